//
// Generated by NVIDIA NVVM Compiler
//
// Compiler Build ID: CL-36424714
// Cuda compilation tools, release 13.0, V13.0.88
// Based on NVVM 20.0.0
//

.version 9.0
.target sm_100
.address_size 64

	// .globl	_Z15logistic_kernelPKdPdi
.func  (.param .b64 func_retval0) __internal_accurate_pow
(
	.param .b64 __internal_accurate_pow_param_0
)
;
.global .align 1 .b8 _ZN34_INTERNAL_54e5cede_4_k_cu_0f4ad1414cuda3std3__45__cpo5beginE[1];
.global .align 1 .b8 _ZN34_INTERNAL_54e5cede_4_k_cu_0f4ad1414cuda3std3__45__cpo3endE[1];
.global .align 1 .b8 _ZN34_INTERNAL_54e5cede_4_k_cu_0f4ad1414cuda3std3__45__cpo6cbeginE[1];
.global .align 1 .b8 _ZN34_INTERNAL_54e5cede_4_k_cu_0f4ad1414cuda3std3__45__cpo4cendE[1];
.global .align 1 .b8 _ZN34_INTERNAL_54e5cede_4_k_cu_0f4ad1414cuda3std3__45__cpo6rbeginE[1];
.global .align 1 .b8 _ZN34_INTERNAL_54e5cede_4_k_cu_0f4ad1414cuda3std3__45__cpo4rendE[1];
.global .align 1 .b8 _ZN34_INTERNAL_54e5cede_4_k_cu_0f4ad1414cuda3std3__45__cpo7crbeginE[1];
.global .align 1 .b8 _ZN34_INTERNAL_54e5cede_4_k_cu_0f4ad1414cuda3std3__45__cpo5crendE[1];
.global .align 1 .b8 _ZN34_INTERNAL_54e5cede_4_k_cu_0f4ad1414cuda3std3__436_GLOBAL__N__54e5cede_4_k_cu_0f4ad1416ignoreE[1];
.global .align 1 .b8 _ZN34_INTERNAL_54e5cede_4_k_cu_0f4ad1414cuda3std3__419piecewise_constructE[1];
.global .align 1 .b8 _ZN34_INTERNAL_54e5cede_4_k_cu_0f4ad1414cuda3std3__48in_placeE[1];
.global .align 1 .b8 _ZN34_INTERNAL_54e5cede_4_k_cu_0f4ad1414cuda3std3__420unreachable_sentinelE[1];
.global .align 1 .b8 _ZN34_INTERNAL_54e5cede_4_k_cu_0f4ad1414cuda3std3__47nulloptE[1];
.global .align 1 .b8 _ZN34_INTERNAL_54e5cede_4_k_cu_0f4ad1414cuda3std3__48unexpectE[1];
.global .align 1 .b8 _ZN34_INTERNAL_54e5cede_4_k_cu_0f4ad1414cuda3std6ranges3__45__cpo4swapE[1];
.global .align 1 .b8 _ZN34_INTERNAL_54e5cede_4_k_cu_0f4ad1414cuda3std6ranges3__45__cpo9iter_moveE[1];
.global .align 1 .b8 _ZN34_INTERNAL_54e5cede_4_k_cu_0f4ad1414cuda3std6ranges3__45__cpo5beginE[1];
.global .align 1 .b8 _ZN34_INTERNAL_54e5cede_4_k_cu_0f4ad1414cuda3std6ranges3__45__cpo3endE[1];
.global .align 1 .b8 _ZN34_INTERNAL_54e5cede_4_k_cu_0f4ad1414cuda3std6ranges3__45__cpo6cbeginE[1];
.global .align 1 .b8 _ZN34_INTERNAL_54e5cede_4_k_cu_0f4ad1414cuda3std6ranges3__45__cpo4cendE[1];
.global .align 1 .b8 _ZN34_INTERNAL_54e5cede_4_k_cu_0f4ad1414cuda3std6ranges3__45__cpo7advanceE[1];
.global .align 1 .b8 _ZN34_INTERNAL_54e5cede_4_k_cu_0f4ad1414cuda3std6ranges3__45__cpo9iter_swapE[1];
.global .align 1 .b8 _ZN34_INTERNAL_54e5cede_4_k_cu_0f4ad1414cuda3std6ranges3__45__cpo4nextE[1];
.global .align 1 .b8 _ZN34_INTERNAL_54e5cede_4_k_cu_0f4ad1414cuda3std6ranges3__45__cpo4prevE[1];
.global .align 1 .b8 _ZN34_INTERNAL_54e5cede_4_k_cu_0f4ad1414cuda3std6ranges3__45__cpo4dataE[1];
.global .align 1 .b8 _ZN34_INTERNAL_54e5cede_4_k_cu_0f4ad1414cuda3std6ranges3__45__cpo5cdataE[1];
.global .align 1 .b8 _ZN34_INTERNAL_54e5cede_4_k_cu_0f4ad1414cuda3std6ranges3__45__cpo4sizeE[1];
.global .align 1 .b8 _ZN34_INTERNAL_54e5cede_4_k_cu_0f4ad1414cuda3std6ranges3__45__cpo5ssizeE[1];
.global .align 1 .b8 _ZN34_INTERNAL_54e5cede_4_k_cu_0f4ad1414cuda3std6ranges3__45__cpo8distanceE[1];
.global .align 1 .b8 _ZN34_INTERNAL_54e5cede_4_k_cu_0f4ad1416thrust24THRUST_300001_SM_1000_NS8cuda_cub3parE[1];
.global .align 1 .b8 _ZN34_INTERNAL_54e5cede_4_k_cu_0f4ad1416thrust24THRUST_300001_SM_1000_NS8cuda_cub10par_nosyncE[1];
.global .align 1 .b8 _ZN34_INTERNAL_54e5cede_4_k_cu_0f4ad1416thrust24THRUST_300001_SM_1000_NS6system6detail10sequential3seqE[1];
.global .align 1 .b8 _ZN34_INTERNAL_54e5cede_4_k_cu_0f4ad1416thrust24THRUST_300001_SM_1000_NS12placeholders2_1E[1];
.global .align 1 .b8 _ZN34_INTERNAL_54e5cede_4_k_cu_0f4ad1416thrust24THRUST_300001_SM_1000_NS12placeholders2_2E[1];
.global .align 1 .b8 _ZN34_INTERNAL_54e5cede_4_k_cu_0f4ad1416thrust24THRUST_300001_SM_1000_NS12placeholders2_3E[1];
.global .align 1 .b8 _ZN34_INTERNAL_54e5cede_4_k_cu_0f4ad1416thrust24THRUST_300001_SM_1000_NS12placeholders2_4E[1];
.global .align 1 .b8 _ZN34_INTERNAL_54e5cede_4_k_cu_0f4ad1416thrust24THRUST_300001_SM_1000_NS12placeholders2_5E[1];
.global .align 1 .b8 _ZN34_INTERNAL_54e5cede_4_k_cu_0f4ad1416thrust24THRUST_300001_SM_1000_NS12placeholders2_6E[1];
.global .align 1 .b8 _ZN34_INTERNAL_54e5cede_4_k_cu_0f4ad1416thrust24THRUST_300001_SM_1000_NS12placeholders2_7E[1];
.global .align 1 .b8 _ZN34_INTERNAL_54e5cede_4_k_cu_0f4ad1416thrust24THRUST_300001_SM_1000_NS12placeholders2_8E[1];
.global .align 1 .b8 _ZN34_INTERNAL_54e5cede_4_k_cu_0f4ad1416thrust24THRUST_300001_SM_1000_NS12placeholders2_9E[1];
.global .align 1 .b8 _ZN34_INTERNAL_54e5cede_4_k_cu_0f4ad1416thrust24THRUST_300001_SM_1000_NS12placeholders3_10E[1];
.global .align 1 .b8 _ZN34_INTERNAL_54e5cede_4_k_cu_0f4ad1416thrust24THRUST_300001_SM_1000_NS3seqE[1];

.visible .entry _Z15logistic_kernelPKdPdi(
	.param .u64 .ptr .align 1 _Z15logistic_kernelPKdPdi_param_0,
	.param .u64 .ptr .align 1 _Z15logistic_kernelPKdPdi_param_1,
	.param .u32 _Z15logistic_kernelPKdPdi_param_2
)
{
	.reg .pred 	%p<6>;
	.reg .b32 	%r<26>;
	.reg .b32 	%f<3>;
	.reg .b64 	%rd<9>;
	.reg .b64 	%fd<30>;

	ld.param.u64 	%rd3, [_Z15logistic_kernelPKdPdi_param_0];
	ld.param.u64 	%rd4, [_Z15logistic_kernelPKdPdi_param_1];
	ld.param.u32 	%r9, [_Z15logistic_kernelPKdPdi_param_2];
	mov.u32 	%r1, %ntid.x;
	mov.u32 	%r10, %ctaid.x;
	mov.u32 	%r11, %tid.x;
	mad.lo.s32 	%r25, %r1, %r10, %r11;
	setp.ge.s32 	%p1, %r25, %r9;
	@%p1 bra 	$L__BB0_6;
	mov.u32 	%r12, %nctaid.x;
	mul.lo.s32 	%r3, %r12, %r1;
	cvta.to.global.u64 	%rd1, %rd3;
	cvta.to.global.u64 	%rd2, %rd4;
$L__BB0_2:
	mul.wide.s32 	%rd5, %r25, 8;
	add.s64 	%rd6, %rd1, %rd5;
	ld.global.f64 	%fd1, [%rd6];
	neg.f64 	%fd6, %fd1;
	fma.rn.f64 	%fd7, %fd1, 0dBFF71547652B82FE, 0d4338000000000000;
	{
	.reg .b32 %temp; 
	mov.b64 	{%r5, %temp}, %fd7;
	}
	mov.f64 	%fd8, 0dC338000000000000;
	add.rn.f64 	%fd9, %fd7, %fd8;
	fma.rn.f64 	%fd10, %fd9, 0dBFE62E42FEFA39EF, %fd6;
	fma.rn.f64 	%fd11, %fd9, 0dBC7ABC9E3B39803F, %fd10;
	fma.rn.f64 	%fd12, %fd11, 0d3E5ADE1569CE2BDF, 0d3E928AF3FCA213EA;
	fma.rn.f64 	%fd13, %fd12, %fd11, 0d3EC71DEE62401315;
	fma.rn.f64 	%fd14, %fd13, %fd11, 0d3EFA01997C89EB71;
	fma.rn.f64 	%fd15, %fd14, %fd11, 0d3F2A01A014761F65;
	fma.rn.f64 	%fd16, %fd15, %fd11, 0d3F56C16C1852B7AF;
	fma.rn.f64 	%fd17, %fd16, %fd11, 0d3F81111111122322;
	fma.rn.f64 	%fd18, %fd17, %fd11, 0d3FA55555555502A1;
	fma.rn.f64 	%fd19, %fd18, %fd11, 0d3FC5555555555511;
	fma.rn.f64 	%fd20, %fd19, %fd11, 0d3FE000000000000B;
	fma.rn.f64 	%fd21, %fd20, %fd11, 0d3FF0000000000000;
	fma.rn.f64 	%fd22, %fd21, %fd11, 0d3FF0000000000000;
	{
	.reg .b32 %temp; 
	mov.b64 	{%r6, %temp}, %fd22;
	}
	{
	.reg .b32 %temp; 
	mov.b64 	{%temp, %r7}, %fd22;
	}
	shl.b32 	%r13, %r5, 20;
	add.s32 	%r14, %r13, %r7;
	mov.b64 	%fd29, {%r6, %r14};
	{
	.reg .b32 %temp; 
	mov.b64 	{%temp, %r15}, %fd6;
	}
	mov.b32 	%f2, %r15;
	abs.f32 	%f1, %f2;
	setp.lt.f32 	%p2, %f1, 0f4086232B;
	@%p2 bra 	$L__BB0_5;
	setp.gt.f64 	%p3, %fd1, 0d0000000000000000;
	mov.f64 	%fd23, 0d7FF0000000000000;
	sub.f64 	%fd24, %fd23, %fd1;
	selp.f64 	%fd29, 0d0000000000000000, %fd24, %p3;
	setp.geu.f32 	%p4, %f1, 0f40874800;
	@%p4 bra 	$L__BB0_5;
	shr.u32 	%r16, %r5, 31;
	add.s32 	%r17, %r5, %r16;
	shr.s32 	%r18, %r17, 1;
	shl.b32 	%r19, %r18, 20;
	add.s32 	%r20, %r7, %r19;
	mov.b64 	%fd25, {%r6, %r20};
	sub.s32 	%r21, %r5, %r18;
	shl.b32 	%r22, %r21, 20;
	add.s32 	%r23, %r22, 1072693248;
	mov.b32 	%r24, 0;
	mov.b64 	%fd26, {%r24, %r23};
	mul.f64 	%fd29, %fd26, %fd25;
$L__BB0_5:
	add.f64 	%fd27, %fd29, 0d3FF0000000000000;
	rcp.rn.f64 	%fd28, %fd27;
	add.s64 	%rd8, %rd2, %rd5;
	st.global.f64 	[%rd8], %fd28;
	add.s32 	%r25, %r25, %r3;
	setp.lt.s32 	%p5, %r25, %r9;
	@%p5 bra 	$L__BB0_2;
$L__BB0_6:
	ret;

}
	// .globl	_Z25hyperbolic_tangent_kernelPKdPdi
.visible .entry _Z25hyperbolic_tangent_kernelPKdPdi(
	.param .u64 .ptr .align 1 _Z25hyperbolic_tangent_kernelPKdPdi_param_0,
	.param .u64 .ptr .align 1 _Z25hyperbolic_tangent_kernelPKdPdi_param_1,
	.param .u32 _Z25hyperbolic_tangent_kernelPKdPdi_param_2
)
{
	.reg .pred 	%p<5>;
	.reg .b32 	%r<14>;
	.reg .b32 	%f<5>;
	.reg .b64 	%rd<9>;
	.reg .b64 	%fd<47>;

	ld.param.u64 	%rd3, [_Z25hyperbolic_tangent_kernelPKdPdi_param_0];
	ld.param.u64 	%rd4, [_Z25hyperbolic_tangent_kernelPKdPdi_param_1];
	ld.param.u32 	%r7, [_Z25hyperbolic_tangent_kernelPKdPdi_param_2];
	mov.u32 	%r1, %ntid.x;
	mov.u32 	%r8, %ctaid.x;
	mov.u32 	%r9, %tid.x;
	mad.lo.s32 	%r13, %r1, %r8, %r9;
	setp.ge.s32 	%p1, %r13, %r7;
	@%p1 bra 	$L__BB1_6;
	mov.u32 	%r10, %nctaid.x;
	mul.lo.s32 	%r3, %r10, %r1;
	cvta.to.global.u64 	%rd1, %rd3;
	cvta.to.global.u64 	%rd2, %rd4;
$L__BB1_2:
	mul.wide.s32 	%rd5, %r13, 8;
	add.s64 	%rd6, %rd1, %rd5;
	ld.global.f64 	%fd1, [%rd6];
	{
	.reg .b32 %temp; 
	mov.b64 	{%temp, %r11}, %fd1;
	}
	and.b32  	%r5, %r11, 2147483647;
	{
	.reg .b32 %temp; 
	mov.b64 	{%r12, %temp}, %fd1;
	}
	mov.b64 	%fd2, {%r12, %r5};
	setp.ltu.f64 	%p2, %fd2, 0d3FE4F92224DD2F1A;
	@%p2 bra 	$L__BB1_4;
	add.f64 	%fd6, %fd2, %fd2;
	cvt.rn.f32.f64 	%f1, %fd6;
	mul.f32 	%f2, %f1, 0f3FB8AA3B;
	cvt.rni.f32.f32 	%f3, %f2;
	cvt.f64.f32 	%fd7, %f3;
	fma.rn.f64 	%fd8, %fd7, 0dBFE62E42FEFA39EF, %fd6;
	fma.rn.f64 	%fd9, %fd8, 0d3E5AE904A4741B81, 0d3E928A27F89B6999;
	fma.rn.f64 	%fd10, %fd9, %fd8, 0d3EC71DE715FF7E07;
	fma.rn.f64 	%fd11, %fd10, %fd8, 0d3EFA019A6B0AC45A;
	fma.rn.f64 	%fd12, %fd11, %fd8, 0d3F2A01A017EED94F;
	fma.rn.f64 	%fd13, %fd12, %fd8, 0d3F56C16C17F2A71B;
	fma.rn.f64 	%fd14, %fd13, %fd8, 0d3F811111111173C4;
	fma.rn.f64 	%fd15, %fd14, %fd8, 0d3FA555555555211A;
	fma.rn.f64 	%fd16, %fd15, %fd8, 0d3FC5555555555540;
	fma.rn.f64 	%fd17, %fd16, %fd8, 0d3FE0000000000005;
	mul.f64 	%fd18, %fd8, %fd17;
	fma.rn.f64 	%fd19, %fd18, %fd8, %fd8;
	ex2.approx.ftz.f32 	%f4, %f3;
	cvt.f64.f32 	%fd20, %f4;
	mov.f64 	%fd21, 0d3FF0000000000000;
	sub.f64 	%fd22, %fd21, %fd20;
	neg.f64 	%fd23, %fd19;
	fma.rn.f64 	%fd24, %fd23, %fd20, %fd22;
	mov.f64 	%fd25, 0d4000000000000000;
	sub.f64 	%fd26, %fd25, %fd24;
	rcp.approx.ftz.f64 	%fd27, %fd26;
	neg.f64 	%fd28, %fd26;
	fma.rn.f64 	%fd29, %fd28, %fd27, 0d3FF0000000000000;
	fma.rn.f64 	%fd30, %fd29, %fd29, %fd29;
	fma.rn.f64 	%fd31, %fd30, %fd27, %fd27;
	fma.rn.f64 	%fd32, %fd31, 0dC000000000000000, 0d3FF0000000000000;
	setp.gt.u32 	%p3, %r5, 1077088193;
	selp.f64 	%fd33, 0d3FF0000000000000, %fd32, %p3;
	copysign.f64 	%fd46, %fd1, %fd33;
	bra.uni 	$L__BB1_5;
$L__BB1_4:
	mul.f64 	%fd34, %fd1, %fd1;
	fma.rn.f64 	%fd35, %fd34, 0dBEF0BC46E2F5E964, 0d3F14359F420AFC3D;
	fma.rn.f64 	%fd36, %fd35, %fd34, 0dBF2DF9F0728C5D84;
	fma.rn.f64 	%fd37, %fd36, %fd34, 0d3F4337D1CEC4F033;
	fma.rn.f64 	%fd38, %fd37, %fd34, 0dBF57D6E9674335B3;
	fma.rn.f64 	%fd39, %fd38, %fd34, 0d3F6D6D000D7AAD3D;
	fma.rn.f64 	%fd40, %fd39, %fd34, 0dBF8226E1F3CF1EF5;
	fma.rn.f64 	%fd41, %fd40, %fd34, 0d3F9664F47EC0C8CF;
	fma.rn.f64 	%fd42, %fd41, %fd34, 0dBFABA1BA1B80AB40;
	fma.rn.f64 	%fd43, %fd42, %fd34, 0d3FC111111110FA4A;
	fma.rn.f64 	%fd44, %fd43, %fd34, 0dBFD5555555555550;
	fma.rn.f64 	%fd45, %fd44, %fd34, 0d0000000000000000;
	fma.rn.f64 	%fd46, %fd45, %fd1, %fd1;
$L__BB1_5:
	add.s64 	%rd8, %rd2, %rd5;
	st.global.f64 	[%rd8], %fd46;
	add.s32 	%r13, %r13, %r3;
	setp.lt.s32 	%p4, %r13, %r7;
	@%p4 bra 	$L__BB1_2;
$L__BB1_6:
	ret;

}
	// .globl	_Z16threshold_kernelPKdPdi
.visible .entry _Z16threshold_kernelPKdPdi(
	.param .u64 .ptr .align 1 _Z16threshold_kernelPKdPdi_param_0,
	.param .u64 .ptr .align 1 _Z16threshold_kernelPKdPdi_param_1,
	.param .u32 _Z16threshold_kernelPKdPdi_param_2
)
{
	.reg .pred 	%p<4>;
	.reg .b32 	%r<11>;
	.reg .b64 	%rd<13>;
	.reg .b64 	%fd<2>;

	ld.param.u64 	%rd3, [_Z16threshold_kernelPKdPdi_param_0];
	ld.param.u64 	%rd4, [_Z16threshold_kernelPKdPdi_param_1];
	ld.param.u32 	%r6, [_Z16threshold_kernelPKdPdi_param_2];
	cvta.to.global.u64 	%rd1, %rd4;
	mov.u32 	%r1, %ntid.x;
	mov.u32 	%r7, %ctaid.x;
	mov.u32 	%r8, %tid.x;
	mad.lo.s32 	%r10, %r1, %r7, %r8;
	setp.ge.s32 	%p1, %r10, %r6;
	@%p1 bra 	$L__BB2_6;
	mov.u32 	%r9, %nctaid.x;
	mul.lo.s32 	%r3, %r9, %r1;
	cvta.to.global.u64 	%rd2, %rd3;
$L__BB2_2:
	mul.wide.s32 	%rd5, %r10, 8;
	add.s64 	%rd6, %rd2, %rd5;
	ld.global.f64 	%fd1, [%rd6];
	setp.geu.f64 	%p2, %fd1, 0d0000000000000000;
	@%p2 bra 	$L__BB2_4;
	add.s64 	%rd11, %rd1, %rd5;
	mov.b64 	%rd12, 0;
	st.global.u64 	[%rd11], %rd12;
	bra.uni 	$L__BB2_5;
$L__BB2_4:
	add.s64 	%rd8, %rd1, %rd5;
	mov.b64 	%rd9, 4607182418800017408;
	st.global.u64 	[%rd8], %rd9;
$L__BB2_5:
	add.s32 	%r10, %r10, %r3;
	setp.lt.s32 	%p3, %r10, %r6;
	@%p3 bra 	$L__BB2_2;
$L__BB2_6:
	ret;

}
	// .globl	_Z26symmetric_threshold_kernelPKdPdi
.visible .entry _Z26symmetric_threshold_kernelPKdPdi(
	.param .u64 .ptr .align 1 _Z26symmetric_threshold_kernelPKdPdi_param_0,
	.param .u64 .ptr .align 1 _Z26symmetric_threshold_kernelPKdPdi_param_1,
	.param .u32 _Z26symmetric_threshold_kernelPKdPdi_param_2
)
{
	.reg .pred 	%p<12>;
	.reg .b32 	%r<31>;
	.reg .b64 	%rd<18>;
	.reg .b64 	%fd<11>;

	ld.param.u64 	%rd3, [_Z26symmetric_threshold_kernelPKdPdi_param_0];
	ld.param.u64 	%rd4, [_Z26symmetric_threshold_kernelPKdPdi_param_1];
	ld.param.u32 	%r12, [_Z26symmetric_threshold_kernelPKdPdi_param_2];
	cvta.to.global.u64 	%rd1, %rd4;
	cvta.to.global.u64 	%rd2, %rd3;
	mov.u32 	%r13, %nctaid.x;
	mov.u32 	%r14, %ntid.x;
	mul.lo.s32 	%r1, %r13, %r14;
	mov.u32 	%r15, %ctaid.x;
	mov.u32 	%r16, %tid.x;
	mad.lo.s32 	%r29, %r14, %r15, %r16;
	setp.ge.s32 	%p1, %r29, %r12;
	@%p1 bra 	$L__BB3_7;
	add.s32 	%r17, %r29, %r1;
	max.s32 	%r18, %r12, %r17;
	setp.lt.s32 	%p2, %r17, %r12;
	selp.u32 	%r19, 1, 0, %p2;
	add.s32 	%r20, %r17, %r19;
	sub.s32 	%r21, %r18, %r20;
	div.u32 	%r22, %r21, %r1;
	add.s32 	%r3, %r22, %r19;
	and.b32  	%r23, %r3, 3;
	setp.eq.s32 	%p3, %r23, 3;
	@%p3 bra 	$L__BB3_4;
	add.s32 	%r24, %r3, 1;
	and.b32  	%r25, %r24, 3;
	neg.s32 	%r27, %r25;
$L__BB3_3:
	.pragma "nounroll";
	mul.wide.s32 	%rd5, %r29, 8;
	add.s64 	%rd6, %rd1, %rd5;
	add.s64 	%rd7, %rd2, %rd5;
	ld.global.f64 	%fd1, [%rd7];
	setp.lt.f64 	%p4, %fd1, 0d0000000000000000;
	selp.f64 	%fd2, 0dBFF0000000000000, 0d3FF0000000000000, %p4;
	st.global.f64 	[%rd6], %fd2;
	add.s32 	%r29, %r29, %r1;
	add.s32 	%r27, %r27, 1;
	setp.ne.s32 	%p5, %r27, 0;
	@%p5 bra 	$L__BB3_3;
$L__BB3_4:
	setp.lt.u32 	%p6, %r3, 3;
	@%p6 bra 	$L__BB3_7;
	mul.wide.s32 	%rd11, %r1, 8;
	shl.b32 	%r26, %r1, 2;
$L__BB3_6:
	mul.wide.s32 	%rd8, %r29, 8;
	add.s64 	%rd9, %rd2, %rd8;
	ld.global.f64 	%fd3, [%rd9];
	setp.lt.f64 	%p7, %fd3, 0d0000000000000000;
	selp.f64 	%fd4, 0dBFF0000000000000, 0d3FF0000000000000, %p7;
	add.s64 	%rd10, %rd1, %rd8;
	st.global.f64 	[%rd10], %fd4;
	add.s64 	%rd12, %rd9, %rd11;
	ld.global.f64 	%fd5, [%rd12];
	setp.lt.f64 	%p8, %fd5, 0d0000000000000000;
	selp.f64 	%fd6, 0dBFF0000000000000, 0d3FF0000000000000, %p8;
	add.s64 	%rd13, %rd10, %rd11;
	st.global.f64 	[%rd13], %fd6;
	add.s64 	%rd14, %rd12, %rd11;
	ld.global.f64 	%fd7, [%rd14];
	setp.lt.f64 	%p9, %fd7, 0d0000000000000000;
	selp.f64 	%fd8, 0dBFF0000000000000, 0d3FF0000000000000, %p9;
	add.s64 	%rd15, %rd13, %rd11;
	st.global.f64 	[%rd15], %fd8;
	add.s64 	%rd16, %rd14, %rd11;
	ld.global.f64 	%fd9, [%rd16];
	setp.lt.f64 	%p10, %fd9, 0d0000000000000000;
	selp.f64 	%fd10, 0dBFF0000000000000, 0d3FF0000000000000, %p10;
	add.s64 	%rd17, %rd15, %rd11;
	st.global.f64 	[%rd17], %fd10;
	add.s32 	%r29, %r26, %r29;
	setp.lt.s32 	%p11, %r29, %r12;
	@%p11 bra 	$L__BB3_6;
$L__BB3_7:
	ret;

}
	// .globl	_Z13linear_kernelPKdPdi
.visible .entry _Z13linear_kernelPKdPdi(
	.param .u64 .ptr .align 1 _Z13linear_kernelPKdPdi_param_0,
	.param .u64 .ptr .align 1 _Z13linear_kernelPKdPdi_param_1,
	.param .u32 _Z13linear_kernelPKdPdi_param_2
)
{
	.reg .pred 	%p<7>;
	.reg .b32 	%r<31>;
	.reg .b64 	%rd<18>;
	.reg .b64 	%fd<6>;

	ld.param.u64 	%rd3, [_Z13linear_kernelPKdPdi_param_0];
	ld.param.u64 	%rd4, [_Z13linear_kernelPKdPdi_param_1];
	ld.param.u32 	%r12, [_Z13linear_kernelPKdPdi_param_2];
	cvta.to.global.u64 	%rd1, %rd4;
	cvta.to.global.u64 	%rd2, %rd3;
	mov.u32 	%r13, %nctaid.x;
	mov.u32 	%r14, %ntid.x;
	mul.lo.s32 	%r1, %r13, %r14;
	mov.u32 	%r15, %ctaid.x;
	mov.u32 	%r16, %tid.x;
	mad.lo.s32 	%r29, %r14, %r15, %r16;
	setp.ge.s32 	%p1, %r29, %r12;
	@%p1 bra 	$L__BB4_7;
	add.s32 	%r17, %r29, %r1;
	max.s32 	%r18, %r12, %r17;
	setp.lt.s32 	%p2, %r17, %r12;
	selp.u32 	%r19, 1, 0, %p2;
	add.s32 	%r20, %r17, %r19;
	sub.s32 	%r21, %r18, %r20;
	div.u32 	%r22, %r21, %r1;
	add.s32 	%r3, %r22, %r19;
	and.b32  	%r23, %r3, 3;
	setp.eq.s32 	%p3, %r23, 3;
	@%p3 bra 	$L__BB4_4;
	add.s32 	%r24, %r3, 1;
	and.b32  	%r25, %r24, 3;
	neg.s32 	%r27, %r25;
$L__BB4_3:
	.pragma "nounroll";
	mul.wide.s32 	%rd5, %r29, 8;
	add.s64 	%rd6, %rd1, %rd5;
	add.s64 	%rd7, %rd2, %rd5;
	ld.global.f64 	%fd1, [%rd7];
	st.global.f64 	[%rd6], %fd1;
	add.s32 	%r29, %r29, %r1;
	add.s32 	%r27, %r27, 1;
	setp.ne.s32 	%p4, %r27, 0;
	@%p4 bra 	$L__BB4_3;
$L__BB4_4:
	setp.lt.u32 	%p5, %r3, 3;
	@%p5 bra 	$L__BB4_7;
	mul.wide.s32 	%rd11, %r1, 8;
	shl.b32 	%r26, %r1, 2;
$L__BB4_6:
	mul.wide.s32 	%rd8, %r29, 8;
	add.s64 	%rd9, %rd2, %rd8;
	ld.global.f64 	%fd2, [%rd9];
	add.s64 	%rd10, %rd1, %rd8;
	st.global.f64 	[%rd10], %fd2;
	add.s64 	%rd12, %rd9, %rd11;
	ld.global.f64 	%fd3, [%rd12];
	add.s64 	%rd13, %rd10, %rd11;
	st.global.f64 	[%rd13], %fd3;
	add.s64 	%rd14, %rd12, %rd11;
	ld.global.f64 	%fd4, [%rd14];
	add.s64 	%rd15, %rd13, %rd11;
	st.global.f64 	[%rd15], %fd4;
	add.s64 	%rd16, %rd14, %rd11;
	ld.global.f64 	%fd5, [%rd16];
	add.s64 	%rd17, %rd15, %rd11;
	st.global.f64 	[%rd17], %fd5;
	add.s32 	%r29, %r26, %r29;
	setp.lt.s32 	%p6, %r29, %r12;
	@%p6 bra 	$L__BB4_6;
$L__BB4_7:
	ret;

}
	// .globl	_Z23rectified_linear_kernelPKdPdi
.visible .entry _Z23rectified_linear_kernelPKdPdi(
	.param .u64 .ptr .align 1 _Z23rectified_linear_kernelPKdPdi_param_0,
	.param .u64 .ptr .align 1 _Z23rectified_linear_kernelPKdPdi_param_1,
	.param .u32 _Z23rectified_linear_kernelPKdPdi_param_2
)
{
	.reg .pred 	%p<4>;
	.reg .b32 	%r<11>;
	.reg .b64 	%rd<12>;
	.reg .b64 	%fd<2>;

	ld.param.u64 	%rd3, [_Z23rectified_linear_kernelPKdPdi_param_0];
	ld.param.u64 	%rd4, [_Z23rectified_linear_kernelPKdPdi_param_1];
	ld.param.u32 	%r6, [_Z23rectified_linear_kernelPKdPdi_param_2];
	cvta.to.global.u64 	%rd1, %rd4;
	mov.u32 	%r1, %ntid.x;
	mov.u32 	%r7, %ctaid.x;
	mov.u32 	%r8, %tid.x;
	mad.lo.s32 	%r10, %r1, %r7, %r8;
	setp.ge.s32 	%p1, %r10, %r6;
	@%p1 bra 	$L__BB5_6;
	mov.u32 	%r9, %nctaid.x;
	mul.lo.s32 	%r3, %r9, %r1;
	cvta.to.global.u64 	%rd2, %rd3;
$L__BB5_2:
	mul.wide.s32 	%rd5, %r10, 8;
	add.s64 	%rd6, %rd2, %rd5;
	ld.global.f64 	%fd1, [%rd6];
	setp.geu.f64 	%p2, %fd1, 0d0000000000000000;
	@%p2 bra 	$L__BB5_4;
	add.s64 	%rd10, %rd1, %rd5;
	mov.b64 	%rd11, 0;
	st.global.u64 	[%rd10], %rd11;
	bra.uni 	$L__BB5_5;
$L__BB5_4:
	add.s64 	%rd8, %rd1, %rd5;
	st.global.f64 	[%rd8], %fd1;
$L__BB5_5:
	add.s32 	%r10, %r10, %r3;
	setp.lt.s32 	%p3, %r10, %r6;
	@%p3 bra 	$L__BB5_2;
$L__BB5_6:
	ret;

}
	// .globl	_Z32scaled_exponential_linear_kernelPKdPdi
.visible .entry _Z32scaled_exponential_linear_kernelPKdPdi(
	.param .u64 .ptr .align 1 _Z32scaled_exponential_linear_kernelPKdPdi_param_0,
	.param .u64 .ptr .align 1 _Z32scaled_exponential_linear_kernelPKdPdi_param_1,
	.param .u32 _Z32scaled_exponential_linear_kernelPKdPdi_param_2
)
{
	.reg .pred 	%p<6>;
	.reg .b32 	%r<26>;
	.reg .b32 	%f<3>;
	.reg .b64 	%rd<11>;
	.reg .b64 	%fd<28>;

	ld.param.u64 	%rd3, [_Z32scaled_exponential_linear_kernelPKdPdi_param_0];
	ld.param.u64 	%rd4, [_Z32scaled_exponential_linear_kernelPKdPdi_param_1];
	ld.param.u32 	%r9, [_Z32scaled_exponential_linear_kernelPKdPdi_param_2];
	cvta.to.global.u64 	%rd1, %rd4;
	mov.u32 	%r1, %ntid.x;
	mov.u32 	%r10, %ctaid.x;
	mov.u32 	%r11, %tid.x;
	mad.lo.s32 	%r25, %r1, %r10, %r11;
	setp.ge.s32 	%p1, %r25, %r9;
	@%p1 bra 	$L__BB6_9;
	mov.u32 	%r12, %nctaid.x;
	mul.lo.s32 	%r3, %r12, %r1;
	cvta.to.global.u64 	%rd2, %rd3;
$L__BB6_2:
	mul.wide.s32 	%rd5, %r25, 8;
	add.s64 	%rd6, %rd2, %rd5;
	ld.global.f64 	%fd1, [%rd6];
	setp.geu.f64 	%p2, %fd1, 0d0000000000000000;
	@%p2 bra 	$L__BB6_7;
	fma.rn.f64 	%fd6, %fd1, 0d3FF71547652B82FE, 0d4338000000000000;
	{
	.reg .b32 %temp; 
	mov.b64 	{%r5, %temp}, %fd6;
	}
	mov.f64 	%fd7, 0dC338000000000000;
	add.rn.f64 	%fd8, %fd6, %fd7;
	fma.rn.f64 	%fd9, %fd8, 0dBFE62E42FEFA39EF, %fd1;
	fma.rn.f64 	%fd10, %fd8, 0dBC7ABC9E3B39803F, %fd9;
	fma.rn.f64 	%fd11, %fd10, 0d3E5ADE1569CE2BDF, 0d3E928AF3FCA213EA;
	fma.rn.f64 	%fd12, %fd11, %fd10, 0d3EC71DEE62401315;
	fma.rn.f64 	%fd13, %fd12, %fd10, 0d3EFA01997C89EB71;
	fma.rn.f64 	%fd14, %fd13, %fd10, 0d3F2A01A014761F65;
	fma.rn.f64 	%fd15, %fd14, %fd10, 0d3F56C16C1852B7AF;
	fma.rn.f64 	%fd16, %fd15, %fd10, 0d3F81111111122322;
	fma.rn.f64 	%fd17, %fd16, %fd10, 0d3FA55555555502A1;
	fma.rn.f64 	%fd18, %fd17, %fd10, 0d3FC5555555555511;
	fma.rn.f64 	%fd19, %fd18, %fd10, 0d3FE000000000000B;
	fma.rn.f64 	%fd20, %fd19, %fd10, 0d3FF0000000000000;
	fma.rn.f64 	%fd21, %fd20, %fd10, 0d3FF0000000000000;
	{
	.reg .b32 %temp; 
	mov.b64 	{%r6, %temp}, %fd21;
	}
	{
	.reg .b32 %temp; 
	mov.b64 	{%temp, %r7}, %fd21;
	}
	shl.b32 	%r13, %r5, 20;
	add.s32 	%r14, %r13, %r7;
	mov.b64 	%fd27, {%r6, %r14};
	{
	.reg .b32 %temp; 
	mov.b64 	{%temp, %r15}, %fd1;
	}
	mov.b32 	%f2, %r15;
	abs.f32 	%f1, %f2;
	setp.lt.f32 	%p3, %f1, 0f4086232B;
	@%p3 bra 	$L__BB6_6;
	setp.geu.f32 	%p4, %f1, 0f40874800;
	mov.f64 	%fd27, 0d0000000000000000;
	@%p4 bra 	$L__BB6_6;
	shr.u32 	%r16, %r5, 31;
	add.s32 	%r17, %r5, %r16;
	shr.s32 	%r18, %r17, 1;
	shl.b32 	%r19, %r18, 20;
	add.s32 	%r20, %r7, %r19;
	mov.b64 	%fd23, {%r6, %r20};
	sub.s32 	%r21, %r5, %r18;
	shl.b32 	%r22, %r21, 20;
	add.s32 	%r23, %r22, 1072693248;
	mov.b32 	%r24, 0;
	mov.b64 	%fd24, {%r24, %r23};
	mul.f64 	%fd27, %fd24, %fd23;
$L__BB6_6:
	add.f64 	%fd25, %fd27, 0dBFF0000000000000;
	mul.f64 	%fd26, %fd25, 0d3FFC2127784797F7;
	add.s64 	%rd10, %rd1, %rd5;
	st.global.f64 	[%rd10], %fd26;
	bra.uni 	$L__BB6_8;
$L__BB6_7:
	mul.f64 	%fd5, %fd1, 0d3FF0CFAACD9E83E4;
	add.s64 	%rd8, %rd1, %rd5;
	st.global.f64 	[%rd8], %fd5;
$L__BB6_8:
	add.s32 	%r25, %r25, %r3;
	setp.lt.s32 	%p5, %r25, %r9;
	@%p5 bra 	$L__BB6_2;
$L__BB6_9:
	ret;

}
	// .globl	_Z16soft_plus_kernelPKdPdi
.visible .entry _Z16soft_plus_kernelPKdPdi(
	.param .u64 .ptr .align 1 _Z16soft_plus_kernelPKdPdi_param_0,
	.param .u64 .ptr .align 1 _Z16soft_plus_kernelPKdPdi_param_1,
	.param .u32 _Z16soft_plus_kernelPKdPdi_param_2
)
{
	.reg .pred 	%p<10>;
	.reg .b32 	%r<55>;
	.reg .b32 	%f<3>;
	.reg .b64 	%rd<9>;
	.reg .b64 	%fd<71>;

	ld.param.u64 	%rd3, [_Z16soft_plus_kernelPKdPdi_param_0];
	ld.param.u64 	%rd4, [_Z16soft_plus_kernelPKdPdi_param_1];
	ld.param.u32 	%r19, [_Z16soft_plus_kernelPKdPdi_param_2];
	mov.u32 	%r1, %ntid.x;
	mov.u32 	%r20, %ctaid.x;
	mov.u32 	%r21, %tid.x;
	mad.lo.s32 	%r50, %r1, %r20, %r21;
	setp.ge.s32 	%p1, %r50, %r19;
	@%p1 bra 	$L__BB7_13;
	mov.b32 	%r22, 1127219200;
	mov.b32 	%r23, -2147483648;
	mov.b64 	%fd1, {%r23, %r22};
	mov.u32 	%r24, %nctaid.x;
	mul.lo.s32 	%r3, %r24, %r1;
	cvta.to.global.u64 	%rd1, %rd3;
	cvta.to.global.u64 	%rd2, %rd4;
$L__BB7_2:
	mul.wide.s32 	%rd5, %r50, 8;
	add.s64 	%rd6, %rd1, %rd5;
	ld.global.f64 	%fd2, [%rd6];
	fma.rn.f64 	%fd16, %fd2, 0d3FF71547652B82FE, 0d4338000000000000;
	{
	.reg .b32 %temp; 
	mov.b64 	{%r5, %temp}, %fd16;
	}
	mov.f64 	%fd17, 0dC338000000000000;
	add.rn.f64 	%fd18, %fd16, %fd17;
	fma.rn.f64 	%fd19, %fd18, 0dBFE62E42FEFA39EF, %fd2;
	fma.rn.f64 	%fd20, %fd18, 0dBC7ABC9E3B39803F, %fd19;
	fma.rn.f64 	%fd21, %fd20, 0d3E5ADE1569CE2BDF, 0d3E928AF3FCA213EA;
	fma.rn.f64 	%fd22, %fd21, %fd20, 0d3EC71DEE62401315;
	fma.rn.f64 	%fd23, %fd22, %fd20, 0d3EFA01997C89EB71;
	fma.rn.f64 	%fd24, %fd23, %fd20, 0d3F2A01A014761F65;
	fma.rn.f64 	%fd25, %fd24, %fd20, 0d3F56C16C1852B7AF;
	fma.rn.f64 	%fd26, %fd25, %fd20, 0d3F81111111122322;
	fma.rn.f64 	%fd27, %fd26, %fd20, 0d3FA55555555502A1;
	fma.rn.f64 	%fd28, %fd27, %fd20, 0d3FC5555555555511;
	fma.rn.f64 	%fd29, %fd28, %fd20, 0d3FE000000000000B;
	fma.rn.f64 	%fd30, %fd29, %fd20, 0d3FF0000000000000;
	fma.rn.f64 	%fd31, %fd30, %fd20, 0d3FF0000000000000;
	{
	.reg .b32 %temp; 
	mov.b64 	{%r6, %temp}, %fd31;
	}
	{
	.reg .b32 %temp; 
	mov.b64 	{%temp, %r7}, %fd31;
	}
	shl.b32 	%r25, %r5, 20;
	add.s32 	%r26, %r25, %r7;
	mov.b64 	%fd67, {%r6, %r26};
	{
	.reg .b32 %temp; 
	mov.b64 	{%temp, %r27}, %fd2;
	}
	mov.b32 	%f2, %r27;
	abs.f32 	%f1, %f2;
	setp.lt.f32 	%p2, %f1, 0f4086232B;
	@%p2 bra 	$L__BB7_5;
	setp.lt.f64 	%p3, %fd2, 0d0000000000000000;
	add.f64 	%fd32, %fd2, 0d7FF0000000000000;
	selp.f64 	%fd67, 0d0000000000000000, %fd32, %p3;
	setp.geu.f32 	%p4, %f1, 0f40874800;
	@%p4 bra 	$L__BB7_5;
	shr.u32 	%r28, %r5, 31;
	add.s32 	%r29, %r5, %r28;
	shr.s32 	%r30, %r29, 1;
	shl.b32 	%r31, %r30, 20;
	add.s32 	%r32, %r7, %r31;
	mov.b64 	%fd33, {%r6, %r32};
	sub.s32 	%r33, %r5, %r30;
	shl.b32 	%r34, %r33, 20;
	add.s32 	%r35, %r34, 1072693248;
	mov.b32 	%r36, 0;
	mov.b64 	%fd34, {%r36, %r35};
	mul.f64 	%fd67, %fd34, %fd33;
$L__BB7_5:
	add.f64 	%fd68, %fd67, 0d3FF0000000000000;
	{
	.reg .b32 %temp; 
	mov.b64 	{%temp, %r51}, %fd68;
	}
	{
	.reg .b32 %temp; 
	mov.b64 	{%r52, %temp}, %fd68;
	}
	setp.gt.s32 	%p5, %r51, 1048575;
	mov.b32 	%r53, -1023;
	@%p5 bra 	$L__BB7_7;
	mul.f64 	%fd68, %fd68, 0d4350000000000000;
	{
	.reg .b32 %temp; 
	mov.b64 	{%temp, %r51}, %fd68;
	}
	{
	.reg .b32 %temp; 
	mov.b64 	{%r52, %temp}, %fd68;
	}
	mov.b32 	%r53, -1077;
$L__BB7_7:
	add.s32 	%r39, %r51, -1;
	setp.gt.u32 	%p6, %r39, 2146435070;
	@%p6 bra 	$L__BB7_11;
	shr.u32 	%r42, %r51, 20;
	add.s32 	%r54, %r53, %r42;
	and.b32  	%r43, %r51, 1048575;
	or.b32  	%r44, %r43, 1072693248;
	mov.b64 	%fd69, {%r52, %r44};
	setp.lt.u32 	%p8, %r44, 1073127583;
	@%p8 bra 	$L__BB7_10;
	{
	.reg .b32 %temp; 
	mov.b64 	{%r45, %temp}, %fd69;
	}
	{
	.reg .b32 %temp; 
	mov.b64 	{%temp, %r46}, %fd69;
	}
	add.s32 	%r47, %r46, -1048576;
	mov.b64 	%fd69, {%r45, %r47};
	add.s32 	%r54, %r54, 1;
$L__BB7_10:
	add.f64 	%fd36, %fd69, 0dBFF0000000000000;
	add.f64 	%fd37, %fd69, 0d3FF0000000000000;
	rcp.approx.ftz.f64 	%fd38, %fd37;
	neg.f64 	%fd39, %fd37;
	fma.rn.f64 	%fd40, %fd39, %fd38, 0d3FF0000000000000;
	fma.rn.f64 	%fd41, %fd40, %fd40, %fd40;
	fma.rn.f64 	%fd42, %fd41, %fd38, %fd38;
	mul.f64 	%fd43, %fd36, %fd42;
	fma.rn.f64 	%fd44, %fd36, %fd42, %fd43;
	mul.f64 	%fd45, %fd44, %fd44;
	fma.rn.f64 	%fd46, %fd45, 0d3EB1380B3AE80F1E, 0d3ED0EE258B7A8B04;
	fma.rn.f64 	%fd47, %fd46, %fd45, 0d3EF3B2669F02676F;
	fma.rn.f64 	%fd48, %fd47, %fd45, 0d3F1745CBA9AB0956;
	fma.rn.f64 	%fd49, %fd48, %fd45, 0d3F3C71C72D1B5154;
	fma.rn.f64 	%fd50, %fd49, %fd45, 0d3F624924923BE72D;
	fma.rn.f64 	%fd51, %fd50, %fd45, 0d3F8999999999A3C4;
	fma.rn.f64 	%fd52, %fd51, %fd45, 0d3FB5555555555554;
	sub.f64 	%fd53, %fd36, %fd44;
	add.f64 	%fd54, %fd53, %fd53;
	neg.f64 	%fd55, %fd44;
	fma.rn.f64 	%fd56, %fd55, %fd36, %fd54;
	mul.f64 	%fd57, %fd42, %fd56;
	mul.f64 	%fd58, %fd45, %fd52;
	fma.rn.f64 	%fd59, %fd58, %fd44, %fd57;
	xor.b32  	%r48, %r54, -2147483648;
	mov.b32 	%r49, 1127219200;
	mov.b64 	%fd60, {%r48, %r49};
	sub.f64 	%fd61, %fd60, %fd1;
	fma.rn.f64 	%fd62, %fd61, 0d3FE62E42FEFA39EF, %fd44;
	fma.rn.f64 	%fd63, %fd61, 0dBFE62E42FEFA39EF, %fd62;
	sub.f64 	%fd64, %fd63, %fd44;
	sub.f64 	%fd65, %fd59, %fd64;
	fma.rn.f64 	%fd66, %fd61, 0d3C7ABC9E3B39803F, %fd65;
	add.f64 	%fd70, %fd62, %fd66;
	bra.uni 	$L__BB7_12;
$L__BB7_11:
	fma.rn.f64 	%fd35, %fd68, 0d7FF0000000000000, 0d7FF0000000000000;
	{
	.reg .b32 %temp; 
	mov.b64 	{%temp, %r40}, %fd68;
	}
	and.b32  	%r41, %r40, 2147483647;
	setp.eq.s32 	%p7, %r41, 0;
	selp.f64 	%fd70, 0dFFF0000000000000, %fd35, %p7;
$L__BB7_12:
	add.s64 	%rd8, %rd2, %rd5;
	st.global.f64 	[%rd8], %fd70;
	add.s32 	%r50, %r50, %r3;
	setp.lt.s32 	%p9, %r50, %r19;
	@%p9 bra 	$L__BB7_2;
$L__BB7_13:
	ret;

}
	// .globl	_Z16soft_sign_kernelPKdPdi
.visible .entry _Z16soft_sign_kernelPKdPdi(
	.param .u64 .ptr .align 1 _Z16soft_sign_kernelPKdPdi_param_0,
	.param .u64 .ptr .align 1 _Z16soft_sign_kernelPKdPdi_param_1,
	.param .u32 _Z16soft_sign_kernelPKdPdi_param_2
)
{
	.reg .pred 	%p<4>;
	.reg .b32 	%r<11>;
	.reg .b64 	%rd<8>;
	.reg .b64 	%fd<6>;

	ld.param.u64 	%rd3, [_Z16soft_sign_kernelPKdPdi_param_0];
	ld.param.u64 	%rd4, [_Z16soft_sign_kernelPKdPdi_param_1];
	ld.param.u32 	%r6, [_Z16soft_sign_kernelPKdPdi_param_2];
	mov.u32 	%r1, %ntid.x;
	mov.u32 	%r7, %ctaid.x;
	mov.u32 	%r8, %tid.x;
	mad.lo.s32 	%r10, %r1, %r7, %r8;
	setp.ge.s32 	%p1, %r10, %r6;
	@%p1 bra 	$L__BB8_3;
	mov.u32 	%r9, %nctaid.x;
	mul.lo.s32 	%r3, %r9, %r1;
	cvta.to.global.u64 	%rd1, %rd3;
	cvta.to.global.u64 	%rd2, %rd4;
$L__BB8_2:
	mul.wide.s32 	%rd5, %r10, 8;
	add.s64 	%rd6, %rd2, %rd5;
	add.s64 	%rd7, %rd1, %rd5;
	ld.global.f64 	%fd1, [%rd7];
	setp.lt.f64 	%p2, %fd1, 0d0000000000000000;
	neg.f64 	%fd2, %fd1;
	selp.f64 	%fd3, %fd2, %fd1, %p2;
	add.f64 	%fd4, %fd3, 0d3FF0000000000000;
	div.rn.f64 	%fd5, %fd1, %fd4;
	st.global.f64 	[%rd6], %fd5;
	add.s32 	%r10, %r10, %r3;
	setp.lt.s32 	%p3, %r10, %r6;
	@%p3 bra 	$L__BB8_2;
$L__BB8_3:
	ret;

}
	// .globl	_Z20hard_logistic_kernelPKdPdi
.visible .entry _Z20hard_logistic_kernelPKdPdi(
	.param .u64 .ptr .align 1 _Z20hard_logistic_kernelPKdPdi_param_0,
	.param .u64 .ptr .align 1 _Z20hard_logistic_kernelPKdPdi_param_1,
	.param .u32 _Z20hard_logistic_kernelPKdPdi_param_2
)
{
	.reg .pred 	%p<5>;
	.reg .b32 	%r<11>;
	.reg .b64 	%rd<15>;
	.reg .b64 	%fd<3>;

	ld.param.u64 	%rd3, [_Z20hard_logistic_kernelPKdPdi_param_0];
	ld.param.u64 	%rd4, [_Z20hard_logistic_kernelPKdPdi_param_1];
	ld.param.u32 	%r6, [_Z20hard_logistic_kernelPKdPdi_param_2];
	cvta.to.global.u64 	%rd1, %rd4;
	mov.u32 	%r1, %ntid.x;
	mov.u32 	%r7, %ctaid.x;
	mov.u32 	%r8, %tid.x;
	mad.lo.s32 	%r10, %r1, %r7, %r8;
	setp.ge.s32 	%p1, %r10, %r6;
	@%p1 bra 	$L__BB9_8;
	mov.u32 	%r9, %nctaid.x;
	mul.lo.s32 	%r3, %r9, %r1;
	cvta.to.global.u64 	%rd2, %rd3;
$L__BB9_2:
	mul.wide.s32 	%rd5, %r10, 8;
	add.s64 	%rd6, %rd2, %rd5;
	ld.global.f64 	%fd1, [%rd6];
	setp.geu.f64 	%p2, %fd1, 0dC004000000000000;
	@%p2 bra 	$L__BB9_4;
	add.s64 	%rd13, %rd1, %rd5;
	mov.b64 	%rd14, 0;
	st.global.u64 	[%rd13], %rd14;
	bra.uni 	$L__BB9_7;
$L__BB9_4:
	setp.leu.f64 	%p3, %fd1, 0d4004000000000000;
	@%p3 bra 	$L__BB9_6;
	add.s64 	%rd10, %rd1, %rd5;
	mov.b64 	%rd11, 4607182418800017408;
	st.global.u64 	[%rd10], %rd11;
	bra.uni 	$L__BB9_7;
$L__BB9_6:
	fma.rn.f64 	%fd2, %fd1, 0d3FC999999999999A, 0d3FE0000000000000;
	add.s64 	%rd8, %rd1, %rd5;
	st.global.f64 	[%rd8], %fd2;
$L__BB9_7:
	add.s32 	%r10, %r10, %r3;
	setp.lt.s32 	%p4, %r10, %r6;
	@%p4 bra 	$L__BB9_2;
$L__BB9_8:
	ret;

}
	// .globl	_Z25exponential_linear_kernelPKdPdi
.visible .entry _Z25exponential_linear_kernelPKdPdi(
	.param .u64 .ptr .align 1 _Z25exponential_linear_kernelPKdPdi_param_0,
	.param .u64 .ptr .align 1 _Z25exponential_linear_kernelPKdPdi_param_1,
	.param .u32 _Z25exponential_linear_kernelPKdPdi_param_2
)
{
	.reg .pred 	%p<6>;
	.reg .b32 	%r<26>;
	.reg .b32 	%f<3>;
	.reg .b64 	%rd<11>;
	.reg .b64 	%fd<26>;

	ld.param.u64 	%rd3, [_Z25exponential_linear_kernelPKdPdi_param_0];
	ld.param.u64 	%rd4, [_Z25exponential_linear_kernelPKdPdi_param_1];
	ld.param.u32 	%r9, [_Z25exponential_linear_kernelPKdPdi_param_2];
	cvta.to.global.u64 	%rd1, %rd4;
	mov.u32 	%r1, %ntid.x;
	mov.u32 	%r10, %ctaid.x;
	mov.u32 	%r11, %tid.x;
	mad.lo.s32 	%r25, %r1, %r10, %r11;
	setp.ge.s32 	%p1, %r25, %r9;
	@%p1 bra 	$L__BB10_9;
	mov.u32 	%r12, %nctaid.x;
	mul.lo.s32 	%r3, %r12, %r1;
	cvta.to.global.u64 	%rd2, %rd3;
$L__BB10_2:
	mul.wide.s32 	%rd5, %r25, 8;
	add.s64 	%rd6, %rd2, %rd5;
	ld.global.f64 	%fd1, [%rd6];
	setp.geu.f64 	%p2, %fd1, 0d0000000000000000;
	@%p2 bra 	$L__BB10_7;
	fma.rn.f64 	%fd5, %fd1, 0d3FF71547652B82FE, 0d4338000000000000;
	{
	.reg .b32 %temp; 
	mov.b64 	{%r5, %temp}, %fd5;
	}
	mov.f64 	%fd6, 0dC338000000000000;
	add.rn.f64 	%fd7, %fd5, %fd6;
	fma.rn.f64 	%fd8, %fd7, 0dBFE62E42FEFA39EF, %fd1;
	fma.rn.f64 	%fd9, %fd7, 0dBC7ABC9E3B39803F, %fd8;
	fma.rn.f64 	%fd10, %fd9, 0d3E5ADE1569CE2BDF, 0d3E928AF3FCA213EA;
	fma.rn.f64 	%fd11, %fd10, %fd9, 0d3EC71DEE62401315;
	fma.rn.f64 	%fd12, %fd11, %fd9, 0d3EFA01997C89EB71;
	fma.rn.f64 	%fd13, %fd12, %fd9, 0d3F2A01A014761F65;
	fma.rn.f64 	%fd14, %fd13, %fd9, 0d3F56C16C1852B7AF;
	fma.rn.f64 	%fd15, %fd14, %fd9, 0d3F81111111122322;
	fma.rn.f64 	%fd16, %fd15, %fd9, 0d3FA55555555502A1;
	fma.rn.f64 	%fd17, %fd16, %fd9, 0d3FC5555555555511;
	fma.rn.f64 	%fd18, %fd17, %fd9, 0d3FE000000000000B;
	fma.rn.f64 	%fd19, %fd18, %fd9, 0d3FF0000000000000;
	fma.rn.f64 	%fd20, %fd19, %fd9, 0d3FF0000000000000;
	{
	.reg .b32 %temp; 
	mov.b64 	{%r6, %temp}, %fd20;
	}
	{
	.reg .b32 %temp; 
	mov.b64 	{%temp, %r7}, %fd20;
	}
	shl.b32 	%r13, %r5, 20;
	add.s32 	%r14, %r13, %r7;
	mov.b64 	%fd25, {%r6, %r14};
	{
	.reg .b32 %temp; 
	mov.b64 	{%temp, %r15}, %fd1;
	}
	mov.b32 	%f2, %r15;
	abs.f32 	%f1, %f2;
	setp.lt.f32 	%p3, %f1, 0f4086232B;
	@%p3 bra 	$L__BB10_6;
	setp.geu.f32 	%p4, %f1, 0f40874800;
	mov.f64 	%fd25, 0d0000000000000000;
	@%p4 bra 	$L__BB10_6;
	shr.u32 	%r16, %r5, 31;
	add.s32 	%r17, %r5, %r16;
	shr.s32 	%r18, %r17, 1;
	shl.b32 	%r19, %r18, 20;
	add.s32 	%r20, %r7, %r19;
	mov.b64 	%fd22, {%r6, %r20};
	sub.s32 	%r21, %r5, %r18;
	shl.b32 	%r22, %r21, 20;
	add.s32 	%r23, %r22, 1072693248;
	mov.b32 	%r24, 0;
	mov.b64 	%fd23, {%r24, %r23};
	mul.f64 	%fd25, %fd23, %fd22;
$L__BB10_6:
	add.f64 	%fd24, %fd25, 0dBFF0000000000000;
	add.s64 	%rd10, %rd1, %rd5;
	st.global.f64 	[%rd10], %fd24;
	bra.uni 	$L__BB10_8;
$L__BB10_7:
	add.s64 	%rd8, %rd1, %rd5;
	st.global.f64 	[%rd8], %fd1;
$L__BB10_8:
	add.s32 	%r25, %r25, %r3;
	setp.lt.s32 	%p5, %r25, %r9;
	@%p5 bra 	$L__BB10_2;
$L__BB10_9:
	ret;

}
	// .globl	_Z26logistic_derivative_kernelPKdPdi
.visible .entry _Z26logistic_derivative_kernelPKdPdi(
	.param .u64 .ptr .align 1 _Z26logistic_derivative_kernelPKdPdi_param_0,
	.param .u64 .ptr .align 1 _Z26logistic_derivative_kernelPKdPdi_param_1,
	.param .u32 _Z26logistic_derivative_kernelPKdPdi_param_2
)
{
	.reg .pred 	%p<6>;
	.reg .b32 	%r<26>;
	.reg .b32 	%f<3>;
	.reg .b64 	%rd<9>;
	.reg .b64 	%fd<31>;

	ld.param.u64 	%rd3, [_Z26logistic_derivative_kernelPKdPdi_param_0];
	ld.param.u64 	%rd4, [_Z26logistic_derivative_kernelPKdPdi_param_1];
	ld.param.u32 	%r9, [_Z26logistic_derivative_kernelPKdPdi_param_2];
	mov.u32 	%r1, %ntid.x;
	mov.u32 	%r10, %ctaid.x;
	mov.u32 	%r11, %tid.x;
	mad.lo.s32 	%r25, %r1, %r10, %r11;
	setp.ge.s32 	%p1, %r25, %r9;
	@%p1 bra 	$L__BB11_6;
	mov.u32 	%r12, %nctaid.x;
	mul.lo.s32 	%r3, %r12, %r1;
	cvta.to.global.u64 	%rd1, %rd3;
	cvta.to.global.u64 	%rd2, %rd4;
$L__BB11_2:
	mul.wide.s32 	%rd5, %r25, 8;
	add.s64 	%rd6, %rd1, %rd5;
	ld.global.f64 	%fd1, [%rd6];
	neg.f64 	%fd6, %fd1;
	fma.rn.f64 	%fd7, %fd1, 0dBFF71547652B82FE, 0d4338000000000000;
	{
	.reg .b32 %temp; 
	mov.b64 	{%r5, %temp}, %fd7;
	}
	mov.f64 	%fd8, 0dC338000000000000;
	add.rn.f64 	%fd9, %fd7, %fd8;
	fma.rn.f64 	%fd10, %fd9, 0dBFE62E42FEFA39EF, %fd6;
	fma.rn.f64 	%fd11, %fd9, 0dBC7ABC9E3B39803F, %fd10;
	fma.rn.f64 	%fd12, %fd11, 0d3E5ADE1569CE2BDF, 0d3E928AF3FCA213EA;
	fma.rn.f64 	%fd13, %fd12, %fd11, 0d3EC71DEE62401315;
	fma.rn.f64 	%fd14, %fd13, %fd11, 0d3EFA01997C89EB71;
	fma.rn.f64 	%fd15, %fd14, %fd11, 0d3F2A01A014761F65;
	fma.rn.f64 	%fd16, %fd15, %fd11, 0d3F56C16C1852B7AF;
	fma.rn.f64 	%fd17, %fd16, %fd11, 0d3F81111111122322;
	fma.rn.f64 	%fd18, %fd17, %fd11, 0d3FA55555555502A1;
	fma.rn.f64 	%fd19, %fd18, %fd11, 0d3FC5555555555511;
	fma.rn.f64 	%fd20, %fd19, %fd11, 0d3FE000000000000B;
	fma.rn.f64 	%fd21, %fd20, %fd11, 0d3FF0000000000000;
	fma.rn.f64 	%fd22, %fd21, %fd11, 0d3FF0000000000000;
	{
	.reg .b32 %temp; 
	mov.b64 	{%r6, %temp}, %fd22;
	}
	{
	.reg .b32 %temp; 
	mov.b64 	{%temp, %r7}, %fd22;
	}
	shl.b32 	%r13, %r5, 20;
	add.s32 	%r14, %r13, %r7;
	mov.b64 	%fd30, {%r6, %r14};
	{
	.reg .b32 %temp; 
	mov.b64 	{%temp, %r15}, %fd6;
	}
	mov.b32 	%f2, %r15;
	abs.f32 	%f1, %f2;
	setp.lt.f32 	%p2, %f1, 0f4086232B;
	@%p2 bra 	$L__BB11_5;
	setp.gt.f64 	%p3, %fd1, 0d0000000000000000;
	mov.f64 	%fd23, 0d7FF0000000000000;
	sub.f64 	%fd24, %fd23, %fd1;
	selp.f64 	%fd30, 0d0000000000000000, %fd24, %p3;
	setp.geu.f32 	%p4, %f1, 0f40874800;
	@%p4 bra 	$L__BB11_5;
	shr.u32 	%r16, %r5, 31;
	add.s32 	%r17, %r5, %r16;
	shr.s32 	%r18, %r17, 1;
	shl.b32 	%r19, %r18, 20;
	add.s32 	%r20, %r7, %r19;
	mov.b64 	%fd25, {%r6, %r20};
	sub.s32 	%r21, %r5, %r18;
	shl.b32 	%r22, %r21, 20;
	add.s32 	%r23, %r22, 1072693248;
	mov.b32 	%r24, 0;
	mov.b64 	%fd26, {%r24, %r23};
	mul.f64 	%fd30, %fd26, %fd25;
$L__BB11_5:
	add.f64 	%fd27, %fd30, 0d3FF0000000000000;
	mul.f64 	%fd28, %fd27, %fd27;
	div.rn.f64 	%fd29, %fd30, %fd28;
	add.s64 	%rd8, %rd2, %rd5;
	st.global.f64 	[%rd8], %fd29;
	add.s32 	%r25, %r25, %r3;
	setp.lt.s32 	%p5, %r25, %r9;
	@%p5 bra 	$L__BB11_2;
$L__BB11_6:
	ret;

}
	// .globl	_Z36hyperbolic_tangent_derivative_kernelPKdPdi
.visible .entry _Z36hyperbolic_tangent_derivative_kernelPKdPdi(
	.param .u64 .ptr .align 1 _Z36hyperbolic_tangent_derivative_kernelPKdPdi_param_0,
	.param .u64 .ptr .align 1 _Z36hyperbolic_tangent_derivative_kernelPKdPdi_param_1,
	.param .u32 _Z36hyperbolic_tangent_derivative_kernelPKdPdi_param_2
)
{
	.reg .pred 	%p<5>;
	.reg .b32 	%r<14>;
	.reg .b32 	%f<5>;
	.reg .b64 	%rd<9>;
	.reg .b64 	%fd<50>;

	ld.param.u64 	%rd3, [_Z36hyperbolic_tangent_derivative_kernelPKdPdi_param_0];
	ld.param.u64 	%rd4, [_Z36hyperbolic_tangent_derivative_kernelPKdPdi_param_1];
	ld.param.u32 	%r7, [_Z36hyperbolic_tangent_derivative_kernelPKdPdi_param_2];
	mov.u32 	%r1, %ntid.x;
	mov.u32 	%r8, %ctaid.x;
	mov.u32 	%r9, %tid.x;
	mad.lo.s32 	%r13, %r1, %r8, %r9;
	setp.ge.s32 	%p1, %r13, %r7;
	@%p1 bra 	$L__BB12_6;
	mov.u32 	%r10, %nctaid.x;
	mul.lo.s32 	%r3, %r10, %r1;
	cvta.to.global.u64 	%rd1, %rd3;
	cvta.to.global.u64 	%rd2, %rd4;
$L__BB12_2:
	mul.wide.s32 	%rd5, %r13, 8;
	add.s64 	%rd6, %rd1, %rd5;
	ld.global.f64 	%fd1, [%rd6];
	{
	.reg .b32 %temp; 
	mov.b64 	{%temp, %r11}, %fd1;
	}
	and.b32  	%r5, %r11, 2147483647;
	{
	.reg .b32 %temp; 
	mov.b64 	{%r12, %temp}, %fd1;
	}
	mov.b64 	%fd2, {%r12, %r5};
	setp.ltu.f64 	%p2, %fd2, 0d3FE4F92224DD2F1A;
	@%p2 bra 	$L__BB12_4;
	add.f64 	%fd6, %fd2, %fd2;
	cvt.rn.f32.f64 	%f1, %fd6;
	mul.f32 	%f2, %f1, 0f3FB8AA3B;
	cvt.rni.f32.f32 	%f3, %f2;
	cvt.f64.f32 	%fd7, %f3;
	fma.rn.f64 	%fd8, %fd7, 0dBFE62E42FEFA39EF, %fd6;
	fma.rn.f64 	%fd9, %fd8, 0d3E5AE904A4741B81, 0d3E928A27F89B6999;
	fma.rn.f64 	%fd10, %fd9, %fd8, 0d3EC71DE715FF7E07;
	fma.rn.f64 	%fd11, %fd10, %fd8, 0d3EFA019A6B0AC45A;
	fma.rn.f64 	%fd12, %fd11, %fd8, 0d3F2A01A017EED94F;
	fma.rn.f64 	%fd13, %fd12, %fd8, 0d3F56C16C17F2A71B;
	fma.rn.f64 	%fd14, %fd13, %fd8, 0d3F811111111173C4;
	fma.rn.f64 	%fd15, %fd14, %fd8, 0d3FA555555555211A;
	fma.rn.f64 	%fd16, %fd15, %fd8, 0d3FC5555555555540;
	fma.rn.f64 	%fd17, %fd16, %fd8, 0d3FE0000000000005;
	mul.f64 	%fd18, %fd8, %fd17;
	fma.rn.f64 	%fd19, %fd18, %fd8, %fd8;
	ex2.approx.ftz.f32 	%f4, %f3;
	cvt.f64.f32 	%fd20, %f4;
	mov.f64 	%fd21, 0d3FF0000000000000;
	sub.f64 	%fd22, %fd21, %fd20;
	neg.f64 	%fd23, %fd19;
	fma.rn.f64 	%fd24, %fd23, %fd20, %fd22;
	mov.f64 	%fd25, 0d4000000000000000;
	sub.f64 	%fd26, %fd25, %fd24;
	rcp.approx.ftz.f64 	%fd27, %fd26;
	neg.f64 	%fd28, %fd26;
	fma.rn.f64 	%fd29, %fd28, %fd27, 0d3FF0000000000000;
	fma.rn.f64 	%fd30, %fd29, %fd29, %fd29;
	fma.rn.f64 	%fd31, %fd30, %fd27, %fd27;
	fma.rn.f64 	%fd32, %fd31, 0dC000000000000000, 0d3FF0000000000000;
	setp.gt.u32 	%p3, %r5, 1077088193;
	selp.f64 	%fd33, 0d3FF0000000000000, %fd32, %p3;
	copysign.f64 	%fd49, %fd1, %fd33;
	bra.uni 	$L__BB12_5;
$L__BB12_4:
	mul.f64 	%fd34, %fd1, %fd1;
	fma.rn.f64 	%fd35, %fd34, 0dBEF0BC46E2F5E964, 0d3F14359F420AFC3D;
	fma.rn.f64 	%fd36, %fd35, %fd34, 0dBF2DF9F0728C5D84;
	fma.rn.f64 	%fd37, %fd36, %fd34, 0d3F4337D1CEC4F033;
	fma.rn.f64 	%fd38, %fd37, %fd34, 0dBF57D6E9674335B3;
	fma.rn.f64 	%fd39, %fd38, %fd34, 0d3F6D6D000D7AAD3D;
	fma.rn.f64 	%fd40, %fd39, %fd34, 0dBF8226E1F3CF1EF5;
	fma.rn.f64 	%fd41, %fd40, %fd34, 0d3F9664F47EC0C8CF;
	fma.rn.f64 	%fd42, %fd41, %fd34, 0dBFABA1BA1B80AB40;
	fma.rn.f64 	%fd43, %fd42, %fd34, 0d3FC111111110FA4A;
	fma.rn.f64 	%fd44, %fd43, %fd34, 0dBFD5555555555550;
	fma.rn.f64 	%fd45, %fd44, %fd34, 0d0000000000000000;
	fma.rn.f64 	%fd49, %fd45, %fd1, %fd1;
$L__BB12_5:
	mul.f64 	%fd46, %fd49, %fd49;
	mov.f64 	%fd47, 0d3FF0000000000000;
	sub.f64 	%fd48, %fd47, %fd46;
	add.s64 	%rd8, %rd2, %rd5;
	st.global.f64 	[%rd8], %fd48;
	add.s32 	%r13, %r13, %r3;
	setp.lt.s32 	%p4, %r13, %r7;
	@%p4 bra 	$L__BB12_2;
$L__BB12_6:
	ret;

}
	// .globl	_Z27threshold_derivative_kernelPKdPdi
.visible .entry _Z27threshold_derivative_kernelPKdPdi(
	.param .u64 .ptr .align 1 _Z27threshold_derivative_kernelPKdPdi_param_0,
	.param .u64 .ptr .align 1 _Z27threshold_derivative_kernelPKdPdi_param_1,
	.param .u32 _Z27threshold_derivative_kernelPKdPdi_param_2
)
{
	.reg .pred 	%p<4>;
	.reg .b32 	%r<11>;
	.reg .b64 	%rd<10>;
	.reg .b64 	%fd<2>;

	ld.param.u64 	%rd3, [_Z27threshold_derivative_kernelPKdPdi_param_0];
	ld.param.u64 	%rd4, [_Z27threshold_derivative_kernelPKdPdi_param_1];
	ld.param.u32 	%r6, [_Z27threshold_derivative_kernelPKdPdi_param_2];
	mov.u32 	%r1, %ntid.x;
	mov.u32 	%r7, %ctaid.x;
	mov.u32 	%r8, %tid.x;
	mad.lo.s32 	%r10, %r1, %r7, %r8;
	setp.ge.s32 	%p1, %r10, %r6;
	@%p1 bra 	$L__BB13_5;
	mov.u32 	%r9, %nctaid.x;
	mul.lo.s32 	%r3, %r9, %r1;
	cvta.to.global.u64 	%rd1, %rd3;
	cvta.to.global.u64 	%rd2, %rd4;
$L__BB13_2:
	mul.wide.s32 	%rd5, %r10, 8;
	add.s64 	%rd6, %rd1, %rd5;
	ld.global.f64 	%fd1, [%rd6];
	setp.eq.f64 	%p2, %fd1, 0d0000000000000000;
	@%p2 bra 	$L__BB13_4;
	add.s64 	%rd8, %rd2, %rd5;
	mov.b64 	%rd9, 0;
	st.global.u64 	[%rd8], %rd9;
$L__BB13_4:
	add.s32 	%r10, %r10, %r3;
	setp.lt.s32 	%p3, %r10, %r6;
	@%p3 bra 	$L__BB13_2;
$L__BB13_5:
	ret;

}
	// .globl	_Z37symmetric_threshold_derivative_kernelPKdPdi
.visible .entry _Z37symmetric_threshold_derivative_kernelPKdPdi(
	.param .u64 .ptr .align 1 _Z37symmetric_threshold_derivative_kernelPKdPdi_param_0,
	.param .u64 .ptr .align 1 _Z37symmetric_threshold_derivative_kernelPKdPdi_param_1,
	.param .u32 _Z37symmetric_threshold_derivative_kernelPKdPdi_param_2
)
{
	.reg .pred 	%p<4>;
	.reg .b32 	%r<11>;
	.reg .b64 	%rd<10>;
	.reg .b64 	%fd<2>;

	ld.param.u64 	%rd3, [_Z37symmetric_threshold_derivative_kernelPKdPdi_param_0];
	ld.param.u64 	%rd4, [_Z37symmetric_threshold_derivative_kernelPKdPdi_param_1];
	ld.param.u32 	%r6, [_Z37symmetric_threshold_derivative_kernelPKdPdi_param_2];
	mov.u32 	%r1, %ntid.x;
	mov.u32 	%r7, %ctaid.x;
	mov.u32 	%r8, %tid.x;
	mad.lo.s32 	%r10, %r1, %r7, %r8;
	setp.ge.s32 	%p1, %r10, %r6;
	@%p1 bra 	$L__BB14_5;
	mov.u32 	%r9, %nctaid.x;
	mul.lo.s32 	%r3, %r9, %r1;
	cvta.to.global.u64 	%rd1, %rd3;
	cvta.to.global.u64 	%rd2, %rd4;
$L__BB14_2:
	mul.wide.s32 	%rd5, %r10, 8;
	add.s64 	%rd6, %rd1, %rd5;
	ld.global.f64 	%fd1, [%rd6];
	setp.eq.f64 	%p2, %fd1, 0d0000000000000000;
	@%p2 bra 	$L__BB14_4;
	add.s64 	%rd8, %rd2, %rd5;
	mov.b64 	%rd9, 0;
	st.global.u64 	[%rd8], %rd9;
$L__BB14_4:
	add.s32 	%r10, %r10, %r3;
	setp.lt.s32 	%p3, %r10, %r6;
	@%p3 bra 	$L__BB14_2;
$L__BB14_5:
	ret;

}
	// .globl	_Z24linear_derivative_kernelPKdPdi
.visible .entry _Z24linear_derivative_kernelPKdPdi(
	.param .u64 .ptr .align 1 _Z24linear_derivative_kernelPKdPdi_param_0,
	.param .u64 .ptr .align 1 _Z24linear_derivative_kernelPKdPdi_param_1,
	.param .u32 _Z24linear_derivative_kernelPKdPdi_param_2
)
{
	.reg .pred 	%p<7>;
	.reg .b32 	%r<31>;
	.reg .b64 	%rd<13>;

	ld.param.u64 	%rd2, [_Z24linear_derivative_kernelPKdPdi_param_1];
	ld.param.u32 	%r12, [_Z24linear_derivative_kernelPKdPdi_param_2];
	cvta.to.global.u64 	%rd1, %rd2;
	mov.u32 	%r13, %nctaid.x;
	mov.u32 	%r14, %ntid.x;
	mul.lo.s32 	%r1, %r13, %r14;
	mov.u32 	%r15, %ctaid.x;
	mov.u32 	%r16, %tid.x;
	mad.lo.s32 	%r29, %r14, %r15, %r16;
	setp.ge.s32 	%p1, %r29, %r12;
	@%p1 bra 	$L__BB15_7;
	add.s32 	%r17, %r29, %r1;
	max.s32 	%r18, %r12, %r17;
	setp.lt.s32 	%p2, %r17, %r12;
	selp.u32 	%r19, 1, 0, %p2;
	add.s32 	%r20, %r17, %r19;
	sub.s32 	%r21, %r18, %r20;
	div.u32 	%r22, %r21, %r1;
	add.s32 	%r3, %r22, %r19;
	and.b32  	%r23, %r3, 3;
	setp.eq.s32 	%p3, %r23, 3;
	@%p3 bra 	$L__BB15_4;
	add.s32 	%r24, %r3, 1;
	and.b32  	%r25, %r24, 3;
	neg.s32 	%r27, %r25;
$L__BB15_3:
	.pragma "nounroll";
	mul.wide.s32 	%rd3, %r29, 8;
	add.s64 	%rd4, %rd1, %rd3;
	mov.b64 	%rd5, 4607182418800017408;
	st.global.u64 	[%rd4], %rd5;
	add.s32 	%r29, %r29, %r1;
	add.s32 	%r27, %r27, 1;
	setp.ne.s32 	%p4, %r27, 0;
	@%p4 bra 	$L__BB15_3;
$L__BB15_4:
	setp.lt.u32 	%p5, %r3, 3;
	@%p5 bra 	$L__BB15_7;
	mul.wide.s32 	%rd9, %r1, 8;
	shl.b32 	%r26, %r1, 2;
$L__BB15_6:
	mul.wide.s32 	%rd6, %r29, 8;
	add.s64 	%rd7, %rd1, %rd6;
	mov.b64 	%rd8, 4607182418800017408;
	st.global.u64 	[%rd7], %rd8;
	add.s64 	%rd10, %rd7, %rd9;
	st.global.u64 	[%rd10], %rd8;
	add.s64 	%rd11, %rd10, %rd9;
	st.global.u64 	[%rd11], %rd8;
	add.s64 	%rd12, %rd11, %rd9;
	st.global.u64 	[%rd12], %rd8;
	add.s32 	%r29, %r26, %r29;
	setp.lt.s32 	%p6, %r29, %r12;
	@%p6 bra 	$L__BB15_6;
$L__BB15_7:
	ret;

}
	// .globl	_Z34rectified_linear_derivative_kernelPKdPdi
.visible .entry _Z34rectified_linear_derivative_kernelPKdPdi(
	.param .u64 .ptr .align 1 _Z34rectified_linear_derivative_kernelPKdPdi_param_0,
	.param .u64 .ptr .align 1 _Z34rectified_linear_derivative_kernelPKdPdi_param_1,
	.param .u32 _Z34rectified_linear_derivative_kernelPKdPdi_param_2
)
{
	.reg .pred 	%p<4>;
	.reg .b32 	%r<11>;
	.reg .b64 	%rd<13>;
	.reg .b64 	%fd<2>;

	ld.param.u64 	%rd3, [_Z34rectified_linear_derivative_kernelPKdPdi_param_0];
	ld.param.u64 	%rd4, [_Z34rectified_linear_derivative_kernelPKdPdi_param_1];
	ld.param.u32 	%r6, [_Z34rectified_linear_derivative_kernelPKdPdi_param_2];
	cvta.to.global.u64 	%rd1, %rd4;
	mov.u32 	%r1, %ntid.x;
	mov.u32 	%r7, %ctaid.x;
	mov.u32 	%r8, %tid.x;
	mad.lo.s32 	%r10, %r1, %r7, %r8;
	setp.ge.s32 	%p1, %r10, %r6;
	@%p1 bra 	$L__BB16_6;
	mov.u32 	%r9, %nctaid.x;
	mul.lo.s32 	%r3, %r9, %r1;
	cvta.to.global.u64 	%rd2, %rd3;
$L__BB16_2:
	mul.wide.s32 	%rd5, %r10, 8;
	add.s64 	%rd6, %rd2, %rd5;
	ld.global.f64 	%fd1, [%rd6];
	setp.geu.f64 	%p2, %fd1, 0d0000000000000000;
	@%p2 bra 	$L__BB16_4;
	add.s64 	%rd11, %rd1, %rd5;
	mov.b64 	%rd12, 0;
	st.global.u64 	[%rd11], %rd12;
	bra.uni 	$L__BB16_5;
$L__BB16_4:
	add.s64 	%rd8, %rd1, %rd5;
	mov.b64 	%rd9, 4607182418800017408;
	st.global.u64 	[%rd8], %rd9;
$L__BB16_5:
	add.s32 	%r10, %r10, %r3;
	setp.lt.s32 	%p3, %r10, %r6;
	@%p3 bra 	$L__BB16_2;
$L__BB16_6:
	ret;

}
	// .globl	_Z43scaled_exponential_linear_derivative_kernelPKdPdi
.visible .entry _Z43scaled_exponential_linear_derivative_kernelPKdPdi(
	.param .u64 .ptr .align 1 _Z43scaled_exponential_linear_derivative_kernelPKdPdi_param_0,
	.param .u64 .ptr .align 1 _Z43scaled_exponential_linear_derivative_kernelPKdPdi_param_1,
	.param .u32 _Z43scaled_exponential_linear_derivative_kernelPKdPdi_param_2
)
{
	.reg .pred 	%p<6>;
	.reg .b32 	%r<26>;
	.reg .b32 	%f<3>;
	.reg .b64 	%rd<12>;
	.reg .b64 	%fd<26>;

	ld.param.u64 	%rd3, [_Z43scaled_exponential_linear_derivative_kernelPKdPdi_param_0];
	ld.param.u64 	%rd4, [_Z43scaled_exponential_linear_derivative_kernelPKdPdi_param_1];
	ld.param.u32 	%r9, [_Z43scaled_exponential_linear_derivative_kernelPKdPdi_param_2];
	cvta.to.global.u64 	%rd1, %rd4;
	mov.u32 	%r1, %ntid.x;
	mov.u32 	%r10, %ctaid.x;
	mov.u32 	%r11, %tid.x;
	mad.lo.s32 	%r25, %r1, %r10, %r11;
	setp.ge.s32 	%p1, %r25, %r9;
	@%p1 bra 	$L__BB17_9;
	mov.u32 	%r12, %nctaid.x;
	mul.lo.s32 	%r3, %r12, %r1;
	cvta.to.global.u64 	%rd2, %rd3;
$L__BB17_2:
	mul.wide.s32 	%rd5, %r25, 8;
	add.s64 	%rd6, %rd2, %rd5;
	ld.global.f64 	%fd1, [%rd6];
	setp.geu.f64 	%p2, %fd1, 0d0000000000000000;
	@%p2 bra 	$L__BB17_7;
	fma.rn.f64 	%fd5, %fd1, 0d3FF71547652B82FE, 0d4338000000000000;
	{
	.reg .b32 %temp; 
	mov.b64 	{%r5, %temp}, %fd5;
	}
	mov.f64 	%fd6, 0dC338000000000000;
	add.rn.f64 	%fd7, %fd5, %fd6;
	fma.rn.f64 	%fd8, %fd7, 0dBFE62E42FEFA39EF, %fd1;
	fma.rn.f64 	%fd9, %fd7, 0dBC7ABC9E3B39803F, %fd8;
	fma.rn.f64 	%fd10, %fd9, 0d3E5ADE1569CE2BDF, 0d3E928AF3FCA213EA;
	fma.rn.f64 	%fd11, %fd10, %fd9, 0d3EC71DEE62401315;
	fma.rn.f64 	%fd12, %fd11, %fd9, 0d3EFA01997C89EB71;
	fma.rn.f64 	%fd13, %fd12, %fd9, 0d3F2A01A014761F65;
	fma.rn.f64 	%fd14, %fd13, %fd9, 0d3F56C16C1852B7AF;
	fma.rn.f64 	%fd15, %fd14, %fd9, 0d3F81111111122322;
	fma.rn.f64 	%fd16, %fd15, %fd9, 0d3FA55555555502A1;
	fma.rn.f64 	%fd17, %fd16, %fd9, 0d3FC5555555555511;
	fma.rn.f64 	%fd18, %fd17, %fd9, 0d3FE000000000000B;
	fma.rn.f64 	%fd19, %fd18, %fd9, 0d3FF0000000000000;
	fma.rn.f64 	%fd20, %fd19, %fd9, 0d3FF0000000000000;
	{
	.reg .b32 %temp; 
	mov.b64 	{%r6, %temp}, %fd20;
	}
	{
	.reg .b32 %temp; 
	mov.b64 	{%temp, %r7}, %fd20;
	}
	shl.b32 	%r13, %r5, 20;
	add.s32 	%r14, %r13, %r7;
	mov.b64 	%fd25, {%r6, %r14};
	{
	.reg .b32 %temp; 
	mov.b64 	{%temp, %r15}, %fd1;
	}
	mov.b32 	%f2, %r15;
	abs.f32 	%f1, %f2;
	setp.lt.f32 	%p3, %f1, 0f4086232B;
	@%p3 bra 	$L__BB17_6;
	setp.geu.f32 	%p4, %f1, 0f40874800;
	mov.f64 	%fd25, 0d0000000000000000;
	@%p4 bra 	$L__BB17_6;
	shr.u32 	%r16, %r5, 31;
	add.s32 	%r17, %r5, %r16;
	shr.s32 	%r18, %r17, 1;
	shl.b32 	%r19, %r18, 20;
	add.s32 	%r20, %r7, %r19;
	mov.b64 	%fd22, {%r6, %r20};
	sub.s32 	%r21, %r5, %r18;
	shl.b32 	%r22, %r21, 20;
	add.s32 	%r23, %r22, 1072693248;
	mov.b32 	%r24, 0;
	mov.b64 	%fd23, {%r24, %r23};
	mul.f64 	%fd25, %fd23, %fd22;
$L__BB17_6:
	mul.f64 	%fd24, %fd25, 0d3FFC2127784797F7;
	add.s64 	%rd11, %rd1, %rd5;
	st.global.f64 	[%rd11], %fd24;
	bra.uni 	$L__BB17_8;
$L__BB17_7:
	add.s64 	%rd8, %rd1, %rd5;
	mov.b64 	%rd9, 4607410751301125092;
	st.global.u64 	[%rd8], %rd9;
$L__BB17_8:
	add.s32 	%r25, %r25, %r3;
	setp.lt.s32 	%p5, %r25, %r9;
	@%p5 bra 	$L__BB17_2;
$L__BB17_9:
	ret;

}
	// .globl	_Z27soft_plus_derivative_kernelPKdPdi
.visible .entry _Z27soft_plus_derivative_kernelPKdPdi(
	.param .u64 .ptr .align 1 _Z27soft_plus_derivative_kernelPKdPdi_param_0,
	.param .u64 .ptr .align 1 _Z27soft_plus_derivative_kernelPKdPdi_param_1,
	.param .u32 _Z27soft_plus_derivative_kernelPKdPdi_param_2
)
{
	.reg .pred 	%p<6>;
	.reg .b32 	%r<26>;
	.reg .b32 	%f<3>;
	.reg .b64 	%rd<9>;
	.reg .b64 	%fd<30>;

	ld.param.u64 	%rd3, [_Z27soft_plus_derivative_kernelPKdPdi_param_0];
	ld.param.u64 	%rd4, [_Z27soft_plus_derivative_kernelPKdPdi_param_1];
	ld.param.u32 	%r9, [_Z27soft_plus_derivative_kernelPKdPdi_param_2];
	mov.u32 	%r1, %ntid.x;
	mov.u32 	%r10, %ctaid.x;
	mov.u32 	%r11, %tid.x;
	mad.lo.s32 	%r25, %r1, %r10, %r11;
	setp.ge.s32 	%p1, %r25, %r9;
	@%p1 bra 	$L__BB18_6;
	mov.u32 	%r12, %nctaid.x;
	mul.lo.s32 	%r3, %r12, %r1;
	cvta.to.global.u64 	%rd1, %rd3;
	cvta.to.global.u64 	%rd2, %rd4;
$L__BB18_2:
	mul.wide.s32 	%rd5, %r25, 8;
	add.s64 	%rd6, %rd1, %rd5;
	ld.global.f64 	%fd1, [%rd6];
	neg.f64 	%fd6, %fd1;
	fma.rn.f64 	%fd7, %fd1, 0dBFF71547652B82FE, 0d4338000000000000;
	{
	.reg .b32 %temp; 
	mov.b64 	{%r5, %temp}, %fd7;
	}
	mov.f64 	%fd8, 0dC338000000000000;
	add.rn.f64 	%fd9, %fd7, %fd8;
	fma.rn.f64 	%fd10, %fd9, 0dBFE62E42FEFA39EF, %fd6;
	fma.rn.f64 	%fd11, %fd9, 0dBC7ABC9E3B39803F, %fd10;
	fma.rn.f64 	%fd12, %fd11, 0d3E5ADE1569CE2BDF, 0d3E928AF3FCA213EA;
	fma.rn.f64 	%fd13, %fd12, %fd11, 0d3EC71DEE62401315;
	fma.rn.f64 	%fd14, %fd13, %fd11, 0d3EFA01997C89EB71;
	fma.rn.f64 	%fd15, %fd14, %fd11, 0d3F2A01A014761F65;
	fma.rn.f64 	%fd16, %fd15, %fd11, 0d3F56C16C1852B7AF;
	fma.rn.f64 	%fd17, %fd16, %fd11, 0d3F81111111122322;
	fma.rn.f64 	%fd18, %fd17, %fd11, 0d3FA55555555502A1;
	fma.rn.f64 	%fd19, %fd18, %fd11, 0d3FC5555555555511;
	fma.rn.f64 	%fd20, %fd19, %fd11, 0d3FE000000000000B;
	fma.rn.f64 	%fd21, %fd20, %fd11, 0d3FF0000000000000;
	fma.rn.f64 	%fd22, %fd21, %fd11, 0d3FF0000000000000;
	{
	.reg .b32 %temp; 
	mov.b64 	{%r6, %temp}, %fd22;
	}
	{
	.reg .b32 %temp; 
	mov.b64 	{%temp, %r7}, %fd22;
	}
	shl.b32 	%r13, %r5, 20;
	add.s32 	%r14, %r13, %r7;
	mov.b64 	%fd29, {%r6, %r14};
	{
	.reg .b32 %temp; 
	mov.b64 	{%temp, %r15}, %fd6;
	}
	mov.b32 	%f2, %r15;
	abs.f32 	%f1, %f2;
	setp.lt.f32 	%p2, %f1, 0f4086232B;
	@%p2 bra 	$L__BB18_5;
	setp.gt.f64 	%p3, %fd1, 0d0000000000000000;
	mov.f64 	%fd23, 0d7FF0000000000000;
	sub.f64 	%fd24, %fd23, %fd1;
	selp.f64 	%fd29, 0d0000000000000000, %fd24, %p3;
	setp.geu.f32 	%p4, %f1, 0f40874800;
	@%p4 bra 	$L__BB18_5;
	shr.u32 	%r16, %r5, 31;
	add.s32 	%r17, %r5, %r16;
	shr.s32 	%r18, %r17, 1;
	shl.b32 	%r19, %r18, 20;
	add.s32 	%r20, %r7, %r19;
	mov.b64 	%fd25, {%r6, %r20};
	sub.s32 	%r21, %r5, %r18;
	shl.b32 	%r22, %r21, 20;
	add.s32 	%r23, %r22, 1072693248;
	mov.b32 	%r24, 0;
	mov.b64 	%fd26, {%r24, %r23};
	mul.f64 	%fd29, %fd26, %fd25;
$L__BB18_5:
	add.f64 	%fd27, %fd29, 0d3FF0000000000000;
	rcp.rn.f64 	%fd28, %fd27;
	add.s64 	%rd8, %rd2, %rd5;
	st.global.f64 	[%rd8], %fd28;
	add.s32 	%r25, %r25, %r3;
	setp.lt.s32 	%p5, %r25, %r9;
	@%p5 bra 	$L__BB18_2;
$L__BB18_6:
	ret;

}
	// .globl	_Z27soft_sign_derivative_kernelPKdPdi
.visible .entry _Z27soft_sign_derivative_kernelPKdPdi(
	.param .u64 .ptr .align 1 _Z27soft_sign_derivative_kernelPKdPdi_param_0,
	.param .u64 .ptr .align 1 _Z27soft_sign_derivative_kernelPKdPdi_param_1,
	.param .u32 _Z27soft_sign_derivative_kernelPKdPdi_param_2
)
{
	.reg .pred 	%p<26>;
	.reg .b32 	%r<35>;
	.reg .b64 	%rd<11>;
	.reg .b64 	%fd<36>;

	ld.param.u64 	%rd3, [_Z27soft_sign_derivative_kernelPKdPdi_param_0];
	ld.param.u64 	%rd4, [_Z27soft_sign_derivative_kernelPKdPdi_param_1];
	ld.param.u32 	%r11, [_Z27soft_sign_derivative_kernelPKdPdi_param_2];
	cvta.to.global.u64 	%rd1, %rd4;
	mov.u32 	%r1, %ntid.x;
	mov.u32 	%r12, %ctaid.x;
	mov.u32 	%r13, %tid.x;
	mad.lo.s32 	%r34, %r1, %r12, %r13;
	setp.ge.s32 	%p2, %r34, %r11;
	@%p2 bra 	$L__BB19_11;
	mov.f64 	%fd8, 0d4000000000000000;
	{
	.reg .b32 %temp; 
	mov.b64 	{%temp, %r3}, %fd8;
	}
	and.b32  	%r4, %r3, 2146435072;
	setp.eq.s32 	%p3, %r4, 1062207488;
	setp.lt.s32 	%p4, %r3, 0;
	selp.b32 	%r5, 0, 2146435072, %p4;
	and.b32  	%r14, %r3, 2147483647;
	setp.ne.s32 	%p5, %r14, 1071644672;
	and.pred  	%p1, %p3, %p5;
	or.b32  	%r6, %r5, -2147483648;
	mov.u32 	%r15, %nctaid.x;
	mul.lo.s32 	%r7, %r15, %r1;
	cvta.to.global.u64 	%rd2, %rd3;
$L__BB19_2:
	mul.wide.s32 	%rd5, %r34, 8;
	add.s64 	%rd6, %rd2, %rd5;
	ld.global.f64 	%fd1, [%rd6];
	setp.geu.f64 	%p6, %fd1, 0d0000000000000000;
	@%p6 bra 	$L__BB19_4;
	setp.lt.s32 	%p17, %r3, 0;
	setp.eq.s32 	%p18, %r4, 1062207488;
	mov.f64 	%fd19, 0d3FF0000000000000;
	sub.f64 	%fd20, %fd19, %fd1;
	{
	.reg .b32 %temp; 
	mov.b64 	{%temp, %r25}, %fd20;
	}
	abs.f64 	%fd21, %fd20;
	{ // callseq 1, 0
	.param .b64 param0;
	st.param.f64 	[param0], %fd21;
	.param .b64 retval0;
	call.uni (retval0), 
	__internal_accurate_pow, 
	(
	param0
	);
	ld.param.f64 	%fd22, [retval0];
	} // callseq 1
	setp.lt.s32 	%p20, %r25, 0;
	neg.f64 	%fd24, %fd22;
	selp.f64 	%fd25, %fd24, %fd22, %p18;
	selp.f64 	%fd26, %fd25, %fd22, %p20;
	setp.eq.f64 	%p21, %fd20, 0d0000000000000000;
	selp.b32 	%r26, %r25, 0, %p18;
	or.b32  	%r27, %r26, 2146435072;
	selp.b32 	%r28, %r27, %r26, %p17;
	mov.b32 	%r29, 0;
	mov.b64 	%fd27, {%r29, %r28};
	selp.f64 	%fd28, %fd27, %fd26, %p21;
	add.f64 	%fd29, %fd20, 0d4000000000000000;
	{
	.reg .b32 %temp; 
	mov.b64 	{%temp, %r30}, %fd29;
	}
	and.b32  	%r31, %r30, 2146435072;
	setp.eq.s32 	%p22, %r31, 2146435072;
	setp.eq.f64 	%p23, %fd21, 0d7FF0000000000000;
	selp.b32 	%r32, %r6, %r5, %p1;
	selp.b32 	%r33, %r32, %r5, %p20;
	mov.b64 	%fd30, {%r29, %r33};
	selp.f64 	%fd31, %fd30, %fd28, %p23;
	selp.f64 	%fd32, %fd31, %fd28, %p22;
	setp.eq.f64 	%p24, %fd20, 0d3FF0000000000000;
	rcp.rn.f64 	%fd33, %fd32;
	selp.f64 	%fd34, 0d3FF0000000000000, %fd33, %p24;
	add.s64 	%rd10, %rd1, %rd5;
	st.global.f64 	[%rd10], %fd34;
	bra.uni 	$L__BB19_10;
$L__BB19_4:
	setp.lt.s32 	%p7, %r3, 0;
	setp.eq.s32 	%p8, %r4, 1062207488;
	add.f64 	%fd2, %fd1, 0d3FF0000000000000;
	{
	.reg .b32 %temp; 
	mov.b64 	{%temp, %r9}, %fd2;
	}
	abs.f64 	%fd3, %fd2;
	{ // callseq 0, 0
	.param .b64 param0;
	st.param.f64 	[param0], %fd3;
	.param .b64 retval0;
	call.uni (retval0), 
	__internal_accurate_pow, 
	(
	param0
	);
	ld.param.f64 	%fd9, [retval0];
	} // callseq 0
	setp.lt.s32 	%p10, %r9, 0;
	neg.f64 	%fd11, %fd9;
	selp.f64 	%fd12, %fd11, %fd9, %p8;
	selp.f64 	%fd13, %fd12, %fd9, %p10;
	setp.eq.f64 	%p11, %fd2, 0d0000000000000000;
	selp.b32 	%r16, %r9, 0, %p8;
	or.b32  	%r17, %r16, 2146435072;
	selp.b32 	%r18, %r17, %r16, %p7;
	mov.b32 	%r19, 0;
	mov.b64 	%fd14, {%r19, %r18};
	selp.f64 	%fd35, %fd14, %fd13, %p11;
	add.f64 	%fd15, %fd2, 0d4000000000000000;
	{
	.reg .b32 %temp; 
	mov.b64 	{%temp, %r20}, %fd15;
	}
	and.b32  	%r21, %r20, 2146435072;
	setp.ne.s32 	%p12, %r21, 2146435072;
	@%p12 bra 	$L__BB19_9;
	setp.num.f64 	%p13, %fd2, %fd2;
	@%p13 bra 	$L__BB19_7;
	mov.f64 	%fd16, 0d4000000000000000;
	add.rn.f64 	%fd35, %fd2, %fd16;
	bra.uni 	$L__BB19_9;
$L__BB19_7:
	setp.neu.f64 	%p14, %fd3, 0d7FF0000000000000;
	@%p14 bra 	$L__BB19_9;
	setp.lt.s32 	%p15, %r9, 0;
	selp.b32 	%r22, %r6, %r5, %p1;
	selp.b32 	%r23, %r22, %r5, %p15;
	mov.b32 	%r24, 0;
	mov.b64 	%fd35, {%r24, %r23};
$L__BB19_9:
	setp.eq.f64 	%p16, %fd2, 0d3FF0000000000000;
	rcp.rn.f64 	%fd17, %fd35;
	selp.f64 	%fd18, 0d3FF0000000000000, %fd17, %p16;
	add.s64 	%rd8, %rd1, %rd5;
	st.global.f64 	[%rd8], %fd18;
$L__BB19_10:
	add.s32 	%r34, %r34, %r7;
	setp.lt.s32 	%p25, %r34, %r11;
	@%p25 bra 	$L__BB19_2;
$L__BB19_11:
	ret;

}
	// .globl	_Z31hard_logistic_derivative_kernelPKdPdi
.visible .entry _Z31hard_logistic_derivative_kernelPKdPdi(
	.param .u64 .ptr .align 1 _Z31hard_logistic_derivative_kernelPKdPdi_param_0,
	.param .u64 .ptr .align 1 _Z31hard_logistic_derivative_kernelPKdPdi_param_1,
	.param .u32 _Z31hard_logistic_derivative_kernelPKdPdi_param_2
)
{
	.reg .pred 	%p<4>;
	.reg .b32 	%r<11>;
	.reg .b64 	%rd<13>;
	.reg .b64 	%fd<3>;

	ld.param.u64 	%rd3, [_Z31hard_logistic_derivative_kernelPKdPdi_param_0];
	ld.param.u64 	%rd4, [_Z31hard_logistic_derivative_kernelPKdPdi_param_1];
	ld.param.u32 	%r6, [_Z31hard_logistic_derivative_kernelPKdPdi_param_2];
	cvta.to.global.u64 	%rd1, %rd4;
	mov.u32 	%r1, %ntid.x;
	mov.u32 	%r7, %ctaid.x;
	mov.u32 	%r8, %tid.x;
	mad.lo.s32 	%r10, %r1, %r7, %r8;
	setp.ge.s32 	%p1, %r10, %r6;
	@%p1 bra 	$L__BB20_6;
	mov.u32 	%r9, %nctaid.x;
	mul.lo.s32 	%r3, %r9, %r1;
	cvta.to.global.u64 	%rd2, %rd3;
$L__BB20_2:
	mul.wide.s32 	%rd5, %r10, 8;
	add.s64 	%rd6, %rd2, %rd5;
	ld.global.f64 	%fd1, [%rd6];
	abs.f64 	%fd2, %fd1;
	setp.leu.f64 	%p2, %fd2, 0d4004000000000000;
	@%p2 bra 	$L__BB20_4;
	add.s64 	%rd11, %rd1, %rd5;
	mov.b64 	%rd12, 0;
	st.global.u64 	[%rd11], %rd12;
	bra.uni 	$L__BB20_5;
$L__BB20_4:
	add.s64 	%rd8, %rd1, %rd5;
	mov.b64 	%rd9, 4596373779694328218;
	st.global.u64 	[%rd8], %rd9;
$L__BB20_5:
	add.s32 	%r10, %r10, %r3;
	setp.lt.s32 	%p3, %r10, %r6;
	@%p3 bra 	$L__BB20_2;
$L__BB20_6:
	ret;

}
	// .globl	_Z36exponential_linear_derivative_kernelPKdPdi
.visible .entry _Z36exponential_linear_derivative_kernelPKdPdi(
	.param .u64 .ptr .align 1 _Z36exponential_linear_derivative_kernelPKdPdi_param_0,
	.param .u64 .ptr .align 1 _Z36exponential_linear_derivative_kernelPKdPdi_param_1,
	.param .u32 _Z36exponential_linear_derivative_kernelPKdPdi_param_2
)
{
	.reg .pred 	%p<6>;
	.reg .b32 	%r<26>;
	.reg .b32 	%f<3>;
	.reg .b64 	%rd<12>;
	.reg .b64 	%fd<25>;

	ld.param.u64 	%rd3, [_Z36exponential_linear_derivative_kernelPKdPdi_param_0];
	ld.param.u64 	%rd4, [_Z36exponential_linear_derivative_kernelPKdPdi_param_1];
	ld.param.u32 	%r9, [_Z36exponential_linear_derivative_kernelPKdPdi_param_2];
	cvta.to.global.u64 	%rd1, %rd4;
	mov.u32 	%r1, %ntid.x;
	mov.u32 	%r10, %ctaid.x;
	mov.u32 	%r11, %tid.x;
	mad.lo.s32 	%r25, %r1, %r10, %r11;
	setp.ge.s32 	%p1, %r25, %r9;
	@%p1 bra 	$L__BB21_9;
	mov.u32 	%r12, %nctaid.x;
	mul.lo.s32 	%r3, %r12, %r1;
	cvta.to.global.u64 	%rd2, %rd3;
$L__BB21_2:
	mul.wide.s32 	%rd5, %r25, 8;
	add.s64 	%rd6, %rd2, %rd5;
	ld.global.f64 	%fd1, [%rd6];
	setp.geu.f64 	%p2, %fd1, 0d0000000000000000;
	@%p2 bra 	$L__BB21_7;
	fma.rn.f64 	%fd5, %fd1, 0d3FF71547652B82FE, 0d4338000000000000;
	{
	.reg .b32 %temp; 
	mov.b64 	{%r5, %temp}, %fd5;
	}
	mov.f64 	%fd6, 0dC338000000000000;
	add.rn.f64 	%fd7, %fd5, %fd6;
	fma.rn.f64 	%fd8, %fd7, 0dBFE62E42FEFA39EF, %fd1;
	fma.rn.f64 	%fd9, %fd7, 0dBC7ABC9E3B39803F, %fd8;
	fma.rn.f64 	%fd10, %fd9, 0d3E5ADE1569CE2BDF, 0d3E928AF3FCA213EA;
	fma.rn.f64 	%fd11, %fd10, %fd9, 0d3EC71DEE62401315;
	fma.rn.f64 	%fd12, %fd11, %fd9, 0d3EFA01997C89EB71;
	fma.rn.f64 	%fd13, %fd12, %fd9, 0d3F2A01A014761F65;
	fma.rn.f64 	%fd14, %fd13, %fd9, 0d3F56C16C1852B7AF;
	fma.rn.f64 	%fd15, %fd14, %fd9, 0d3F81111111122322;
	fma.rn.f64 	%fd16, %fd15, %fd9, 0d3FA55555555502A1;
	fma.rn.f64 	%fd17, %fd16, %fd9, 0d3FC5555555555511;
	fma.rn.f64 	%fd18, %fd17, %fd9, 0d3FE000000000000B;
	fma.rn.f64 	%fd19, %fd18, %fd9, 0d3FF0000000000000;
	fma.rn.f64 	%fd20, %fd19, %fd9, 0d3FF0000000000000;
	{
	.reg .b32 %temp; 
	mov.b64 	{%r6, %temp}, %fd20;
	}
	{
	.reg .b32 %temp; 
	mov.b64 	{%temp, %r7}, %fd20;
	}
	shl.b32 	%r13, %r5, 20;
	add.s32 	%r14, %r13, %r7;
	mov.b64 	%fd24, {%r6, %r14};
	{
	.reg .b32 %temp; 
	mov.b64 	{%temp, %r15}, %fd1;
	}
	mov.b32 	%f2, %r15;
	abs.f32 	%f1, %f2;
	setp.lt.f32 	%p3, %f1, 0f4086232B;
	@%p3 bra 	$L__BB21_6;
	setp.geu.f32 	%p4, %f1, 0f40874800;
	mov.f64 	%fd24, 0d0000000000000000;
	@%p4 bra 	$L__BB21_6;
	shr.u32 	%r16, %r5, 31;
	add.s32 	%r17, %r5, %r16;
	shr.s32 	%r18, %r17, 1;
	shl.b32 	%r19, %r18, 20;
	add.s32 	%r20, %r7, %r19;
	mov.b64 	%fd22, {%r6, %r20};
	sub.s32 	%r21, %r5, %r18;
	shl.b32 	%r22, %r21, 20;
	add.s32 	%r23, %r22, 1072693248;
	mov.b32 	%r24, 0;
	mov.b64 	%fd23, {%r24, %r23};
	mul.f64 	%fd24, %fd23, %fd22;
$L__BB21_6:
	add.s64 	%rd11, %rd1, %rd5;
	st.global.f64 	[%rd11], %fd24;
	bra.uni 	$L__BB21_8;
$L__BB21_7:
	add.s64 	%rd8, %rd1, %rd5;
	mov.b64 	%rd9, 4607182418800017408;
	st.global.u64 	[%rd8], %rd9;
$L__BB21_8:
	add.s32 	%r25, %r25, %r3;
	setp.lt.s32 	%p5, %r25, %r9;
	@%p5 bra 	$L__BB21_2;
$L__BB21_9:
	ret;

}
	// .globl	_Z36mean_squared_error_derivative_kernelPKdS0_Pdi
.visible .entry _Z36mean_squared_error_derivative_kernelPKdS0_Pdi(
	.param .u64 .ptr .align 1 _Z36mean_squared_error_derivative_kernelPKdS0_Pdi_param_0,
	.param .u64 .ptr .align 1 _Z36mean_squared_error_derivative_kernelPKdS0_Pdi_param_1,
	.param .u64 .ptr .align 1 _Z36mean_squared_error_derivative_kernelPKdS0_Pdi_param_2,
	.param .u32 _Z36mean_squared_error_derivative_kernelPKdS0_Pdi_param_3
)
{
	.reg .pred 	%p<7>;
	.reg .b32 	%r<31>;
	.reg .b64 	%rd<25>;
	.reg .b64 	%fd<21>;

	ld.param.u64 	%rd4, [_Z36mean_squared_error_derivative_kernelPKdS0_Pdi_param_0];
	ld.param.u64 	%rd5, [_Z36mean_squared_error_derivative_kernelPKdS0_Pdi_param_1];
	ld.param.u64 	%rd6, [_Z36mean_squared_error_derivative_kernelPKdS0_Pdi_param_2];
	ld.param.u32 	%r12, [_Z36mean_squared_error_derivative_kernelPKdS0_Pdi_param_3];
	cvta.to.global.u64 	%rd1, %rd6;
	cvta.to.global.u64 	%rd2, %rd5;
	cvta.to.global.u64 	%rd3, %rd4;
	mov.u32 	%r13, %nctaid.x;
	mov.u32 	%r14, %ntid.x;
	mul.lo.s32 	%r1, %r13, %r14;
	mov.u32 	%r15, %ctaid.x;
	mov.u32 	%r16, %tid.x;
	mad.lo.s32 	%r29, %r14, %r15, %r16;
	setp.ge.s32 	%p1, %r29, %r12;
	@%p1 bra 	$L__BB22_7;
	add.s32 	%r17, %r29, %r1;
	max.s32 	%r18, %r12, %r17;
	setp.lt.s32 	%p2, %r17, %r12;
	selp.u32 	%r19, 1, 0, %p2;
	add.s32 	%r20, %r17, %r19;
	sub.s32 	%r21, %r18, %r20;
	div.u32 	%r22, %r21, %r1;
	add.s32 	%r3, %r22, %r19;
	and.b32  	%r23, %r3, 3;
	setp.eq.s32 	%p3, %r23, 3;
	@%p3 bra 	$L__BB22_4;
	add.s32 	%r24, %r3, 1;
	and.b32  	%r25, %r24, 3;
	neg.s32 	%r27, %r25;
$L__BB22_3:
	.pragma "nounroll";
	mul.wide.s32 	%rd7, %r29, 8;
	add.s64 	%rd8, %rd1, %rd7;
	add.s64 	%rd9, %rd2, %rd7;
	add.s64 	%rd10, %rd3, %rd7;
	ld.global.f64 	%fd1, [%rd10];
	ld.global.f64 	%fd2, [%rd9];
	sub.f64 	%fd3, %fd1, %fd2;
	add.f64 	%fd4, %fd3, %fd3;
	st.global.f64 	[%rd8], %fd4;
	add.s32 	%r29, %r29, %r1;
	add.s32 	%r27, %r27, 1;
	setp.ne.s32 	%p4, %r27, 0;
	@%p4 bra 	$L__BB22_3;
$L__BB22_4:
	setp.lt.u32 	%p5, %r3, 3;
	@%p5 bra 	$L__BB22_7;
	mul.wide.s32 	%rd15, %r1, 8;
	shl.b32 	%r26, %r1, 2;
$L__BB22_6:
	mul.wide.s32 	%rd11, %r29, 8;
	add.s64 	%rd12, %rd3, %rd11;
	ld.global.f64 	%fd5, [%rd12];
	add.s64 	%rd13, %rd2, %rd11;
	ld.global.f64 	%fd6, [%rd13];
	sub.f64 	%fd7, %fd5, %fd6;
	add.f64 	%fd8, %fd7, %fd7;
	add.s64 	%rd14, %rd1, %rd11;
	st.global.f64 	[%rd14], %fd8;
	add.s64 	%rd16, %rd12, %rd15;
	ld.global.f64 	%fd9, [%rd16];
	add.s64 	%rd17, %rd13, %rd15;
	ld.global.f64 	%fd10, [%rd17];
	sub.f64 	%fd11, %fd9, %fd10;
	add.f64 	%fd12, %fd11, %fd11;
	add.s64 	%rd18, %rd14, %rd15;
	st.global.f64 	[%rd18], %fd12;
	add.s64 	%rd19, %rd16, %rd15;
	ld.global.f64 	%fd13, [%rd19];
	add.s64 	%rd20, %rd17, %rd15;
	ld.global.f64 	%fd14, [%rd20];
	sub.f64 	%fd15, %fd13, %fd14;
	add.f64 	%fd16, %fd15, %fd15;
	add.s64 	%rd21, %rd18, %rd15;
	st.global.f64 	[%rd21], %fd16;
	add.s64 	%rd22, %rd19, %rd15;
	ld.global.f64 	%fd17, [%rd22];
	add.s64 	%rd23, %rd20, %rd15;
	ld.global.f64 	%fd18, [%rd23];
	sub.f64 	%fd19, %fd17, %fd18;
	add.f64 	%fd20, %fd19, %fd19;
	add.s64 	%rd24, %rd21, %rd15;
	st.global.f64 	[%rd24], %fd20;
	add.s32 	%r29, %r26, %r29;
	setp.lt.s32 	%p6, %r29, %r12;
	@%p6 bra 	$L__BB22_6;
$L__BB22_7:
	ret;

}
	// .globl	_Z35sum_squared_error_derivative_kernelPKdS0_Pdi
.visible .entry _Z35sum_squared_error_derivative_kernelPKdS0_Pdi(
	.param .u64 .ptr .align 1 _Z35sum_squared_error_derivative_kernelPKdS0_Pdi_param_0,
	.param .u64 .ptr .align 1 _Z35sum_squared_error_derivative_kernelPKdS0_Pdi_param_1,
	.param .u64 .ptr .align 1 _Z35sum_squared_error_derivative_kernelPKdS0_Pdi_param_2,
	.param .u32 _Z35sum_squared_error_derivative_kernelPKdS0_Pdi_param_3
)
{
	.reg .pred 	%p<7>;
	.reg .b32 	%r<31>;
	.reg .b64 	%rd<25>;
	.reg .b64 	%fd<21>;

	ld.param.u64 	%rd4, [_Z35sum_squared_error_derivative_kernelPKdS0_Pdi_param_0];
	ld.param.u64 	%rd5, [_Z35sum_squared_error_derivative_kernelPKdS0_Pdi_param_1];
	ld.param.u64 	%rd6, [_Z35sum_squared_error_derivative_kernelPKdS0_Pdi_param_2];
	ld.param.u32 	%r12, [_Z35sum_squared_error_derivative_kernelPKdS0_Pdi_param_3];
	cvta.to.global.u64 	%rd1, %rd6;
	cvta.to.global.u64 	%rd2, %rd5;
	cvta.to.global.u64 	%rd3, %rd4;
	mov.u32 	%r13, %nctaid.x;
	mov.u32 	%r14, %ntid.x;
	mul.lo.s32 	%r1, %r13, %r14;
	mov.u32 	%r15, %ctaid.x;
	mov.u32 	%r16, %tid.x;
	mad.lo.s32 	%r29, %r14, %r15, %r16;
	setp.ge.s32 	%p1, %r29, %r12;
	@%p1 bra 	$L__BB23_7;
	add.s32 	%r17, %r29, %r1;
	max.s32 	%r18, %r12, %r17;
	setp.lt.s32 	%p2, %r17, %r12;
	selp.u32 	%r19, 1, 0, %p2;
	add.s32 	%r20, %r17, %r19;
	sub.s32 	%r21, %r18, %r20;
	div.u32 	%r22, %r21, %r1;
	add.s32 	%r3, %r22, %r19;
	and.b32  	%r23, %r3, 3;
	setp.eq.s32 	%p3, %r23, 3;
	@%p3 bra 	$L__BB23_4;
	add.s32 	%r24, %r3, 1;
	and.b32  	%r25, %r24, 3;
	neg.s32 	%r27, %r25;
$L__BB23_3:
	.pragma "nounroll";
	mul.wide.s32 	%rd7, %r29, 8;
	add.s64 	%rd8, %rd1, %rd7;
	add.s64 	%rd9, %rd2, %rd7;
	add.s64 	%rd10, %rd3, %rd7;
	ld.global.f64 	%fd1, [%rd10];
	ld.global.f64 	%fd2, [%rd9];
	sub.f64 	%fd3, %fd1, %fd2;
	add.f64 	%fd4, %fd3, %fd3;
	st.global.f64 	[%rd8], %fd4;
	add.s32 	%r29, %r29, %r1;
	add.s32 	%r27, %r27, 1;
	setp.ne.s32 	%p4, %r27, 0;
	@%p4 bra 	$L__BB23_3;
$L__BB23_4:
	setp.lt.u32 	%p5, %r3, 3;
	@%p5 bra 	$L__BB23_7;
	mul.wide.s32 	%rd15, %r1, 8;
	shl.b32 	%r26, %r1, 2;
$L__BB23_6:
	mul.wide.s32 	%rd11, %r29, 8;
	add.s64 	%rd12, %rd3, %rd11;
	ld.global.f64 	%fd5, [%rd12];
	add.s64 	%rd13, %rd2, %rd11;
	ld.global.f64 	%fd6, [%rd13];
	sub.f64 	%fd7, %fd5, %fd6;
	add.f64 	%fd8, %fd7, %fd7;
	add.s64 	%rd14, %rd1, %rd11;
	st.global.f64 	[%rd14], %fd8;
	add.s64 	%rd16, %rd12, %rd15;
	ld.global.f64 	%fd9, [%rd16];
	add.s64 	%rd17, %rd13, %rd15;
	ld.global.f64 	%fd10, [%rd17];
	sub.f64 	%fd11, %fd9, %fd10;
	add.f64 	%fd12, %fd11, %fd11;
	add.s64 	%rd18, %rd14, %rd15;
	st.global.f64 	[%rd18], %fd12;
	add.s64 	%rd19, %rd16, %rd15;
	ld.global.f64 	%fd13, [%rd19];
	add.s64 	%rd20, %rd17, %rd15;
	ld.global.f64 	%fd14, [%rd20];
	sub.f64 	%fd15, %fd13, %fd14;
	add.f64 	%fd16, %fd15, %fd15;
	add.s64 	%rd21, %rd18, %rd15;
	st.global.f64 	[%rd21], %fd16;
	add.s64 	%rd22, %rd19, %rd15;
	ld.global.f64 	%fd17, [%rd22];
	add.s64 	%rd23, %rd20, %rd15;
	ld.global.f64 	%fd18, [%rd23];
	sub.f64 	%fd19, %fd17, %fd18;
	add.f64 	%fd20, %fd19, %fd19;
	add.s64 	%rd24, %rd21, %rd15;
	st.global.f64 	[%rd24], %fd20;
	add.s32 	%r29, %r26, %r29;
	setp.lt.s32 	%p6, %r29, %r12;
	@%p6 bra 	$L__BB23_6;
$L__BB23_7:
	ret;

}
	// .globl	_Z37cross_entropy_error_derivative_kernelPKdS0_Pdi
.visible .entry _Z37cross_entropy_error_derivative_kernelPKdS0_Pdi(
	.param .u64 .ptr .align 1 _Z37cross_entropy_error_derivative_kernelPKdS0_Pdi_param_0,
	.param .u64 .ptr .align 1 _Z37cross_entropy_error_derivative_kernelPKdS0_Pdi_param_1,
	.param .u64 .ptr .align 1 _Z37cross_entropy_error_derivative_kernelPKdS0_Pdi_param_2,
	.param .u32 _Z37cross_entropy_error_derivative_kernelPKdS0_Pdi_param_3
)
{
	.reg .pred 	%p<7>;
	.reg .b32 	%r<31>;
	.reg .b64 	%rd<25>;
	.reg .b64 	%fd<38>;

	ld.param.u64 	%rd4, [_Z37cross_entropy_error_derivative_kernelPKdS0_Pdi_param_0];
	ld.param.u64 	%rd5, [_Z37cross_entropy_error_derivative_kernelPKdS0_Pdi_param_1];
	ld.param.u64 	%rd6, [_Z37cross_entropy_error_derivative_kernelPKdS0_Pdi_param_2];
	ld.param.u32 	%r12, [_Z37cross_entropy_error_derivative_kernelPKdS0_Pdi_param_3];
	cvta.to.global.u64 	%rd1, %rd6;
	cvta.to.global.u64 	%rd2, %rd4;
	cvta.to.global.u64 	%rd3, %rd5;
	mov.u32 	%r13, %nctaid.x;
	mov.u32 	%r14, %ntid.x;
	mul.lo.s32 	%r1, %r13, %r14;
	mov.u32 	%r15, %ctaid.x;
	mov.u32 	%r16, %tid.x;
	mad.lo.s32 	%r29, %r14, %r15, %r16;
	setp.ge.s32 	%p1, %r29, %r12;
	@%p1 bra 	$L__BB24_7;
	add.s32 	%r17, %r29, %r1;
	max.s32 	%r18, %r12, %r17;
	setp.lt.s32 	%p2, %r17, %r12;
	selp.u32 	%r19, 1, 0, %p2;
	add.s32 	%r20, %r17, %r19;
	sub.s32 	%r21, %r18, %r20;
	div.u32 	%r22, %r21, %r1;
	add.s32 	%r3, %r22, %r19;
	and.b32  	%r23, %r3, 3;
	setp.eq.s32 	%p3, %r23, 3;
	@%p3 bra 	$L__BB24_4;
	add.s32 	%r24, %r3, 1;
	and.b32  	%r25, %r24, 3;
	neg.s32 	%r27, %r25;
$L__BB24_3:
	.pragma "nounroll";
	mul.wide.s32 	%rd7, %r29, 8;
	add.s64 	%rd8, %rd1, %rd7;
	add.s64 	%rd9, %rd2, %rd7;
	add.s64 	%rd10, %rd3, %rd7;
	ld.global.f64 	%fd1, [%rd10];
	ld.global.f64 	%fd2, [%rd9];
	mov.f64 	%fd3, 0d3FF0000000000000;
	sub.f64 	%fd4, %fd3, %fd1;
	sub.f64 	%fd5, %fd3, %fd2;
	div.rn.f64 	%fd6, %fd4, %fd5;
	div.rn.f64 	%fd7, %fd1, %fd2;
	sub.f64 	%fd8, %fd6, %fd7;
	st.global.f64 	[%rd8], %fd8;
	add.s32 	%r29, %r29, %r1;
	add.s32 	%r27, %r27, 1;
	setp.ne.s32 	%p4, %r27, 0;
	@%p4 bra 	$L__BB24_3;
$L__BB24_4:
	setp.lt.u32 	%p5, %r3, 3;
	@%p5 bra 	$L__BB24_7;
	mul.wide.s32 	%rd15, %r1, 8;
	shl.b32 	%r26, %r1, 2;
$L__BB24_6:
	mul.wide.s32 	%rd11, %r29, 8;
	add.s64 	%rd12, %rd3, %rd11;
	ld.global.f64 	%fd9, [%rd12];
	add.s64 	%rd13, %rd2, %rd11;
	ld.global.f64 	%fd10, [%rd13];
	mov.f64 	%fd11, 0d3FF0000000000000;
	sub.f64 	%fd12, %fd11, %fd9;
	sub.f64 	%fd13, %fd11, %fd10;
	div.rn.f64 	%fd14, %fd12, %fd13;
	div.rn.f64 	%fd15, %fd9, %fd10;
	sub.f64 	%fd16, %fd14, %fd15;
	add.s64 	%rd14, %rd1, %rd11;
	st.global.f64 	[%rd14], %fd16;
	add.s64 	%rd16, %rd12, %rd15;
	ld.global.f64 	%fd17, [%rd16];
	add.s64 	%rd17, %rd13, %rd15;
	ld.global.f64 	%fd18, [%rd17];
	sub.f64 	%fd19, %fd11, %fd17;
	sub.f64 	%fd20, %fd11, %fd18;
	div.rn.f64 	%fd21, %fd19, %fd20;
	div.rn.f64 	%fd22, %fd17, %fd18;
	sub.f64 	%fd23, %fd21, %fd22;
	add.s64 	%rd18, %rd14, %rd15;
	st.global.f64 	[%rd18], %fd23;
	add.s64 	%rd19, %rd16, %rd15;
	ld.global.f64 	%fd24, [%rd19];
	add.s64 	%rd20, %rd17, %rd15;
	ld.global.f64 	%fd25, [%rd20];
	sub.f64 	%fd26, %fd11, %fd24;
	sub.f64 	%fd27, %fd11, %fd25;
	div.rn.f64 	%fd28, %fd26, %fd27;
	div.rn.f64 	%fd29, %fd24, %fd25;
	sub.f64 	%fd30, %fd28, %fd29;
	add.s64 	%rd21, %rd18, %rd15;
	st.global.f64 	[%rd21], %fd30;
	add.s64 	%rd22, %rd19, %rd15;
	ld.global.f64 	%fd31, [%rd22];
	add.s64 	%rd23, %rd20, %rd15;
	ld.global.f64 	%fd32, [%rd23];
	sub.f64 	%fd33, %fd11, %fd31;
	sub.f64 	%fd34, %fd11, %fd32;
	div.rn.f64 	%fd35, %fd33, %fd34;
	div.rn.f64 	%fd36, %fd31, %fd32;
	sub.f64 	%fd37, %fd35, %fd36;
	add.s64 	%rd24, %rd21, %rd15;
	st.global.f64 	[%rd24], %fd37;
	add.s32 	%r29, %r26, %r29;
	setp.lt.s32 	%p6, %r29, %r12;
	@%p6 bra 	$L__BB24_6;
$L__BB24_7:
	ret;

}
	// .globl	_Z33minkowski_error_derivative_kernelPKdS0_Pdid
.visible .entry _Z33minkowski_error_derivative_kernelPKdS0_Pdid(
	.param .u64 .ptr .align 1 _Z33minkowski_error_derivative_kernelPKdS0_Pdid_param_0,
	.param .u64 .ptr .align 1 _Z33minkowski_error_derivative_kernelPKdS0_Pdid_param_1,
	.param .u64 .ptr .align 1 _Z33minkowski_error_derivative_kernelPKdS0_Pdid_param_2,
	.param .u32 _Z33minkowski_error_derivative_kernelPKdS0_Pdid_param_3,
	.param .f64 _Z33minkowski_error_derivative_kernelPKdS0_Pdid_param_4
)
{


	ret;

}
	// .globl	_Z42normalized_squared_error_derivative_kernelPKdS0_Pdid
.visible .entry _Z42normalized_squared_error_derivative_kernelPKdS0_Pdid(
	.param .u64 .ptr .align 1 _Z42normalized_squared_error_derivative_kernelPKdS0_Pdid_param_0,
	.param .u64 .ptr .align 1 _Z42normalized_squared_error_derivative_kernelPKdS0_Pdid_param_1,
	.param .u64 .ptr .align 1 _Z42normalized_squared_error_derivative_kernelPKdS0_Pdid_param_2,
	.param .u32 _Z42normalized_squared_error_derivative_kernelPKdS0_Pdid_param_3,
	.param .f64 _Z42normalized_squared_error_derivative_kernelPKdS0_Pdid_param_4
)
{
	.reg .pred 	%p<7>;
	.reg .b32 	%r<31>;
	.reg .b64 	%rd<25>;
	.reg .b64 	%fd<27>;

	ld.param.u64 	%rd4, [_Z42normalized_squared_error_derivative_kernelPKdS0_Pdid_param_0];
	ld.param.u64 	%rd5, [_Z42normalized_squared_error_derivative_kernelPKdS0_Pdid_param_1];
	ld.param.u64 	%rd6, [_Z42normalized_squared_error_derivative_kernelPKdS0_Pdid_param_2];
	ld.param.u32 	%r12, [_Z42normalized_squared_error_derivative_kernelPKdS0_Pdid_param_3];
	ld.param.f64 	%fd1, [_Z42normalized_squared_error_derivative_kernelPKdS0_Pdid_param_4];
	cvta.to.global.u64 	%rd1, %rd6;
	cvta.to.global.u64 	%rd2, %rd5;
	cvta.to.global.u64 	%rd3, %rd4;
	mov.u32 	%r13, %nctaid.x;
	mov.u32 	%r14, %ntid.x;
	mul.lo.s32 	%r1, %r13, %r14;
	mov.u32 	%r15, %ctaid.x;
	mov.u32 	%r16, %tid.x;
	mad.lo.s32 	%r29, %r14, %r15, %r16;
	setp.ge.s32 	%p1, %r29, %r12;
	@%p1 bra 	$L__BB26_7;
	add.s32 	%r17, %r29, %r1;
	max.s32 	%r18, %r12, %r17;
	setp.lt.s32 	%p2, %r17, %r12;
	selp.u32 	%r19, 1, 0, %p2;
	add.s32 	%r20, %r17, %r19;
	sub.s32 	%r21, %r18, %r20;
	div.u32 	%r22, %r21, %r1;
	add.s32 	%r3, %r22, %r19;
	and.b32  	%r23, %r3, 3;
	setp.eq.s32 	%p3, %r23, 3;
	@%p3 bra 	$L__BB26_4;
	add.s32 	%r24, %r3, 1;
	and.b32  	%r25, %r24, 3;
	neg.s32 	%r27, %r25;
$L__BB26_3:
	.pragma "nounroll";
	mul.wide.s32 	%rd7, %r29, 8;
	add.s64 	%rd8, %rd1, %rd7;
	add.s64 	%rd9, %rd2, %rd7;
	add.s64 	%rd10, %rd3, %rd7;
	ld.global.f64 	%fd2, [%rd10];
	ld.global.f64 	%fd3, [%rd9];
	sub.f64 	%fd4, %fd2, %fd3;
	add.f64 	%fd5, %fd4, %fd4;
	div.rn.f64 	%fd6, %fd5, %fd1;
	st.global.f64 	[%rd8], %fd6;
	add.s32 	%r29, %r29, %r1;
	add.s32 	%r27, %r27, 1;
	setp.ne.s32 	%p4, %r27, 0;
	@%p4 bra 	$L__BB26_3;
$L__BB26_4:
	setp.lt.u32 	%p5, %r3, 3;
	@%p5 bra 	$L__BB26_7;
	mul.wide.s32 	%rd15, %r1, 8;
	shl.b32 	%r26, %r1, 2;
$L__BB26_6:
	mul.wide.s32 	%rd11, %r29, 8;
	add.s64 	%rd12, %rd3, %rd11;
	ld.global.f64 	%fd7, [%rd12];
	add.s64 	%rd13, %rd2, %rd11;
	ld.global.f64 	%fd8, [%rd13];
	sub.f64 	%fd9, %fd7, %fd8;
	add.f64 	%fd10, %fd9, %fd9;
	div.rn.f64 	%fd11, %fd10, %fd1;
	add.s64 	%rd14, %rd1, %rd11;
	st.global.f64 	[%rd14], %fd11;
	add.s64 	%rd16, %rd12, %rd15;
	ld.global.f64 	%fd12, [%rd16];
	add.s64 	%rd17, %rd13, %rd15;
	ld.global.f64 	%fd13, [%rd17];
	sub.f64 	%fd14, %fd12, %fd13;
	add.f64 	%fd15, %fd14, %fd14;
	div.rn.f64 	%fd16, %fd15, %fd1;
	add.s64 	%rd18, %rd14, %rd15;
	st.global.f64 	[%rd18], %fd16;
	add.s64 	%rd19, %rd16, %rd15;
	ld.global.f64 	%fd17, [%rd19];
	add.s64 	%rd20, %rd17, %rd15;
	ld.global.f64 	%fd18, [%rd20];
	sub.f64 	%fd19, %fd17, %fd18;
	add.f64 	%fd20, %fd19, %fd19;
	div.rn.f64 	%fd21, %fd20, %fd1;
	add.s64 	%rd21, %rd18, %rd15;
	st.global.f64 	[%rd21], %fd21;
	add.s64 	%rd22, %rd19, %rd15;
	ld.global.f64 	%fd22, [%rd22];
	add.s64 	%rd23, %rd20, %rd15;
	ld.global.f64 	%fd23, [%rd23];
	sub.f64 	%fd24, %fd22, %fd23;
	add.f64 	%fd25, %fd24, %fd24;
	div.rn.f64 	%fd26, %fd25, %fd1;
	add.s64 	%rd24, %rd21, %rd15;
	st.global.f64 	[%rd24], %fd26;
	add.s32 	%r29, %r26, %r29;
	setp.lt.s32 	%p6, %r29, %r12;
	@%p6 bra 	$L__BB26_6;
$L__BB26_7:
	ret;

}
	// .globl	_Z41root_mean_squared_error_derivative_kernelPKdS0_Pdid
.visible .entry _Z41root_mean_squared_error_derivative_kernelPKdS0_Pdid(
	.param .u64 .ptr .align 1 _Z41root_mean_squared_error_derivative_kernelPKdS0_Pdid_param_0,
	.param .u64 .ptr .align 1 _Z41root_mean_squared_error_derivative_kernelPKdS0_Pdid_param_1,
	.param .u64 .ptr .align 1 _Z41root_mean_squared_error_derivative_kernelPKdS0_Pdid_param_2,
	.param .u32 _Z41root_mean_squared_error_derivative_kernelPKdS0_Pdid_param_3,
	.param .f64 _Z41root_mean_squared_error_derivative_kernelPKdS0_Pdid_param_4
)
{


	ret;

}
	// .globl	_Z40weighted_squared_error_derivative_kernelPKdS0_Pdiddd
.visible .entry _Z40weighted_squared_error_derivative_kernelPKdS0_Pdiddd(
	.param .u64 .ptr .align 1 _Z40weighted_squared_error_derivative_kernelPKdS0_Pdiddd_param_0,
	.param .u64 .ptr .align 1 _Z40weighted_squared_error_derivative_kernelPKdS0_Pdiddd_param_1,
	.param .u64 .ptr .align 1 _Z40weighted_squared_error_derivative_kernelPKdS0_Pdiddd_param_2,
	.param .u32 _Z40weighted_squared_error_derivative_kernelPKdS0_Pdiddd_param_3,
	.param .f64 _Z40weighted_squared_error_derivative_kernelPKdS0_Pdiddd_param_4,
	.param .f64 _Z40weighted_squared_error_derivative_kernelPKdS0_Pdiddd_param_5,
	.param .f64 _Z40weighted_squared_error_derivative_kernelPKdS0_Pdiddd_param_6
)
{
	.reg .pred 	%p<7>;
	.reg .b32 	%r<31>;
	.reg .b64 	%rd<25>;
	.reg .b64 	%fd<41>;

	ld.param.u64 	%rd4, [_Z40weighted_squared_error_derivative_kernelPKdS0_Pdiddd_param_0];
	ld.param.u64 	%rd5, [_Z40weighted_squared_error_derivative_kernelPKdS0_Pdiddd_param_1];
	ld.param.u64 	%rd6, [_Z40weighted_squared_error_derivative_kernelPKdS0_Pdiddd_param_2];
	ld.param.u32 	%r12, [_Z40weighted_squared_error_derivative_kernelPKdS0_Pdiddd_param_3];
	ld.param.f64 	%fd2, [_Z40weighted_squared_error_derivative_kernelPKdS0_Pdiddd_param_4];
	ld.param.f64 	%fd3, [_Z40weighted_squared_error_derivative_kernelPKdS0_Pdiddd_param_5];
	ld.param.f64 	%fd4, [_Z40weighted_squared_error_derivative_kernelPKdS0_Pdiddd_param_6];
	cvta.to.global.u64 	%rd1, %rd6;
	cvta.to.global.u64 	%rd2, %rd5;
	cvta.to.global.u64 	%rd3, %rd4;
	mov.u32 	%r13, %nctaid.x;
	mov.u32 	%r14, %ntid.x;
	mul.lo.s32 	%r1, %r13, %r14;
	mov.u32 	%r15, %ctaid.x;
	mov.u32 	%r16, %tid.x;
	mad.lo.s32 	%r29, %r14, %r15, %r16;
	setp.ge.s32 	%p1, %r29, %r12;
	@%p1 bra 	$L__BB28_7;
	div.rn.f64 	%fd5, %fd3, %fd2;
	sub.f64 	%fd1, %fd5, %fd3;
	add.s32 	%r17, %r29, %r1;
	max.s32 	%r18, %r12, %r17;
	setp.lt.s32 	%p2, %r17, %r12;
	selp.u32 	%r19, 1, 0, %p2;
	add.s32 	%r20, %r17, %r19;
	sub.s32 	%r21, %r18, %r20;
	div.u32 	%r22, %r21, %r1;
	add.s32 	%r3, %r22, %r19;
	and.b32  	%r23, %r3, 3;
	setp.eq.s32 	%p3, %r23, 3;
	@%p3 bra 	$L__BB28_4;
	add.s32 	%r24, %r3, 1;
	and.b32  	%r25, %r24, 3;
	neg.s32 	%r27, %r25;
$L__BB28_3:
	.pragma "nounroll";
	mul.wide.s32 	%rd7, %r29, 8;
	add.s64 	%rd8, %rd1, %rd7;
	add.s64 	%rd9, %rd2, %rd7;
	add.s64 	%rd10, %rd3, %rd7;
	ld.global.f64 	%fd6, [%rd10];
	ld.global.f64 	%fd7, [%rd9];
	sub.f64 	%fd8, %fd6, %fd7;
	fma.rn.f64 	%fd9, %fd1, %fd7, %fd3;
	mul.f64 	%fd10, %fd8, %fd9;
	fma.rn.f64 	%fd11, %fd8, %fd9, %fd10;
	div.rn.f64 	%fd12, %fd11, %fd4;
	st.global.f64 	[%rd8], %fd12;
	add.s32 	%r29, %r29, %r1;
	add.s32 	%r27, %r27, 1;
	setp.ne.s32 	%p4, %r27, 0;
	@%p4 bra 	$L__BB28_3;
$L__BB28_4:
	setp.lt.u32 	%p5, %r3, 3;
	@%p5 bra 	$L__BB28_7;
	mul.wide.s32 	%rd15, %r1, 8;
	shl.b32 	%r26, %r1, 2;
$L__BB28_6:
	mul.wide.s32 	%rd11, %r29, 8;
	add.s64 	%rd12, %rd3, %rd11;
	ld.global.f64 	%fd13, [%rd12];
	add.s64 	%rd13, %rd2, %rd11;
	ld.global.f64 	%fd14, [%rd13];
	sub.f64 	%fd15, %fd13, %fd14;
	fma.rn.f64 	%fd16, %fd1, %fd14, %fd3;
	mul.f64 	%fd17, %fd15, %fd16;
	fma.rn.f64 	%fd18, %fd15, %fd16, %fd17;
	div.rn.f64 	%fd19, %fd18, %fd4;
	add.s64 	%rd14, %rd1, %rd11;
	st.global.f64 	[%rd14], %fd19;
	add.s64 	%rd16, %rd12, %rd15;
	ld.global.f64 	%fd20, [%rd16];
	add.s64 	%rd17, %rd13, %rd15;
	ld.global.f64 	%fd21, [%rd17];
	sub.f64 	%fd22, %fd20, %fd21;
	fma.rn.f64 	%fd23, %fd1, %fd21, %fd3;
	mul.f64 	%fd24, %fd22, %fd23;
	fma.rn.f64 	%fd25, %fd22, %fd23, %fd24;
	div.rn.f64 	%fd26, %fd25, %fd4;
	add.s64 	%rd18, %rd14, %rd15;
	st.global.f64 	[%rd18], %fd26;
	add.s64 	%rd19, %rd16, %rd15;
	ld.global.f64 	%fd27, [%rd19];
	add.s64 	%rd20, %rd17, %rd15;
	ld.global.f64 	%fd28, [%rd20];
	sub.f64 	%fd29, %fd27, %fd28;
	fma.rn.f64 	%fd30, %fd1, %fd28, %fd3;
	mul.f64 	%fd31, %fd29, %fd30;
	fma.rn.f64 	%fd32, %fd29, %fd30, %fd31;
	div.rn.f64 	%fd33, %fd32, %fd4;
	add.s64 	%rd21, %rd18, %rd15;
	st.global.f64 	[%rd21], %fd33;
	add.s64 	%rd22, %rd19, %rd15;
	ld.global.f64 	%fd34, [%rd22];
	add.s64 	%rd23, %rd20, %rd15;
	ld.global.f64 	%fd35, [%rd23];
	sub.f64 	%fd36, %fd34, %fd35;
	fma.rn.f64 	%fd37, %fd1, %fd35, %fd3;
	mul.f64 	%fd38, %fd36, %fd37;
	fma.rn.f64 	%fd39, %fd36, %fd37, %fd38;
	div.rn.f64 	%fd40, %fd39, %fd4;
	add.s64 	%rd24, %rd21, %rd15;
	st.global.f64 	[%rd24], %fd40;
	add.s32 	%r29, %r26, %r29;
	setp.lt.s32 	%p6, %r29, %r12;
	@%p6 bra 	$L__BB28_6;
$L__BB28_7:
	ret;

}
	// .globl	_Z33elementwise_multiplication_kernelPKdS0_Pdi
.visible .entry _Z33elementwise_multiplication_kernelPKdS0_Pdi(
	.param .u64 .ptr .align 1 _Z33elementwise_multiplication_kernelPKdS0_Pdi_param_0,
	.param .u64 .ptr .align 1 _Z33elementwise_multiplication_kernelPKdS0_Pdi_param_1,
	.param .u64 .ptr .align 1 _Z33elementwise_multiplication_kernelPKdS0_Pdi_param_2,
	.param .u32 _Z33elementwise_multiplication_kernelPKdS0_Pdi_param_3
)
{
	.reg .pred 	%p<7>;
	.reg .b32 	%r<31>;
	.reg .b64 	%rd<25>;
	.reg .b64 	%fd<16>;

	ld.param.u64 	%rd4, [_Z33elementwise_multiplication_kernelPKdS0_Pdi_param_0];
	ld.param.u64 	%rd5, [_Z33elementwise_multiplication_kernelPKdS0_Pdi_param_1];
	ld.param.u64 	%rd6, [_Z33elementwise_multiplication_kernelPKdS0_Pdi_param_2];
	ld.param.u32 	%r12, [_Z33elementwise_multiplication_kernelPKdS0_Pdi_param_3];
	cvta.to.global.u64 	%rd1, %rd6;
	cvta.to.global.u64 	%rd2, %rd5;
	cvta.to.global.u64 	%rd3, %rd4;
	mov.u32 	%r13, %nctaid.x;
	mov.u32 	%r14, %ntid.x;
	mul.lo.s32 	%r1, %r13, %r14;
	mov.u32 	%r15, %ctaid.x;
	mov.u32 	%r16, %tid.x;
	mad.lo.s32 	%r29, %r14, %r15, %r16;
	setp.ge.s32 	%p1, %r29, %r12;
	@%p1 bra 	$L__BB29_7;
	add.s32 	%r17, %r29, %r1;
	max.s32 	%r18, %r12, %r17;
	setp.lt.s32 	%p2, %r17, %r12;
	selp.u32 	%r19, 1, 0, %p2;
	add.s32 	%r20, %r17, %r19;
	sub.s32 	%r21, %r18, %r20;
	div.u32 	%r22, %r21, %r1;
	add.s32 	%r3, %r22, %r19;
	and.b32  	%r23, %r3, 3;
	setp.eq.s32 	%p3, %r23, 3;
	@%p3 bra 	$L__BB29_4;
	add.s32 	%r24, %r3, 1;
	and.b32  	%r25, %r24, 3;
	neg.s32 	%r27, %r25;
$L__BB29_3:
	.pragma "nounroll";
	mul.wide.s32 	%rd7, %r29, 8;
	add.s64 	%rd8, %rd1, %rd7;
	add.s64 	%rd9, %rd2, %rd7;
	add.s64 	%rd10, %rd3, %rd7;
	ld.global.f64 	%fd1, [%rd10];
	ld.global.f64 	%fd2, [%rd9];
	mul.f64 	%fd3, %fd1, %fd2;
	st.global.f64 	[%rd8], %fd3;
	add.s32 	%r29, %r29, %r1;
	add.s32 	%r27, %r27, 1;
	setp.ne.s32 	%p4, %r27, 0;
	@%p4 bra 	$L__BB29_3;
$L__BB29_4:
	setp.lt.u32 	%p5, %r3, 3;
	@%p5 bra 	$L__BB29_7;
	mul.wide.s32 	%rd15, %r1, 8;
	shl.b32 	%r26, %r1, 2;
$L__BB29_6:
	mul.wide.s32 	%rd11, %r29, 8;
	add.s64 	%rd12, %rd3, %rd11;
	ld.global.f64 	%fd4, [%rd12];
	add.s64 	%rd13, %rd2, %rd11;
	ld.global.f64 	%fd5, [%rd13];
	mul.f64 	%fd6, %fd4, %fd5;
	add.s64 	%rd14, %rd1, %rd11;
	st.global.f64 	[%rd14], %fd6;
	add.s64 	%rd16, %rd12, %rd15;
	ld.global.f64 	%fd7, [%rd16];
	add.s64 	%rd17, %rd13, %rd15;
	ld.global.f64 	%fd8, [%rd17];
	mul.f64 	%fd9, %fd7, %fd8;
	add.s64 	%rd18, %rd14, %rd15;
	st.global.f64 	[%rd18], %fd9;
	add.s64 	%rd19, %rd16, %rd15;
	ld.global.f64 	%fd10, [%rd19];
	add.s64 	%rd20, %rd17, %rd15;
	ld.global.f64 	%fd11, [%rd20];
	mul.f64 	%fd12, %fd10, %fd11;
	add.s64 	%rd21, %rd18, %rd15;
	st.global.f64 	[%rd21], %fd12;
	add.s64 	%rd22, %rd19, %rd15;
	ld.global.f64 	%fd13, [%rd22];
	add.s64 	%rd23, %rd20, %rd15;
	ld.global.f64 	%fd14, [%rd23];
	mul.f64 	%fd15, %fd13, %fd14;
	add.s64 	%rd24, %rd21, %rd15;
	st.global.f64 	[%rd24], %fd15;
	add.s32 	%r29, %r26, %r29;
	setp.lt.s32 	%p6, %r29, %r12;
	@%p6 bra 	$L__BB29_6;
$L__BB29_7:
	ret;

}
	// .globl	_ZN3cub18CUB_300001_SM_10006detail11EmptyKernelIvEEvv
.visible .entry _ZN3cub18CUB_300001_SM_10006detail11EmptyKernelIvEEvv()
{


	ret;

}
.func  (.param .b64 func_retval0) __internal_accurate_pow(
	.param .b64 __internal_accurate_pow_param_0
)
{
	.reg .pred 	%p<8>;
	.reg .b32 	%r<49>;
	.reg .b32 	%f<3>;
	.reg .b64 	%fd<109>;

	ld.param.f64 	%fd10, [__internal_accurate_pow_param_0];
	{
	.reg .b32 %temp; 
	mov.b64 	{%temp, %r46}, %fd10;
	}
	{
	.reg .b32 %temp; 
	mov.b64 	{%r45, %temp}, %fd10;
	}
	shr.u32 	%r47, %r46, 20;
	setp.gt.u32 	%p1, %r46, 1048575;
	@%p1 bra 	$L__BB31_2;
	mul.f64 	%fd11, %fd10, 0d4350000000000000;
	{
	.reg .b32 %temp; 
	mov.b64 	{%temp, %r46}, %fd11;
	}
	{
	.reg .b32 %temp; 
	mov.b64 	{%r45, %temp}, %fd11;
	}
	shr.u32 	%r16, %r46, 20;
	add.s32 	%r47, %r16, -54;
$L__BB31_2:
	add.s32 	%r48, %r47, -1023;
	and.b32  	%r17, %r46, -2146435073;
	or.b32  	%r18, %r17, 1072693248;
	mov.b64 	%fd107, {%r45, %r18};
	setp.lt.u32 	%p2, %r18, 1073127583;
	@%p2 bra 	$L__BB31_4;
	{
	.reg .b32 %temp; 
	mov.b64 	{%r19, %temp}, %fd107;
	}
	{
	.reg .b32 %temp; 
	mov.b64 	{%temp, %r20}, %fd107;
	}
	add.s32 	%r21, %r20, -1048576;
	mov.b64 	%fd107, {%r19, %r21};
	add.s32 	%r48, %r47, -1022;
$L__BB31_4:
	add.f64 	%fd12, %fd107, 0dBFF0000000000000;
	add.f64 	%fd13, %fd107, 0d3FF0000000000000;
	rcp.approx.ftz.f64 	%fd14, %fd13;
	neg.f64 	%fd15, %fd13;
	fma.rn.f64 	%fd16, %fd15, %fd14, 0d3FF0000000000000;
	fma.rn.f64 	%fd17, %fd16, %fd16, %fd16;
	fma.rn.f64 	%fd18, %fd17, %fd14, %fd14;
	mul.f64 	%fd19, %fd12, %fd18;
	fma.rn.f64 	%fd20, %fd12, %fd18, %fd19;
	mul.f64 	%fd21, %fd20, %fd20;
	fma.rn.f64 	%fd22, %fd21, 0d3EB0F5FF7D2CAFE2, 0d3ED0F5D241AD3B5A;
	fma.rn.f64 	%fd23, %fd22, %fd21, 0d3EF3B20A75488A3F;
	fma.rn.f64 	%fd24, %fd23, %fd21, 0d3F1745CDE4FAECD5;
	fma.rn.f64 	%fd25, %fd24, %fd21, 0d3F3C71C7258A578B;
	fma.rn.f64 	%fd26, %fd25, %fd21, 0d3F6249249242B910;
	fma.rn.f64 	%fd27, %fd26, %fd21, 0d3F89999999999DFB;
	sub.f64 	%fd28, %fd12, %fd20;
	add.f64 	%fd29, %fd28, %fd28;
	neg.f64 	%fd30, %fd20;
	fma.rn.f64 	%fd31, %fd30, %fd12, %fd29;
	mul.f64 	%fd32, %fd18, %fd31;
	fma.rn.f64 	%fd33, %fd21, %fd27, 0d3FB5555555555555;
	mov.f64 	%fd34, 0d3FB5555555555555;
	sub.f64 	%fd35, %fd34, %fd33;
	fma.rn.f64 	%fd36, %fd21, %fd27, %fd35;
	add.f64 	%fd37, %fd36, 0dBC46A4CB00B9E7B0;
	add.f64 	%fd38, %fd33, %fd37;
	sub.f64 	%fd39, %fd33, %fd38;
	add.f64 	%fd40, %fd37, %fd39;
	mul.rn.f64 	%fd41, %fd20, %fd20;
	neg.f64 	%fd42, %fd41;
	fma.rn.f64 	%fd43, %fd20, %fd20, %fd42;
	{
	.reg .b32 %temp; 
	mov.b64 	{%r22, %temp}, %fd32;
	}
	{
	.reg .b32 %temp; 
	mov.b64 	{%temp, %r23}, %fd32;
	}
	add.s32 	%r24, %r23, 1048576;
	mov.b64 	%fd44, {%r22, %r24};
	fma.rn.f64 	%fd45, %fd20, %fd44, %fd43;
	mul.rn.f64 	%fd46, %fd41, %fd20;
	neg.f64 	%fd47, %fd46;
	fma.rn.f64 	%fd48, %fd41, %fd20, %fd47;
	fma.rn.f64 	%fd49, %fd41, %fd32, %fd48;
	fma.rn.f64 	%fd50, %fd45, %fd20, %fd49;
	mul.rn.f64 	%fd51, %fd38, %fd46;
	neg.f64 	%fd52, %fd51;
	fma.rn.f64 	%fd53, %fd38, %fd46, %fd52;
	fma.rn.f64 	%fd54, %fd38, %fd50, %fd53;
	fma.rn.f64 	%fd55, %fd40, %fd46, %fd54;
	add.f64 	%fd56, %fd51, %fd55;
	sub.f64 	%fd57, %fd51, %fd56;
	add.f64 	%fd58, %fd55, %fd57;
	add.f64 	%fd59, %fd20, %fd56;
	sub.f64 	%fd60, %fd20, %fd59;
	add.f64 	%fd61, %fd56, %fd60;
	add.f64 	%fd62, %fd58, %fd61;
	add.f64 	%fd63, %fd32, %fd62;
	add.f64 	%fd64, %fd59, %fd63;
	sub.f64 	%fd65, %fd59, %fd64;
	add.f64 	%fd66, %fd63, %fd65;
	xor.b32  	%r25, %r48, -2147483648;
	mov.b32 	%r26, 1127219200;
	mov.b64 	%fd67, {%r25, %r26};
	mov.b32 	%r27, -2147483648;
	mov.b64 	%fd68, {%r27, %r26};
	sub.f64 	%fd69, %fd67, %fd68;
	fma.rn.f64 	%fd70, %fd69, 0d3FE62E42FEFA39EF, %fd64;
	fma.rn.f64 	%fd71, %fd69, 0dBFE62E42FEFA39EF, %fd70;
	sub.f64 	%fd72, %fd71, %fd64;
	sub.f64 	%fd73, %fd66, %fd72;
	fma.rn.f64 	%fd74, %fd69, 0d3C7ABC9E3B39803F, %fd73;
	add.f64 	%fd75, %fd70, %fd74;
	sub.f64 	%fd76, %fd70, %fd75;
	add.f64 	%fd77, %fd74, %fd76;
	mov.f64 	%fd78, 0d4000000000000000;
	{
	.reg .b32 %temp; 
	mov.b64 	{%temp, %r28}, %fd78;
	}
	{
	.reg .b32 %temp; 
	mov.b64 	{%r29, %temp}, %fd78;
	}
	shl.b32 	%r30, %r28, 1;
	setp.gt.u32 	%p3, %r30, -33554433;
	and.b32  	%r31, %r28, -15728641;
	selp.b32 	%r32, %r31, %r28, %p3;
	mov.b64 	%fd79, {%r29, %r32};
	mul.rn.f64 	%fd80, %fd75, %fd79;
	neg.f64 	%fd81, %fd80;
	fma.rn.f64 	%fd82, %fd75, %fd79, %fd81;
	fma.rn.f64 	%fd83, %fd77, %fd79, %fd82;
	add.f64 	%fd4, %fd80, %fd83;
	sub.f64 	%fd84, %fd80, %fd4;
	add.f64 	%fd5, %fd83, %fd84;
	fma.rn.f64 	%fd85, %fd4, 0d3FF71547652B82FE, 0d4338000000000000;
	{
	.reg .b32 %temp; 
	mov.b64 	{%r13, %temp}, %fd85;
	}
	mov.f64 	%fd86, 0dC338000000000000;
	add.rn.f64 	%fd87, %fd85, %fd86;
	fma.rn.f64 	%fd88, %fd87, 0dBFE62E42FEFA39EF, %fd4;
	fma.rn.f64 	%fd89, %fd87, 0dBC7ABC9E3B39803F, %fd88;
	fma.rn.f64 	%fd90, %fd89, 0d3E5ADE1569CE2BDF, 0d3E928AF3FCA213EA;
	fma.rn.f64 	%fd91, %fd90, %fd89, 0d3EC71DEE62401315;
	fma.rn.f64 	%fd92, %fd91, %fd89, 0d3EFA01997C89EB71;
	fma.rn.f64 	%fd93, %fd92, %fd89, 0d3F2A01A014761F65;
	fma.rn.f64 	%fd94, %fd93, %fd89, 0d3F56C16C1852B7AF;
	fma.rn.f64 	%fd95, %fd94, %fd89, 0d3F81111111122322;
	fma.rn.f64 	%fd96, %fd95, %fd89, 0d3FA55555555502A1;
	fma.rn.f64 	%fd97, %fd96, %fd89, 0d3FC5555555555511;
	fma.rn.f64 	%fd98, %fd97, %fd89, 0d3FE000000000000B;
	fma.rn.f64 	%fd99, %fd98, %fd89, 0d3FF0000000000000;
	fma.rn.f64 	%fd100, %fd99, %fd89, 0d3FF0000000000000;
	{
	.reg .b32 %temp; 
	mov.b64 	{%r14, %temp}, %fd100;
	}
	{
	.reg .b32 %temp; 
	mov.b64 	{%temp, %r15}, %fd100;
	}
	shl.b32 	%r33, %r13, 20;
	add.s32 	%r34, %r33, %r15;
	mov.b64 	%fd108, {%r14, %r34};
	{
	.reg .b32 %temp; 
	mov.b64 	{%temp, %r35}, %fd4;
	}
	mov.b32 	%f2, %r35;
	abs.f32 	%f1, %f2;
	setp.lt.f32 	%p4, %f1, 0f4086232B;
	@%p4 bra 	$L__BB31_7;
	setp.lt.f64 	%p5, %fd4, 0d0000000000000000;
	add.f64 	%fd101, %fd4, 0d7FF0000000000000;
	selp.f64 	%fd108, 0d0000000000000000, %fd101, %p5;
	setp.geu.f32 	%p6, %f1, 0f40874800;
	@%p6 bra 	$L__BB31_7;
	shr.u32 	%r36, %r13, 31;
	add.s32 	%r37, %r13, %r36;
	shr.s32 	%r38, %r37, 1;
	shl.b32 	%r39, %r38, 20;
	add.s32 	%r40, %r15, %r39;
	mov.b64 	%fd102, {%r14, %r40};
	sub.s32 	%r41, %r13, %r38;
	shl.b32 	%r42, %r41, 20;
	add.s32 	%r43, %r42, 1072693248;
	mov.b32 	%r44, 0;
	mov.b64 	%fd103, {%r44, %r43};
	mul.f64 	%fd108, %fd103, %fd102;
$L__BB31_7:
	abs.f64 	%fd104, %fd108;
	setp.eq.f64 	%p7, %fd104, 0d7FF0000000000000;
	fma.rn.f64 	%fd105, %fd108, %fd5, %fd108;
	selp.f64 	%fd106, %fd108, %fd105, %p7;
	st.param.f64 	[func_retval0], %fd106;
	ret;

}


// ===== COMPILED SASS (sm_100) =====

	.target	sm_100

	.elftype	@"ET_EXEC"


//--------------------- .note.nv.tkinfo           --------------------------
	.section	.note.nv.tkinfo,"",@"SHT_NOTE"
	.sectionflags	@"SHF_NOTE_NV_TKINFO"
	.tkinfo
        /*0018*/ 	.word	0x00000002
        /*0030*/ 	.string	""
        /*0030*/ 	.string	"ptxas"
        /*0030*/ 	.string	"Cuda compilation tools, release 13.0, V13.0.88"
        /*0030*/ 	.string	"Build cuda_13.0.r13.0/compiler.36424714_0"
        /*0030*/ 	.string	"-arch sm_100 -m 64 "



//--------------------- .note.nv.cuinfo           --------------------------
	.section	.note.nv.cuinfo,"",@"SHT_NOTE"
	.sectionflags	@"SHF_NOTE_NV_CUINFO"
        /*0018*/ 	.short	0x0002
        /*001a*/ 	.short	0x0064
        /*001c*/ 	.short	0x0082
	.zero		2


//--------------------- .nv.info                  --------------------------
	.section	.nv.info,"",@"SHT_CUDA_INFO"
	.align	4


	//----- nvinfo : EIATTR_REGCOUNT
	.align		4
        /*0000*/ 	.byte	0x04, 0x2f
        /*0002*/ 	.short	(.L_44 - .L_43)
	.align		4
.L_43:
        /*0004*/ 	.word	index@(_Z15logistic_kernelPKdPdi)
        /*0008*/ 	.word	0x00000014


	//----- nvinfo : EIATTR_FRAME_SIZE
	.align		4
.L_44:
        /*000c*/ 	.byte	0x04, 0x11
        /*000e*/ 	.short	(.L_46 - .L_45)
	.align		4
.L_45:
        /*0010*/ 	.word	index@($__internal_7_$__cuda_sm20_dblrcp_rn_slowpath_v3)
        /*0014*/ 	.word	0x00000000


	//----- nvinfo : EIATTR_FRAME_SIZE
	.align		4
.L_46:
        /*0018*/ 	.byte	0x04, 0x11
        /*001a*/ 	.short	(.L_48 - .L_47)
	.align		4
.L_47:
        /*001c*/ 	.word	index@(_Z15logistic_kernelPKdPdi)
        /*0020*/ 	.word	0x00000000


	//----- nvinfo : EIATTR_REGCOUNT
	.align		4
.L_48:
        /*0024*/ 	.byte	0x04, 0x2f
        /*0026*/ 	.short	(.L_50 - .L_49)
	.align		4
.L_49:
        /*0028*/ 	.word	index@(_Z25hyperbolic_tangent_kernelPKdPdi)
        /*002c*/ 	.word	0x00000018


	//----- nvinfo : EIATTR_FRAME_SIZE
	.align		4
.L_50:
        /*0030*/ 	.byte	0x04, 0x11
        /*0032*/ 	.short	(.L_52 - .L_51)
	.align		4
.L_51:
        /*0034*/ 	.word	index@(_Z25hyperbolic_tangent_kernelPKdPdi)
        /*0038*/ 	.word	0x00000000


	//----- nvinfo : EIATTR_REGCOUNT
	.align		4
.L_52:
        /*003c*/ 	.byte	0x04, 0x2f
        /*003e*/ 	.short	(.L_54 - .L_53)
	.align		4
.L_53:
        /*0040*/ 	.word	index@(_Z16threshold_kernelPKdPdi)
        /*0044*/ 	.word	0x0000000e


	//----- nvinfo : EIATTR_FRAME_SIZE
	.align		4
.L_54:
        /*0048*/ 	.byte	0x04, 0x11
        /*004a*/ 	.short	(.L_56 - .L_55)
	.align		4
.L_55:
        /*004c*/ 	.word	index@(_Z16threshold_kernelPKdPdi)
        /*0050*/ 	.word	0x00000000


	//----- nvinfo : EIATTR_REGCOUNT
	.align		4
.L_56:
        /*0054*/ 	.byte	0x04, 0x2f
        /*0056*/ 	.short	(.L_58 - .L_57)
	.align		4
.L_57:
        /*0058*/ 	.word	index@(_Z26symmetric_threshold_kernelPKdPdi)
        /*005c*/ 	.word	0x0000001a


	//----- nvinfo : EIATTR_FRAME_SIZE
	.align		4
.L_58:
        /*0060*/ 	.byte	0x04, 0x11
        /*0062*/ 	.short	(.L_60 - .L_59)
	.align		4
.L_59:
        /*0064*/ 	.word	index@(_Z26symmetric_threshold_kernelPKdPdi)
        /*0068*/ 	.word	0x00000000


	//----- nvinfo : EIATTR_REGCOUNT
	.align		4
.L_60:
        /*006c*/ 	.byte	0x04, 0x2f
        /*006e*/ 	.short	(.L_62 - .L_61)
	.align		4
.L_61:
        /*0070*/ 	.word	index@(_Z13linear_kernelPKdPdi)
        /*0074*/ 	.word	0x0000001e


	//----- nvinfo : EIATTR_FRAME_SIZE
	.align		4
.L_62:
        /*0078*/ 	.byte	0x04, 0x11
        /*007a*/ 	.short	(.L_64 - .L_63)
	.align		4
.L_63:
        /*007c*/ 	.word	index@(_Z13linear_kernelPKdPdi)
        /*0080*/ 	.word	0x00000000


	//----- nvinfo : EIATTR_REGCOUNT
	.align		4
.L_64:
        /*0084*/ 	.byte	0x04, 0x2f
        /*0086*/ 	.short	(.L_66 - .L_65)
	.align		4
.L_65:
        /*0088*/ 	.word	index@(_Z23rectified_linear_kernelPKdPdi)
        /*008c*/ 	.word	0x0000000c


	//----- nvinfo : EIATTR_FRAME_SIZE
	.align		4
.L_66:
        /*0090*/ 	.byte	0x04, 0x11
        /*0092*/ 	.short	(.L_68 - .L_67)
	.align		4
.L_67:
        /*0094*/ 	.word	index@(_Z23rectified_linear_kernelPKdPdi)
        /*0098*/ 	.word	0x00000000


	//----- nvinfo : EIATTR_REGCOUNT
	.align		4
.L_68:
        /*009c*/ 	.byte	0x04, 0x2f
        /*009e*/ 	.short	(.L_70 - .L_69)
	.align		4
.L_69:
        /*00a0*/ 	.word	index@(_Z32scaled_exponential_linear_kernelPKdPdi)
        /*00a4*/ 	.word	0x00000014


	//----- nvinfo : EIATTR_FRAME_SIZE
	.align		4
.L_70:
        /*00a8*/ 	.byte	0x04, 0x11
        /*00aa*/ 	.short	(.L_72 - .L_71)
	.align		4
.L_71:
        /*00ac*/ 	.word	index@(_Z32scaled_exponential_linear_kernelPKdPdi)
        /*00b0*/ 	.word	0x00000000


	//----- nvinfo : EIATTR_REGCOUNT
	.align		4
.L_72:
        /*00b4*/ 	.byte	0x04, 0x2f
        /*00b6*/ 	.short	(.L_74 - .L_73)
	.align		4
.L_73:
        /*00b8*/ 	.word	index@(_Z16soft_plus_kernelPKdPdi)
        /*00bc*/ 	.word	0x0000001e


	//----- nvinfo : EIATTR_FRAME_SIZE
	.align		4
.L_74:
        /*00c0*/ 	.byte	0x04, 0x11
        /*00c2*/ 	.short	(.L_76 - .L_75)
	.align		4
.L_75:
        /*00c4*/ 	.word	index@(_Z16soft_plus_kernelPKdPdi)
        /*00c8*/ 	.word	0x00000000


	//----- nvinfo : EIATTR_REGCOUNT
	.align		4
.L_76:
        /*00cc*/ 	.byte	0x04, 0x2f
        /*00ce*/ 	.short	(.L_78 - .L_77)
	.align		4
.L_77:
        /*00d0*/ 	.word	index@(_Z16soft_sign_kernelPKdPdi)
        /*00d4*/ 	.word	0x0000001e


	//----- nvinfo : EIATTR_FRAME_SIZE
	.align		4
.L_78:
        /*00d8*/ 	.byte	0x04, 0x11
        /*00da*/ 	.short	(.L_80 - .L_79)
	.align		4
.L_79:
        /*00dc*/ 	.word	index@($__internal_6_$__cuda_sm20_div_rn_f64_full)
        /*00e0*/ 	.word	0x00000000


	//----- nvinfo : EIATTR_FRAME_SIZE
	.align		4
.L_80:
        /*00e4*/ 	.byte	0x04, 0x11
        /*00e6*/ 	.short	(.L_82 - .L_81)
	.align		4
.L_81:
        /*00e8*/ 	.word	index@(_Z16soft_sign_kernelPKdPdi)
        /*00ec*/ 	.word	0x00000000


	//----- nvinfo : EIATTR_REGCOUNT
	.align		4
.L_82:
        /*00f0*/ 	.byte	0x04, 0x2f
        /*00f2*/ 	.short	(.L_84 - .L_83)
	.align		4
.L_83:
        /*00f4*/ 	.word	index@(_Z20hard_logistic_kernelPKdPdi)
        /*00f8*/ 	.word	0x00000010


	//----- nvinfo : EIATTR_FRAME_SIZE
	.align		4
.L_84:
        /*00fc*/ 	.byte	0x04, 0x11
        /*00fe*/ 	.short	(.L_86 - .L_85)
	.align		4
.L_85:
        /*0100*/ 	.word	index@(_Z20hard_logistic_kernelPKdPdi)
        /*0104*/ 	.word	0x00000000


	//----- nvinfo : EIATTR_REGCOUNT
	.align		4
.L_86:
        /*0108*/ 	.byte	0x04, 0x2f
        /*010a*/ 	.short	(.L_88 - .L_87)
	.align		4
.L_87:
        /*010c*/ 	.word	index@(_Z25exponential_linear_kernelPKdPdi)
        /*0110*/ 	.word	0x00000014


	//----- nvinfo : EIATTR_FRAME_SIZE
	.align		4
.L_88:
        /*0114*/ 	.byte	0x04, 0x11
        /*0116*/ 	.short	(.L_90 - .L_89)
	.align		4
.L_89:
        /*0118*/ 	.word	index@(_Z25exponential_linear_kernelPKdPdi)
        /*011c*/ 	.word	0x00000000


	//----- nvinfo : EIATTR_REGCOUNT
	.align		4
.L_90:
        /*0120*/ 	.byte	0x04, 0x2f
        /*0122*/ 	.short	(.L_92 - .L_91)
	.align		4
.L_91:
        /*0124*/ 	.word	index@(_Z26logistic_derivative_kernelPKdPdi)
        /*0128*/ 	.word	0x0000001d


	//----- nvinfo : EIATTR_FRAME_SIZE
	.align		4
.L_92:
        /*012c*/ 	.byte	0x04, 0x11
        /*012e*/ 	.short	(.L_94 - .L_93)
	.align		4
.L_93:
        /*0130*/ 	.word	index@($__internal_5_$__cuda_sm20_div_rn_f64_full)
        /*0134*/ 	.word	0x00000000


	//----- nvinfo : EIATTR_FRAME_SIZE
	.align		4
.L_94:
        /*0138*/ 	.byte	0x04, 0x11
        /*013a*/ 	.short	(.L_96 - .L_95)
	.align		4
.L_95:
        /*013c*/ 	.word	index@(_Z26logistic_derivative_kernelPKdPdi)
        /*0140*/ 	.word	0x00000000


	//----- nvinfo : EIATTR_REGCOUNT
	.align		4
.L_96:
        /*0144*/ 	.byte	0x04, 0x2f
        /*0146*/ 	.short	(.L_98 - .L_97)
	.align		4
.L_97:
        /*0148*/ 	.word	index@(_Z36hyperbolic_tangent_derivative_kernelPKdPdi)
        /*014c*/ 	.word	0x00000018


	//----- nvinfo : EIATTR_FRAME_SIZE
	.align		4
.L_98:
        /*0150*/ 	.byte	0x04, 0x11
        /*0152*/ 	.short	(.L_100 - .L_99)
	.align		4
.L_99:
        /*0154*/ 	.word	index@(_Z36hyperbolic_tangent_derivative_kernelPKdPdi)
        /*0158*/ 	.word	0x00000000


	//----- nvinfo : EIATTR_REGCOUNT
	.align		4
.L_100:
        /*015c*/ 	.byte	0x04, 0x2f
        /*015e*/ 	.short	(.L_102 - .L_101)
	.align		4
.L_101:
        /*0160*/ 	.word	index@(_Z27threshold_derivative_kernelPKdPdi)
        /*0164*/ 	.word	0x0000000a


	//----- nvinfo : EIATTR_FRAME_SIZE
	.align		4
.L_102:
        /*0168*/ 	.byte	0x04, 0x11
        /*016a*/ 	.short	(.L_104 - .L_103)
	.align		4
.L_103:
        /*016c*/ 	.word	index@(_Z27threshold_derivative_kernelPKdPdi)
        /*0170*/ 	.word	0x00000000


	//----- nvinfo : EIATTR_REGCOUNT
	.align		4
.L_104:
        /*0174*/ 	.byte	0x04, 0x2f
        /*0176*/ 	.short	(.L_106 - .L_105)
	.align		4
.L_105:
        /*0178*/ 	.word	index@(_Z37symmetric_threshold_derivative_kernelPKdPdi)
        /*017c*/ 	.word	0x0000000a


	//----- nvinfo : EIATTR_FRAME_SIZE
	.align		4
.L_106:
        /*0180*/ 	.byte	0x04, 0x11
        /*0182*/ 	.short	(.L_108 - .L_107)
	.align		4
.L_107:
        /*0184*/ 	.word	index@(_Z37symmetric_threshold_derivative_kernelPKdPdi)
        /*0188*/ 	.word	0x00000000


	//----- nvinfo : EIATTR_REGCOUNT
	.align		4
.L_108:
        /*018c*/ 	.byte	0x04, 0x2f
        /*018e*/ 	.short	(.L_110 - .L_109)
	.align		4
.L_109:
        /*0190*/ 	.word	index@(_Z24linear_derivative_kernelPKdPdi)
        /*0194*/ 	.word	0x00000012


	//----- nvinfo : EIATTR_FRAME_SIZE
	.align		4
.L_110:
        /*0198*/ 	.byte	0x04, 0x11
        /*019a*/ 	.short	(.L_112 - .L_111)
	.align		4
.L_111:
        /*019c*/ 	.word	index@(_Z24linear_derivative_kernelPKdPdi)
        /*01a0*/ 	.word	0x00000000


	//----- nvinfo : EIATTR_REGCOUNT
	.align		4
.L_112:
        /*01a4*/ 	.byte	0x04, 0x2f
        /*01a6*/ 	.short	(.L_114 - .L_113)
	.align		4
.L_113:
        /*01a8*/ 	.word	index@(_Z34rectified_linear_derivative_kernelPKdPdi)
        /*01ac*/ 	.word	0x0000000e


	//----- nvinfo : EIATTR_FRAME_SIZE
	.align		4
.L_114:
        /*01b0*/ 	.byte	0x04, 0x11
        /*01b2*/ 	.short	(.L_116 - .L_115)
	.align		4
.L_115:
        /*01b4*/ 	.word	index@(_Z34rectified_linear_derivative_kernelPKdPdi)
        /*01b8*/ 	.word	0x00000000


	//----- nvinfo : EIATTR_REGCOUNT
	.align		4
.L_116:
        /*01bc*/ 	.byte	0x04, 0x2f
        /*01be*/ 	.short	(.L_118 - .L_117)
	.align		4
.L_117:
        /*01c0*/ 	.word	index@(_Z43scaled_exponential_linear_derivative_kernelPKdPdi)
        /*01c4*/ 	.word	0x00000014


	//----- nvinfo : EIATTR_FRAME_SIZE
	.align		4
.L_118:
        /*01c8*/ 	.byte	0x04, 0x11
        /*01ca*/ 	.short	(.L_120 - .L_119)
	.align		4
.L_119:
        /*01cc*/ 	.word	index@(_Z43scaled_exponential_linear_derivative_kernelPKdPdi)
        /*01d0*/ 	.word	0x00000000


	//----- nvinfo : EIATTR_REGCOUNT
	.align		4
.L_120:
        /*01d4*/ 	.byte	0x04, 0x2f
        /*01d6*/ 	.short	(.L_122 - .L_121)
	.align		4
.L_121:
        /*01d8*/ 	.word	index@(_Z27soft_plus_derivative_kernelPKdPdi)
        /*01dc*/ 	.word	0x00000014


	//----- nvinfo : EIATTR_FRAME_SIZE
	.align		4
.L_122:
        /*01e0*/ 	.byte	0x04, 0x11
        /*01e2*/ 	.short	(.L_124 - .L_123)
	.align		4
.L_123:
        /*01e4*/ 	.word	index@($__internal_4_$__cuda_sm20_dblrcp_rn_slowpath_v3)
        /*01e8*/ 	.word	0x00000000


	//----- nvinfo : EIATTR_FRAME_SIZE
	.align		4
.L_124:
        /*01ec*/ 	.byte	0x04, 0x11
        /*01ee*/ 	.short	(.L_126 - .L_125)
	.align		4
.L_125:
        /*01f0*/ 	.word	index@(_Z27soft_plus_derivative_kernelPKdPdi)
        /*01f4*/ 	.word	0x00000000


	//----- nvinfo : EIATTR_REGCOUNT
	.align		4
.L_126:
        /*01f8*/ 	.byte	0x04, 0x2f
        /*01fa*/ 	.short	(.L_128 - .L_127)
	.align		4
.L_127:
        /*01fc*/ 	.word	index@(_Z27soft_sign_derivative_kernelPKdPdi)
        /*0200*/ 	.word	0x00000020


	//----- nvinfo : EIATTR_FRAME_SIZE
	.align		4
.L_128:
        /*0204*/ 	.byte	0x04, 0x11
        /*0206*/ 	.short	(.L_130 - .L_129)
	.align		4
.L_129:
        /*0208*/ 	.word	index@($_Z27soft_sign_derivative_kernelPKdPdi$__internal_accurate_pow)
        /*020c*/ 	.word	0x00000000


	//----- nvinfo : EIATTR_FRAME_SIZE
	.align		4
.L_130:
        /*0210*/ 	.byte	0x04, 0x11
        /*0212*/ 	.short	(.L_132 - .L_131)
	.align		4
.L_131:
        /*0214*/ 	.word	index@($__internal_3_$__cuda_sm20_dblrcp_rn_slowpath_v3)
        /*0218*/ 	.word	0x00000000


	//----- nvinfo : EIATTR_FRAME_SIZE
	.align		4
.L_132:
        /*021c*/ 	.byte	0x04, 0x11
        /*021e*/ 	.short	(.L_134 - .L_133)
	.align		4
.L_133:
        /*0220*/ 	.word	index@(_Z27soft_sign_derivative_kernelPKdPdi)
        /*0224*/ 	.word	0x00000000


	//----- nvinfo : EIATTR_REGCOUNT
	.align		4
.L_134:
        /*0228*/ 	.byte	0x04, 0x2f
        /*022a*/ 	.short	(.L_136 - .L_135)
	.align		4
.L_135:
        /*022c*/ 	.word	index@(_Z31hard_logistic_derivative_kernelPKdPdi)
        /*0230*/ 	.word	0x0000000e


	//----- nvinfo : EIATTR_FRAME_SIZE
	.align		4
.L_136:
        /*0234*/ 	.byte	0x04, 0x11
        /*0236*/ 	.short	(.L_138 - .L_137)
	.align		4
.L_137:
        /*0238*/ 	.word	index@(_Z31hard_logistic_derivative_kernelPKdPdi)
        /*023c*/ 	.word	0x00000000


	//----- nvinfo : EIATTR_REGCOUNT
	.align		4
.L_138:
        /*0240*/ 	.byte	0x04, 0x2f
        /*0242*/ 	.short	(.L_140 - .L_139)
	.align		4
.L_139:
        /*0244*/ 	.word	index@(_Z36exponential_linear_derivative_kernelPKdPdi)
        /*0248*/ 	.word	0x00000014


	//----- nvinfo : EIATTR_FRAME_SIZE
	.align		4
.L_140:
        /*024c*/ 	.byte	0x04, 0x11
        /*024e*/ 	.short	(.L_142 - .L_141)
	.align		4
.L_141:
        /*0250*/ 	.word	index@(_Z36exponential_linear_derivative_kernelPKdPdi)
        /*0254*/ 	.word	0x00000000


	//----- nvinfo : EIATTR_REGCOUNT
	.align		4
.L_142:
        /*0258*/ 	.byte	0x04, 0x2f
        /*025a*/ 	.short	(.L_144 - .L_143)
	.align		4
.L_143:
        /*025c*/ 	.word	index@(_Z36mean_squared_error_derivative_kernelPKdS0_Pdi)
        /*0260*/ 	.word	0x0000001a


	//----- nvinfo : EIATTR_FRAME_SIZE
	.align		4
.L_144:
        /*0264*/ 	.byte	0x04, 0x11
        /*0266*/ 	.short	(.L_146 - .L_145)
	.align		4
.L_145:
        /*0268*/ 	.word	index@(_Z36mean_squared_error_derivative_kernelPKdS0_Pdi)
        /*026c*/ 	.word	0x00000000


	//----- nvinfo : EIATTR_REGCOUNT
	.align		4
.L_146:
        /*0270*/ 	.byte	0x04, 0x2f
        /*0272*/ 	.short	(.L_148 - .L_147)
	.align		4
.L_147:
        /*0274*/ 	.word	index@(_Z35sum_squared_error_derivative_kernelPKdS0_Pdi)
        /*0278*/ 	.word	0x0000001a


	//----- nvinfo : EIATTR_FRAME_SIZE
	.align		4
.L_148:
        /*027c*/ 	.byte	0x04, 0x11
        /*027e*/ 	.short	(.L_150 - .L_149)
	.align		4
.L_149:
        /*0280*/ 	.word	index@(_Z35sum_squared_error_derivative_kernelPKdS0_Pdi)
        /*0284*/ 	.word	0x00000000


	//----- nvinfo : EIATTR_REGCOUNT
	.align		4
.L_150:
        /*0288*/ 	.byte	0x04, 0x2f
        /*028a*/ 	.short	(.L_152 - .L_151)
	.align		4
.L_151:
        /*028c*/ 	.word	index@(_Z37cross_entropy_error_derivative_kernelPKdS0_Pdi)
        /*0290*/ 	.word	0x0000002a


	//----- nvinfo : EIATTR_FRAME_SIZE
	.align		4
.L_152:
        /*0294*/ 	.byte	0x04, 0x11
        /*0296*/ 	.short	(.L_154 - .L_153)
	.align		4
.L_153:
        /*0298*/ 	.word	index@($__internal_2_$__cuda_sm20_div_rn_f64_full)
        /*029c*/ 	.word	0x00000000


	//----- nvinfo : EIATTR_FRAME_SIZE
	.align		4
.L_154:
        /*02a0*/ 	.byte	0x04, 0x11
        /*02a2*/ 	.short	(.L_156 - .L_155)
	.align		4
.L_155:
        /*02a4*/ 	.word	index@(_Z37cross_entropy_error_derivative_kernelPKdS0_Pdi)
        /*02a8*/ 	.word	0x00000000


	//----- nvinfo : EIATTR_REGCOUNT
	.align		4
.L_156:
        /*02ac*/ 	.byte	0x04, 0x2f
        /*02ae*/ 	.short	(.L_158 - .L_157)
	.align		4
.L_157:
        /*02b0*/ 	.word	index@(_Z33minkowski_error_derivative_kernelPKdS0_Pdid)
        /*02b4*/ 	.word	0x00000004


	//----- nvinfo : EIATTR_FRAME_SIZE
	.align		4
.L_158:
        /*02b8*/ 	.byte	0x04, 0x11
        /*02ba*/ 	.short	(.L_160 - .L_159)
	.align		4
.L_159:
        /*02bc*/ 	.word	index@(_Z33minkowski_error_derivative_kernelPKdS0_Pdid)
        /*02c0*/ 	.word	0x00000000


	//----- nvinfo : EIATTR_REGCOUNT
	.align		4
.L_160:
        /*02c4*/ 	.byte	0x04, 0x2f
        /*02c6*/ 	.short	(.L_162 - .L_161)
	.align		4
.L_161:
        /*02c8*/ 	.word	index@(_Z42normalized_squared_error_derivative_kernelPKdS0_Pdid)
        /*02cc*/ 	.word	0x00000026


	//----- nvinfo : EIATTR_FRAME_SIZE
	.align		4
.L_162:
        /*02d0*/ 	.byte	0x04, 0x11
        /*02d2*/ 	.short	(.L_164 - .L_163)
	.align		4
.L_163:
        /*02d4*/ 	.word	index@($__internal_1_$__cuda_sm20_div_rn_f64_full)
        /*02d8*/ 	.word	0x00000000


	//----- nvinfo : EIATTR_FRAME_SIZE
	.align		4
.L_164:
        /*02dc*/ 	.byte	0x04, 0x11
        /*02de*/ 	.short	(.L_166 - .L_165)
	.align		4
.L_165:
        /*02e0*/ 	.word	index@(_Z42normalized_squared_error_derivative_kernelPKdS0_Pdid)
        /*02e4*/ 	.word	0x00000000


	//----- nvinfo : EIATTR_REGCOUNT
	.align		4
.L_166:
        /*02e8*/ 	.byte	0x04, 0x2f
        /*02ea*/ 	.short	(.L_168 - .L_167)
	.align		4
.L_167:
        /*02ec*/ 	.word	index@(_Z41root_mean_squared_error_derivative_kernelPKdS0_Pdid)
        /*02f0*/ 	.word	0x00000004


	//----- nvinfo : EIATTR_FRAME_SIZE
	.align		4
.L_168:
        /*02f4*/ 	.byte	0x04, 0x11
        /*02f6*/ 	.short	(.L_170 - .L_169)
	.align		4
.L_169:
        /*02f8*/ 	.word	index@(_Z41root_mean_squared_error_derivative_kernelPKdS0_Pdid)
        /*02fc*/ 	.word	0x00000000


	//----- nvinfo : EIATTR_REGCOUNT
	.align		4
.L_170:
        /*0300*/ 	.byte	0x04, 0x2f
        /*0302*/ 	.short	(.L_172 - .L_171)
	.align		4
.L_171:
        /*0304*/ 	.word	index@(_Z40weighted_squared_error_derivative_kernelPKdS0_Pdiddd)
        /*0308*/ 	.word	0x0000002a


	//----- nvinfo : EIATTR_FRAME_SIZE
	.align		4
.L_172:
        /*030c*/ 	.byte	0x04, 0x11
        /*030e*/ 	.short	(.L_174 - .L_173)
	.align		4
.L_173:
        /*0310*/ 	.word	index@($__internal_0_$__cuda_sm20_div_rn_f64_full)
        /*0314*/ 	.word	0x00000000


	//----- nvinfo : EIATTR_FRAME_SIZE
	.align		4
.L_174:
        /*0318*/ 	.byte	0x04, 0x11
        /*031a*/ 	.short	(.L_176 - .L_175)
	.align		4
.L_175:
        /*031c*/ 	.word	index@(_Z40weighted_squared_error_derivative_kernelPKdS0_Pdiddd)
        /*0320*/ 	.word	0x00000000


	//----- nvinfo : EIATTR_REGCOUNT
	.align		4
.L_176:
        /*0324*/ 	.byte	0x04, 0x2f
        /*0326*/ 	.short	(.L_178 - .L_177)
	.align		4
.L_177:
        /*0328*/ 	.word	index@(_Z33elementwise_multiplication_kernelPKdS0_Pdi)
        /*032c*/ 	.word	0x0000001a


	//----- nvinfo : EIATTR_FRAME_SIZE
	.align		4
.L_178:
        /*0330*/ 	.byte	0x04, 0x11
        /*0332*/ 	.short	(.L_180 - .L_179)
	.align		4
.L_179:
        /*0334*/ 	.word	index@(_Z33elementwise_multiplication_kernelPKdS0_Pdi)
        /*0338*/ 	.word	0x00000000


	//----- nvinfo : EIATTR_REGCOUNT
	.align		4
.L_180:
        /*033c*/ 	.byte	0x04, 0x2f
        /*033e*/ 	.short	(.L_182 - .L_181)
	.align		4
.L_181:
        /*0340*/ 	.word	index@(_ZN3cub18CUB_300001_SM_10006detail11EmptyKernelIvEEvv)
        /*0344*/ 	.word	0x00000004


	//----- nvinfo : EIATTR_FRAME_SIZE
	.align		4
.L_182:
        /*0348*/ 	.byte	0x04, 0x11
        /*034a*/ 	.short	(.L_184 - .L_183)
	.align		4
.L_183:
        /*034c*/ 	.word	index@(_ZN3cub18CUB_300001_SM_10006detail11EmptyKernelIvEEvv)
        /*0350*/ 	.word	0x00000000


	//----- nvinfo : EIATTR_MIN_STACK_SIZE
	.align		4
.L_184:
        /*0354*/ 	.byte	0x04, 0x12
        /*0356*/ 	.short	(.L_186 - .L_185)
	.align		4
.L_185:
        /*0358*/ 	.word	index@(_ZN3cub18CUB_300001_SM_10006detail11EmptyKernelIvEEvv)
        /*035c*/ 	.word	0x00000000


	//----- nvinfo : EIATTR_MIN_STACK_SIZE
	.align		4
.L_186:
        /*0360*/ 	.byte	0x04, 0x12
        /*0362*/ 	.short	(.L_188 - .L_187)
	.align		4
.L_187:
        /*0364*/ 	.word	index@(_Z33elementwise_multiplication_kernelPKdS0_Pdi)
        /*0368*/ 	.word	0x00000000


	//----- nvinfo : EIATTR_MIN_STACK_SIZE
	.align		4
.L_188:
        /*036c*/ 	.byte	0x04, 0x12
        /*036e*/ 	.short	(.L_190 - .L_189)
	.align		4
.L_189:
        /*0370*/ 	.word	index@(_Z40weighted_squared_error_derivative_kernelPKdS0_Pdiddd)
        /*0374*/ 	.word	0x00000000


	//----- nvinfo : EIATTR_MIN_STACK_SIZE
	.align		4
.L_190:
        /*0378*/ 	.byte	0x04, 0x12
        /*037a*/ 	.short	(.L_192 - .L_191)
	.align		4
.L_191:
        /*037c*/ 	.word	index@(_Z41root_mean_squared_error_derivative_kernelPKdS0_Pdid)
        /*0380*/ 	.word	0x00000000


	//----- nvinfo : EIATTR_MIN_STACK_SIZE
	.align		4
.L_192:
        /*0384*/ 	.byte	0x04, 0x12
        /*0386*/ 	.short	(.L_194 - .L_193)
	.align		4
.L_193:
        /*0388*/ 	.word	index@(_Z42normalized_squared_error_derivative_kernelPKdS0_Pdid)
        /*038c*/ 	.word	0x00000000


	//----- nvinfo : EIATTR_MIN_STACK_SIZE
	.align		4
.L_194:
        /*0390*/ 	.byte	0x04, 0x12
        /*0392*/ 	.short	(.L_196 - .L_195)
	.align		4
.L_195:
        /*0394*/ 	.word	index@(_Z33minkowski_error_derivative_kernelPKdS0_Pdid)
        /*0398*/ 	.word	0x00000000


	//----- nvinfo : EIATTR_MIN_STACK_SIZE
	.align		4
.L_196:
        /*039c*/ 	.byte	0x04, 0x12
        /*039e*/ 	.short	(.L_198 - .L_197)
	.align		4
.L_197:
        /*03a0*/ 	.word	index@(_Z37cross_entropy_error_derivative_kernelPKdS0_Pdi)
        /*03a4*/ 	.word	0x00000000


	//----- nvinfo : EIATTR_MIN_STACK_SIZE
	.align		4
.L_198:
        /*03a8*/ 	.byte	0x04, 0x12
        /*03aa*/ 	.short	(.L_200 - .L_199)
	.align		4
.L_199:
        /*03ac*/ 	.word	index@(_Z35sum_squared_error_derivative_kernelPKdS0_Pdi)
        /*03b0*/ 	.word	0x00000000


	//----- nvinfo : EIATTR_MIN_STACK_SIZE
	.align		4
.L_200:
        /*03b4*/ 	.byte	0x04, 0x12
        /*03b6*/ 	.short	(.L_202 - .L_201)
	.align		4
.L_201:
        /*03b8*/ 	.word	index@(_Z36mean_squared_error_derivative_kernelPKdS0_Pdi)
        /*03bc*/ 	.word	0x00000000


	//----- nvinfo : EIATTR_MIN_STACK_SIZE
	.align		4
.L_202:
        /*03c0*/ 	.byte	0x04, 0x12
        /*03c2*/ 	.short	(.L_204 - .L_203)
	.align		4
.L_203:
        /*03c4*/ 	.word	index@(_Z36exponential_linear_derivative_kernelPKdPdi)
        /*03c8*/ 	.word	0x00000000


	//----- nvinfo : EIATTR_MIN_STACK_SIZE
	.align		4
.L_204:
        /*03cc*/ 	.byte	0x04, 0x12
        /*03ce*/ 	.short	(.L_206 - .L_205)
	.align		4
.L_205:
        /*03d0*/ 	.word	index@(_Z31hard_logistic_derivative_kernelPKdPdi)
        /*03d4*/ 	.word	0x00000000


	//----- nvinfo : EIATTR_MIN_STACK_SIZE
	.align		4
.L_206:
        /*03d8*/ 	.byte	0x04, 0x12
        /*03da*/ 	.short	(.L_208 - .L_207)
	.align		4
.L_207:
        /*03dc*/ 	.word	index@(_Z27soft_sign_derivative_kernelPKdPdi)
        /*03e0*/ 	.word	0x00000000


	//----- nvinfo : EIATTR_MIN_STACK_SIZE
	.align		4
.L_208:
        /*03e4*/ 	.byte	0x04, 0x12
        /*03e6*/ 	.short	(.L_210 - .L_209)
	.align		4
.L_209:
        /*03e8*/ 	.word	index@(_Z27soft_plus_derivative_kernelPKdPdi)
        /*03ec*/ 	.word	0x00000000


	//----- nvinfo : EIATTR_MIN_STACK_SIZE
	.align		4
.L_210:
        /*03f0*/ 	.byte	0x04, 0x12
        /*03f2*/ 	.short	(.L_212 - .L_211)
	.align		4
.L_211:
        /*03f4*/ 	.word	index@(_Z43scaled_exponential_linear_derivative_kernelPKdPdi)
        /*03f8*/ 	.word	0x00000000


	//----- nvinfo : EIATTR_MIN_STACK_SIZE
	.align		4
.L_212:
        /*03fc*/ 	.byte	0x04, 0x12
        /*03fe*/ 	.short	(.L_214 - .L_213)
	.align		4
.L_213:
        /*0400*/ 	.word	index@(_Z34rectified_linear_derivative_kernelPKdPdi)
        /*0404*/ 	.word	0x00000000


	//----- nvinfo : EIATTR_MIN_STACK_SIZE
	.align		4
.L_214:
        /*0408*/ 	.byte	0x04, 0x12
        /*040a*/ 	.short	(.L_216 - .L_215)
	.align		4
.L_215:
        /*040c*/ 	.word	index@(_Z24linear_derivative_kernelPKdPdi)
        /*0410*/ 	.word	0x00000000


	//----- nvinfo : EIATTR_MIN_STACK_SIZE
	.align		4
.L_216:
        /*0414*/ 	.byte	0x04, 0x12
        /*0416*/ 	.short	(.L_218 - .L_217)
	.align		4
.L_217:
        /*0418*/ 	.word	index@(_Z37symmetric_threshold_derivative_kernelPKdPdi)
        /*041c*/ 	.word	0x00000000


	//----- nvinfo : EIATTR_MIN_STACK_SIZE
	.align		4
.L_218:
        /*0420*/ 	.byte	0x04, 0x12
        /*0422*/ 	.short	(.L_220 - .L_219)
	.align		4
.L_219:
        /*0424*/ 	.word	index@(_Z27threshold_derivative_kernelPKdPdi)
        /*0428*/ 	.word	0x00000000


	//----- nvinfo : EIATTR_MIN_STACK_SIZE
	.align		4
.L_220:
        /*042c*/ 	.byte	0x04, 0x12
        /*042e*/ 	.short	(.L_222 - .L_221)
	.align		4
.L_221:
        /*0430*/ 	.word	index@(_Z36hyperbolic_tangent_derivative_kernelPKdPdi)
        /*0434*/ 	.word	0x00000000


	//----- nvinfo : EIATTR_MIN_STACK_SIZE
	.align		4
.L_222:
        /*0438*/ 	.byte	0x04, 0x12
        /*043a*/ 	.short	(.L_224 - .L_223)
	.align		4
.L_223:
        /*043c*/ 	.word	index@(_Z26logistic_derivative_kernelPKdPdi)
        /*0440*/ 	.word	0x00000000


	//----- nvinfo : EIATTR_MIN_STACK_SIZE
	.align		4
.L_224:
        /*0444*/ 	.byte	0x04, 0x12
        /*0446*/ 	.short	(.L_226 - .L_225)
	.align		4
.L_225:
        /*0448*/ 	.word	index@(_Z25exponential_linear_kernelPKdPdi)
        /*044c*/ 	.word	0x00000000


	//----- nvinfo : EIATTR_MIN_STACK_SIZE
	.align		4
.L_226:
        /*0450*/ 	.byte	0x04, 0x12
        /*0452*/ 	.short	(.L_228 - .L_227)
	.align		4
.L_227:
        /*0454*/ 	.word	index@(_Z20hard_logistic_kernelPKdPdi)
        /*0458*/ 	.word	0x00000000


	//----- nvinfo : EIATTR_MIN_STACK_SIZE
	.align		4
.L_228:
        /*045c*/ 	.byte	0x04, 0x12
        /*045e*/ 	.short	(.L_230 - .L_229)
	.align		4
.L_229:
        /*0460*/ 	.word	index@(_Z16soft_sign_kernelPKdPdi)
        /*0464*/ 	.word	0x00000000


	//----- nvinfo : EIATTR_MIN_STACK_SIZE
	.align		4
.L_230:
        /*0468*/ 	.byte	0x04, 0x12
        /*046a*/ 	.short	(.L_232 - .L_231)
	.align		4
.L_231:
        /*046c*/ 	.word	index@(_Z16soft_plus_kernelPKdPdi)
        /*0470*/ 	.word	0x00000000


	//----- nvinfo : EIATTR_MIN_STACK_SIZE
	.align		4
.L_232:
        /*0474*/ 	.byte	0x04, 0x12
        /*0476*/ 	.short	(.L_234 - .L_233)
	.align		4
.L_233:
        /*0478*/ 	.word	index@(_Z32scaled_exponential_linear_kernelPKdPdi)
        /*047c*/ 	.word	0x00000000


	//----- nvinfo : EIATTR_MIN_STACK_SIZE
	.align		4
.L_234:
        /*0480*/ 	.byte	0x04, 0x12
        /*0482*/ 	.short	(.L_236 - .L_235)
	.align		4
.L_235:
        /*0484*/ 	.word	index@(_Z23rectified_linear_kernelPKdPdi)
        /*0488*/ 	.word	0x00000000


	//----- nvinfo : EIATTR_MIN_STACK_SIZE
	.align		4
.L_236:
        /*048c*/ 	.byte	0x04, 0x12
        /*048e*/ 	.short	(.L_238 - .L_237)
	.align		4
.L_237:
        /*0490*/ 	.word	index@(_Z13linear_kernelPKdPdi)
        /*0494*/ 	.word	0x00000000


	//----- nvinfo : EIATTR_MIN_STACK_SIZE
	.align		4
.L_238:
        /*0498*/ 	.byte	0x04, 0x12
        /*049a*/ 	.short	(.L_240 - .L_239)
	.align		4
.L_239:
        /*049c*/ 	.word	index@(_Z26symmetric_threshold_kernelPKdPdi)
        /*04a0*/ 	.word	0x00000000


	//----- nvinfo : EIATTR_MIN_STACK_SIZE
	.align		4
.L_240:
        /*04a4*/ 	.byte	0x04, 0x12
        /*04a6*/ 	.short	(.L_242 - .L_241)
	.align		4
.L_241:
        /*04a8*/ 	.word	index@(_Z16threshold_kernelPKdPdi)
        /*04ac*/ 	.word	0x00000000


	//----- nvinfo : EIATTR_MIN_STACK_SIZE
	.align		4
.L_242:
        /*04b0*/ 	.byte	0x04, 0x12
        /*04b2*/ 	.short	(.L_244 - .L_243)
	.align		4
.L_243:
        /*04b4*/ 	.word	index@(_Z25hyperbolic_tangent_kernelPKdPdi)
        /*04b8*/ 	.word	0x00000000


	//----- nvinfo : EIATTR_MIN_STACK_SIZE
	.align		4
.L_244:
        /*04bc*/ 	.byte	0x04, 0x12
        /*04be*/ 	.short	(.L_246 - .L_245)
	.align		4
.L_245:
        /*04c0*/ 	.word	index@(_Z15logistic_kernelPKdPdi)
        /*04c4*/ 	.word	0x00000000
.L_246:


//--------------------- .nv.compat                --------------------------
	.section	.nv.compat,"",@"SHT_CUDA_COMPAT_INFO"
	.align	4
        /*0000*/ 	.byte	0x02, 0x09, 0x00, 0x00, 0x02, 0x02, 0x01, 0x00, 0x02, 0x05, 0x05, 0x00, 0x03, 0x07, 0x01, 0x01
        /*0010*/ 	.byte	0x02, 0x03, 0x00, 0x00, 0x02, 0x06, 0x01, 0x00, 0x04, 0x0b, 0x08, 0x00, 0x01, 0x00, 0x00, 0x00
        /*0020*/ 	.byte	0x00, 0x00, 0x00, 0x00


//--------------------- .nv.info._ZN3cub18CUB_300001_SM_10006detail11EmptyKernelIvEEvv --------------------------
	.section	.nv.info._ZN3cub18CUB_300001_SM_10006detail11EmptyKernelIvEEvv,"",@"SHT_CUDA_INFO"
	.sectionflags	@""
	.align	4


	//----- nvinfo : EIATTR_CUDA_API_VERSION
	.align		4
        /*0000*/ 	.byte	0x04, 0x37
        /*0002*/ 	.short	(.L_248 - .L_247)
.L_247:
        /*0004*/ 	.word	0x00000082


	//----- nvinfo : EIATTR_SPARSE_MMA_MASK
	.align		4
.L_248:
        /*0008*/ 	.byte	0x03, 0x50
        /*000a*/ 	.short	0x0000


	//----- nvinfo : EIATTR_MAXREG_COUNT
	.align		4
        /*000c*/ 	.byte	0x03, 0x1b
        /*000e*/ 	.short	0x00ff


	//----- nvinfo : EIATTR_MERCURY_ISA_VERSION
	.align		4
        /*0010*/ 	.byte	0x03, 0x5f
        /*0012*/ 	.short	0x0101


	//----- nvinfo : EIATTR_VRC_CTA_INIT_COUNT
	.align		4
        /*0014*/ 	.byte	0x02, 0x4a
	.zero		1
	.zero		1


	//----- nvinfo : EIATTR_EXIT_INSTR_OFFSETS
	.align		4
        /*0018*/ 	.byte	0x04, 0x1c
        /*001a*/ 	.short	(.L_250 - .L_249)


	//   ....[0]....
.L_249:
        /*001c*/ 	.word	0x00000010


	//----- nvinfo : EIATTR_SW_WAR
	.align		4
.L_250:
        /*0020*/ 	.byte	0x04, 0x36
        /*0022*/ 	.short	(.L_252 - .L_251)
.L_251:
        /*0024*/ 	.word	0x00000008
.L_252:


//--------------------- .nv.info._Z33elementwise_multiplication_kernelPKdS0_Pdi --------------------------
	.section	.nv.info._Z33elementwise_multiplication_kernelPKdS0_Pdi,"",@"SHT_CUDA_INFO"
	.sectionflags	@""
	.align	4


	//----- nvinfo : EIATTR_CUDA_API_VERSION
	.align		4
        /*0000*/ 	.byte	0x04, 0x37
        /*0002*/ 	.short	(.L_254 - .L_253)
.L_253:
        /*0004*/ 	.word	0x00000082


	//----- nvinfo : EIATTR_KPARAM_INFO
	.align		4
.L_254:
        /*0008*/ 	.byte	0x04, 0x17
        /*000a*/ 	.short	(.L_256 - .L_255)
.L_255:
        /*000c*/ 	.word	0x00000000
        /*0010*/ 	.short	0x0003
        /*0012*/ 	.short	0x0018
        /*0014*/ 	.byte	0x00, 0xf0, 0x11, 0x00


	//----- nvinfo : EIATTR_KPARAM_INFO
	.align		4
.L_256:
        /*0018*/ 	.byte	0x04, 0x17
        /*001a*/ 	.short	(.L_258 - .L_257)
.L_257:
        /*001c*/ 	.word	0x00000000
        /*0020*/ 	.short	0x0002
        /*0022*/ 	.short	0x0010
        /*0024*/ 	.byte	0x00, 0xf5, 0x21, 0x00


	//----- nvinfo : EIATTR_KPARAM_INFO
	.align		4
.L_258:
        /*0028*/ 	.byte	0x04, 0x17
        /*002a*/ 	.short	(.L_260 - .L_259)
.L_259:
        /*002c*/ 	.word	0x00000000
        /*0030*/ 	.short	0x0001
        /*0032*/ 	.short	0x0008
        /*0034*/ 	.byte	0x00, 0xf5, 0x21, 0x00


	//----- nvinfo : EIATTR_KPARAM_INFO
	.align		4
.L_260:
        /*0038*/ 	.byte	0x04, 0x17
        /*003a*/ 	.short	(.L_262 - .L_261)
.L_261:
        /*003c*/ 	.word	0x00000000
        /*0040*/ 	.short	0x0000
        /*0042*/ 	.short	0x0000
        /*0044*/ 	.byte	0x00, 0xf5, 0x21, 0x00


	//----- nvinfo : EIATTR_SPARSE_MMA_MASK
	.align		4
.L_262:
        /*0048*/ 	.byte	0x03, 0x50
        /*004a*/ 	.short	0x0000


	//----- nvinfo : EIATTR_MAXREG_COUNT
	.align		4
        /*004c*/ 	.byte	0x03, 0x1b
        /*004e*/ 	.short	0x00ff


	//----- nvinfo : EIATTR_MERCURY_ISA_VERSION
	.align		4
        /*0050*/ 	.byte	0x03, 0x5f
        /*0052*/ 	.short	0x0101


	//----- nvinfo : EIATTR_VRC_CTA_INIT_COUNT
	.align		4
        /*0054*/ 	.byte	0x02, 0x4a
	.zero		1
	.zero		1


	//----- nvinfo : EIATTR_EXIT_INSTR_OFFSETS
	.align		4
        /*0058*/ 	.byte	0x04, 0x1c
        /*005a*/ 	.short	(.L_264 - .L_263)


	//   ....[0]....
.L_263:
        /*005c*/ 	.word	0x00000090


	//   ....[1]....
        /*0060*/ 	.word	0x000003a0


	//   ....[2]....
        /*0064*/ 	.word	0x000005d0


	//----- nvinfo : EIATTR_CRS_STACK_SIZE
	.align		4
.L_264:
        /*0068*/ 	.byte	0x04, 0x1e
        /*006a*/ 	.short	(.L_266 - .L_265)
.L_265:
        /*006c*/ 	.word	0x00000000


	//----- nvinfo : EIATTR_CBANK_PARAM_SIZE
	.align		4
.L_266:
        /*0070*/ 	.byte	0x03, 0x19
        /*0072*/ 	.short	0x001c


	//----- nvinfo : EIATTR_PARAM_CBANK
	.align		4
        /*0074*/ 	.byte	0x04, 0x0a
        /*0076*/ 	.short	(.L_268 - .L_267)
	.align		4
.L_267:
        /*0078*/ 	.word	index@(.nv.constant0._Z33elementwise_multiplication_kernelPKdS0_Pdi)
        /*007c*/ 	.short	0x0380
        /*007e*/ 	.short	0x001c


	//----- nvinfo : EIATTR_SW_WAR
	.align		4
.L_268:
        /*0080*/ 	.byte	0x04, 0x36
        /*0082*/ 	.short	(.L_270 - .L_269)
.L_269:
        /*0084*/ 	.word	0x00000008
.L_270:


//--------------------- .nv.info._Z40weighted_squared_error_derivative_kernelPKdS0_Pdiddd --------------------------
	.section	.nv.info._Z40weighted_squared_error_derivative_kernelPKdS0_Pdiddd,"",@"SHT_CUDA_INFO"
	.sectionflags	@""
	.align	4


	//----- nvinfo : EIATTR_CUDA_API_VERSION
	.align		4
        /*0000*/ 	.byte	0x04, 0x37
        /*0002*/ 	.short	(.L_272 - .L_271)
.L_271:
        /*0004*/ 	.word	0x00000082


	//----- nvinfo : EIATTR_KPARAM_INFO
	.align		4
.L_272:
        /*0008*/ 	.byte	0x04, 0x17
        /*000a*/ 	.short	(.L_274 - .L_273)
.L_273:
        /*000c*/ 	.word	0x00000000
        /*0010*/ 	.short	0x0006
        /*0012*/ 	.short	0x0030
        /*0014*/ 	.byte	0x00, 0xf0, 0x21, 0x00


	//----- nvinfo : EIATTR_KPARAM_INFO
	.align		4
.L_274:
        /*0018*/ 	.byte	0x04, 0x17
        /*001a*/ 	.short	(.L_276 - .L_275)
.L_275:
        /*001c*/ 	.word	0x00000000
        /*0020*/ 	.short	0x0005
        /*0022*/ 	.short	0x0028
        /*0024*/ 	.byte	0x00, 0xf0, 0x21, 0x00


	//----- nvinfo : EIATTR_KPARAM_INFO
	.align		4
.L_276:
        /*0028*/ 	.byte	0x04, 0x17
        /*002a*/ 	.short	(.L_278 - .L_277)
.L_277:
        /*002c*/ 	.word	0x00000000
        /*0030*/ 	.short	0x0004
        /*0032*/ 	.short	0x0020
        /*0034*/ 	.byte	0x00, 0xf0, 0x21, 0x00


	//----- nvinfo : EIATTR_KPARAM_INFO
	.align		4
.L_278:
        /*0038*/ 	.byte	0x04, 0x17
        /*003a*/ 	.short	(.L_280 - .L_279)
.L_279:
        /*003c*/ 	.word	0x00000000
        /*0040*/ 	.short	0x0003
        /*0042*/ 	.short	0x0018
        /*0044*/ 	.byte	0x00, 0xf0, 0x11, 0x00


	//----- nvinfo : EIATTR_KPARAM_INFO
	.align		4
.L_280:
        /*0048*/ 	.byte	0x04, 0x17
        /*004a*/ 	.short	(.L_282 - .L_281)
.L_281:
        /*004c*/ 	.word	0x00000000
        /*0050*/ 	.short	0x0002
        /*0052*/ 	.short	0x0010
        /*0054*/ 	.byte	0x00, 0xf5, 0x21, 0x00


	//----- nvinfo : EIATTR_KPARAM_INFO
	.align		4
.L_282:
        /*0058*/ 	.byte	0x04, 0x17
        /*005a*/ 	.short	(.L_284 - .L_283)
.L_283:
        /*005c*/ 	.word	0x00000000
        /*0060*/ 	.short	0x0001
        /*0062*/ 	.short	0x0008
        /*0064*/ 	.byte	0x00, 0xf5, 0x21, 0x00


	//----- nvinfo : EIATTR_KPARAM_INFO
	.align		4
.L_284:
        /*0068*/ 	.byte	0x04, 0x17
        /*006a*/ 	.short	(.L_286 - .L_285)
.L_285:
        /*006c*/ 	.word	0x00000000
        /*0070*/ 	.short	0x0000
        /*0072*/ 	.short	0x0000
        /*0074*/ 	.byte	0x00, 0xf5, 0x21, 0x00


	//----- nvinfo : EIATTR_SPARSE_MMA_MASK
	.align		4
.L_286:
        /*0078*/ 	.byte	0x03, 0x50
        /*007a*/ 	.short	0x0000


	//----- nvinfo : EIATTR_MAXREG_COUNT
	.align		4
        /*007c*/ 	.byte	0x03, 0x1b
        /*007e*/ 	.short	0x00ff


	//----- nvinfo : EIATTR_MERCURY_ISA_VERSION
	.align		4
        /*0080*/ 	.byte	0x03, 0x5f
        /*0082*/ 	.short	0x0101


	//----- nvinfo : EIATTR_VRC_CTA_INIT_COUNT
	.align		4
        /*0084*/ 	.byte	0x02, 0x4a
	.zero		1
	.zero		1


	//----- nvinfo : EIATTR_EXIT_INSTR_OFFSETS
	.align		4
        /*0088*/ 	.byte	0x04, 0x1c
        /*008a*/ 	.short	(.L_288 - .L_287)


	//   ....[0]....
.L_287:
        /*008c*/ 	.word	0x00000090


	//   ....[1]....
        /*0090*/ 	.word	0x00000800


	//   ....[2]....
        /*0094*/ 	.word	0x00001100


	//----- nvinfo : EIATTR_CRS_STACK_SIZE
	.align		4
.L_288:
        /*0098*/ 	.byte	0x04, 0x1e
        /*009a*/ 	.short	(.L_290 - .L_289)
.L_289:
        /*009c*/ 	.word	0x00000000


	//----- nvinfo : EIATTR_CBANK_PARAM_SIZE
	.align		4
.L_290:
        /*00a0*/ 	.byte	0x03, 0x19
        /*00a2*/ 	.short	0x0038


	//----- nvinfo : EIATTR_PARAM_CBANK
	.align		4
        /*00a4*/ 	.byte	0x04, 0x0a
        /*00a6*/ 	.short	(.L_292 - .L_291)
	.align		4
.L_291:
        /*00a8*/ 	.word	index@(.nv.constant0._Z40weighted_squared_error_derivative_kernelPKdS0_Pdiddd)
        /*00ac*/ 	.short	0x0380
        /*00ae*/ 	.short	0x0038


	//----- nvinfo : EIATTR_SW_WAR
	.align		4
.L_292:
        /*00b0*/ 	.byte	0x04, 0x36
        /*00b2*/ 	.short	(.L_294 - .L_293)
.L_293:
        /*00b4*/ 	.word	0x00000008
.L_294:


//--------------------- .nv.info._Z41root_mean_squared_error_derivative_kernelPKdS0_Pdid --------------------------
	.section	.nv.info._Z41root_mean_squared_error_derivative_kernelPKdS0_Pdid,"",@"SHT_CUDA_INFO"
	.sectionflags	@""
	.align	4


	//----- nvinfo : EIATTR_CUDA_API_VERSION
	.align		4
        /*0000*/ 	.byte	0x04, 0x37
        /*0002*/ 	.short	(.L_296 - .L_295)
.L_295:
        /*0004*/ 	.word	0x00000082


	//----- nvinfo : EIATTR_KPARAM_INFO
	.align		4
.L_296:
        /*0008*/ 	.byte	0x04, 0x17
        /*000a*/ 	.short	(.L_298 - .L_297)
.L_297:
        /*000c*/ 	.word	0x00000000
        /*0010*/ 	.short	0x0004
        /*0012*/ 	.short	0x0020
        /*0014*/ 	.byte	0x00, 0xf0, 0x21, 0x00


	//----- nvinfo : EIATTR_KPARAM_INFO
	.align		4
.L_298:
        /*0018*/ 	.byte	0x04, 0x17
        /*001a*/ 	.short	(.L_300 - .L_299)
.L_299:
        /*001c*/ 	.word	0x00000000
        /*0020*/ 	.short	0x0003
        /*0022*/ 	.short	0x0018
        /*0024*/ 	.byte	0x00, 0xf0, 0x11, 0x00


	//----- nvinfo : EIATTR_KPARAM_INFO
	.align		4
.L_300:
        /*0028*/ 	.byte	0x04, 0x17
        /*002a*/ 	.short	(.L_302 - .L_301)
.L_301:
        /*002c*/ 	.word	0x00000000
        /*0030*/ 	.short	0x0002
        /*0032*/ 	.short	0x0010
        /*0034*/ 	.byte	0x00, 0xf5, 0x21, 0x00


	//----- nvinfo : EIATTR_KPARAM_INFO
	.align		4
.L_302:
        /*0038*/ 	.byte	0x04, 0x17
        /*003a*/ 	.short	(.L_304 - .L_303)
.L_303:
        /*003c*/ 	.word	0x00000000
        /*0040*/ 	.short	0x0001
        /*0042*/ 	.short	0x0008
        /*0044*/ 	.byte	0x00, 0xf5, 0x21, 0x00


	//----- nvinfo : EIATTR_KPARAM_INFO
	.align		4
.L_304:
        /*0048*/ 	.byte	0x04, 0x17
        /*004a*/ 	.short	(.L_306 - .L_305)
.L_305:
        /*004c*/ 	.word	0x00000000
        /*0050*/ 	.short	0x0000
        /*0052*/ 	.short	0x0000
        /*0054*/ 	.byte	0x00, 0xf5, 0x21, 0x00


	//----- nvinfo : EIATTR_SPARSE_MMA_MASK
	.align		4
.L_306:
        /*0058*/ 	.byte	0x03, 0x50
        /*005a*/ 	.short	0x0000


	//----- nvinfo : EIATTR_MAXREG_COUNT
	.align		4
        /*005c*/ 	.byte	0x03, 0x1b
        /*005e*/ 	.short	0x00ff


	//----- nvinfo : EIATTR_MERCURY_ISA_VERSION
	.align		4
        /*0060*/ 	.byte	0x03, 0x5f
        /*0062*/ 	.short	0x0101


	//----- nvinfo : EIATTR_VRC_CTA_INIT_COUNT
	.align		4
        /*0064*/ 	.byte	0x02, 0x4a
	.zero		1
	.zero		1


	//----- nvinfo : EIATTR_EXIT_INSTR_OFFSETS
	.align		4
        /*0068*/ 	.byte	0x04, 0x1c
        /*006a*/ 	.short	(.L_308 - .L_307)


	//   ....[0]....
.L_307:
        /*006c*/ 	.word	0x00000010


	//----- nvinfo : EIATTR_CBANK_PARAM_SIZE
	.align		4
.L_308:
        /*0070*/ 	.byte	0x03, 0x19
        /*0072*/ 	.short	0x0028


	//----- nvinfo : EIATTR_PARAM_CBANK
	.align		4
        /*0074*/ 	.byte	0x04, 0x0a
        /*0076*/ 	.short	(.L_310 - .L_309)
	.align		4
.L_309:
        /*0078*/ 	.word	index@(.nv.constant0._Z41root_mean_squared_error_derivative_kernelPKdS0_Pdid)
        /*007c*/ 	.short	0x0380
        /*007e*/ 	.short	0x0028


	//----- nvinfo : EIATTR_SW_WAR
	.align		4
.L_310:
        /*0080*/ 	.byte	0x04, 0x36
        /*0082*/ 	.short	(.L_312 - .L_311)
.L_311:
        /*0084*/ 	.word	0x00000008
.L_312:


//--------------------- .nv.info._Z42normalized_squared_error_derivative_kernelPKdS0_Pdid --------------------------
	.section	.nv.info._Z42normalized_squared_error_derivative_kernelPKdS0_Pdid,"",@"SHT_CUDA_INFO"
	.sectionflags	@""
	.align	4


	//----- nvinfo : EIATTR_CUDA_API_VERSION
	.align		4
        /*0000*/ 	.byte	0x04, 0x37
        /*0002*/ 	.short	(.L_314 - .L_313)
.L_313:
        /*0004*/ 	.word	0x00000082


	//----- nvinfo : EIATTR_KPARAM_INFO
	.align		4
.L_314:
        /*0008*/ 	.byte	0x04, 0x17
        /*000a*/ 	.short	(.L_316 - .L_315)
.L_315:
        /*000c*/ 	.word	0x00000000
        /*0010*/ 	.short	0x0004
        /*0012*/ 	.short	0x0020
        /*0014*/ 	.byte	0x00, 0xf0, 0x21, 0x00


	//----- nvinfo : EIATTR_KPARAM_INFO
	.align		4
.L_316:
        /*0018*/ 	.byte	0x04, 0x17
        /*001a*/ 	.short	(.L_318 - .L_317)
.L_317:
        /*001c*/ 	.word	0x00000000
        /*0020*/ 	.short	0x0003
        /*0022*/ 	.short	0x0018
        /*0024*/ 	.byte	0x00, 0xf0, 0x11, 0x00


	//----- nvinfo : EIATTR_KPARAM_INFO
	.align		4
.L_318:
        /*0028*/ 	.byte	0x04, 0x17
        /*002a*/ 	.short	(.L_320 - .L_319)
.L_319:
        /*002c*/ 	.word	0x00000000
        /*0030*/ 	.short	0x0002
        /*0032*/ 	.short	0x0010
        /*0034*/ 	.byte	0x00, 0xf5, 0x21, 0x00


	//----- nvinfo : EIATTR_KPARAM_INFO
	.align		4
.L_320:
        /*0038*/ 	.byte	0x04, 0x17
        /*003a*/ 	.short	(.L_322 - .L_321)
.L_321:
        /*003c*/ 	.word	0x00000000
        /*0040*/ 	.short	0x0001
        /*0042*/ 	.short	0x0008
        /*0044*/ 	.byte	0x00, 0xf5, 0x21, 0x00


	//----- nvinfo : EIATTR_KPARAM_INFO
	.align		4
.L_322:
        /*0048*/ 	.byte	0x04, 0x17
        /*004a*/ 	.short	(.L_324 - .L_323)
.L_323:
        /*004c*/ 	.word	0x00000000
        /*0050*/ 	.short	0x0000
        /*0052*/ 	.short	0x0000
        /*0054*/ 	.byte	0x00, 0xf5, 0x21, 0x00


	//----- nvinfo : EIATTR_SPARSE_MMA_MASK
	.align		4
.L_324:
        /*0058*/ 	.byte	0x03, 0x50
        /*005a*/ 	.short	0x0000


	//----- nvinfo : EIATTR_MAXREG_COUNT
	.align		4
        /*005c*/ 	.byte	0x03, 0x1b
        /*005e*/ 	.short	0x00ff


	//----- nvinfo : EIATTR_MERCURY_ISA_VERSION
	.align		4
        /*0060*/ 	.byte	0x03, 0x5f
        /*0062*/ 	.short	0x0101


	//----- nvinfo : EIATTR_VRC_CTA_INIT_COUNT
	.align		4
        /*0064*/ 	.byte	0x02, 0x4a
	.zero		1
	.zero		1


	//----- nvinfo : EIATTR_EXIT_INSTR_OFFSETS
	.align		4
        /*0068*/ 	.byte	0x04, 0x1c
        /*006a*/ 	.short	(.L_326 - .L_325)


	//   ....[0]....
.L_325:
        /*006c*/ 	.word	0x00000090


	//   ....[1]....
        /*0070*/ 	.word	0x000005a0


	//   ....[2]....
        /*0074*/ 	.word	0x00000d20


	//----- nvinfo : EIATTR_CRS_STACK_SIZE
	.align		4
.L_326:
        /*0078*/ 	.byte	0x04, 0x1e
        /*007a*/ 	.short	(.L_328 - .L_327)
.L_327:
        /*007c*/ 	.word	0x00000000


	//----- nvinfo : EIATTR_CBANK_PARAM_SIZE
	.align		4
.L_328:
        /*0080*/ 	.byte	0x03, 0x19
        /*0082*/ 	.short	0x0028


	//----- nvinfo : EIATTR_PARAM_CBANK
	.align		4
        /*0084*/ 	.byte	0x04, 0x0a
        /*0086*/ 	.short	(.L_330 - .L_329)
	.align		4
.L_329:
        /*0088*/ 	.word	index@(.nv.constant0._Z42normalized_squared_error_derivative_kernelPKdS0_Pdid)
        /*008c*/ 	.short	0x0380
        /*008e*/ 	.short	0x0028


	//----- nvinfo : EIATTR_SW_WAR
	.align		4
.L_330:
        /*0090*/ 	.byte	0x04, 0x36
        /*0092*/ 	.short	(.L_332 - .L_331)
.L_331:
        /*0094*/ 	.word	0x00000008
.L_332:


//--------------------- .nv.info._Z33minkowski_error_derivative_kernelPKdS0_Pdid --------------------------
	.section	.nv.info._Z33minkowski_error_derivative_kernelPKdS0_Pdid,"",@"SHT_CUDA_INFO"
	.sectionflags	@""
	.align	4


	//----- nvinfo : EIATTR_CUDA_API_VERSION
	.align		4
        /*0000*/ 	.byte	0x04, 0x37
        /*0002*/ 	.short	(.L_334 - .L_333)
.L_333:
        /*0004*/ 	.word	0x00000082


	//----- nvinfo : EIATTR_KPARAM_INFO
	.align		4
.L_334:
        /*0008*/ 	.byte	0x04, 0x17
        /*000a*/ 	.short	(.L_336 - .L_335)
.L_335:
        /*000c*/ 	.word	0x00000000
        /*0010*/ 	.short	0x0004
        /*0012*/ 	.short	0x0020
        /*0014*/ 	.byte	0x00, 0xf0, 0x21, 0x00


	//----- nvinfo : EIATTR_KPARAM_INFO
	.align		4
.L_336:
        /*0018*/ 	.byte	0x04, 0x17
        /*001a*/ 	.short	(.L_338 - .L_337)
.L_337:
        /*001c*/ 	.word	0x00000000
        /*0020*/ 	.short	0x0003
        /*0022*/ 	.short	0x0018
        /*0024*/ 	.byte	0x00, 0xf0, 0x11, 0x00


	//----- nvinfo : EIATTR_KPARAM_INFO
	.align		4
.L_338:
        /*0028*/ 	.byte	0x04, 0x17
        /*002a*/ 	.short	(.L_340 - .L_339)
.L_339:
        /*002c*/ 	.word	0x00000000
        /*0030*/ 	.short	0x0002
        /*0032*/ 	.short	0x0010
        /*0034*/ 	.byte	0x00, 0xf5, 0x21, 0x00


	//----- nvinfo : EIATTR_KPARAM_INFO
	.align		4
.L_340:
        /*0038*/ 	.byte	0x04, 0x17
        /*003a*/ 	.short	(.L_342 - .L_341)
.L_341:
        /*003c*/ 	.word	0x00000000
        /*0040*/ 	.short	0x0001
        /*0042*/ 	.short	0x0008
        /*0044*/ 	.byte	0x00, 0xf5, 0x21, 0x00


	//----- nvinfo : EIATTR_KPARAM_INFO
	.align		4
.L_342:
        /*0048*/ 	.byte	0x04, 0x17
        /*004a*/ 	.short	(.L_344 - .L_343)
.L_343:
        /*004c*/ 	.word	0x00000000
        /*0050*/ 	.short	0x0000
        /*0052*/ 	.short	0x0000
        /*0054*/ 	.byte	0x00, 0xf5, 0x21, 0x00


	//----- nvinfo : EIATTR_SPARSE_MMA_MASK
	.align		4
.L_344:
        /*0058*/ 	.byte	0x03, 0x50
        /*005a*/ 	.short	0x0000


	//----- nvinfo : EIATTR_MAXREG_COUNT
	.align		4
        /*005c*/ 	.byte	0x03, 0x1b
        /*005e*/ 	.short	0x00ff


	//----- nvinfo : EIATTR_MERCURY_ISA_VERSION
	.align		4
        /*0060*/ 	.byte	0x03, 0x5f
        /*0062*/ 	.short	0x0101


	//----- nvinfo : EIATTR_VRC_CTA_INIT_COUNT
	.align		4
        /*0064*/ 	.byte	0x02, 0x4a
	.zero		1
	.zero		1


	//----- nvinfo : EIATTR_EXIT_INSTR_OFFSETS
	.align		4
        /*0068*/ 	.byte	0x04, 0x1c
        /*006a*/ 	.short	(.L_346 - .L_345)


	//   ....[0]....
.L_345:
        /*006c*/ 	.word	0x00000010


	//----- nvinfo : EIATTR_CBANK_PARAM_SIZE
	.align		4
.L_346:
        /*0070*/ 	.byte	0x03, 0x19
        /*0072*/ 	.short	0x0028


	//----- nvinfo : EIATTR_PARAM_CBANK
	.align		4
        /*0074*/ 	.byte	0x04, 0x0a
        /*0076*/ 	.short	(.L_348 - .L_347)
	.align		4
.L_347:
        /*0078*/ 	.word	index@(.nv.constant0._Z33minkowski_error_derivative_kernelPKdS0_Pdid)
        /*007c*/ 	.short	0x0380
        /*007e*/ 	.short	0x0028


	//----- nvinfo : EIATTR_SW_WAR
	.align		4
.L_348:
        /*0080*/ 	.byte	0x04, 0x36
        /*0082*/ 	.short	(.L_350 - .L_349)
.L_349:
        /*0084*/ 	.word	0x00000008
.L_350:


//--------------------- .nv.info._Z37cross_entropy_error_derivative_kernelPKdS0_Pdi --------------------------
	.section	.nv.info._Z37cross_entropy_error_derivative_kernelPKdS0_Pdi,"",@"SHT_CUDA_INFO"
	.sectionflags	@""
	.align	4


	//----- nvinfo : EIATTR_CUDA_API_VERSION
	.align		4
        /*0000*/ 	.byte	0x04, 0x37
        /*0002*/ 	.short	(.L_352 - .L_351)
.L_351:
        /*0004*/ 	.word	0x00000082


	//----- nvinfo : EIATTR_KPARAM_INFO
	.align		4
.L_352:
        /*0008*/ 	.byte	0x04, 0x17
        /*000a*/ 	.short	(.L_354 - .L_353)
.L_353:
        /*000c*/ 	.word	0x00000000
        /*0010*/ 	.short	0x0003
        /*0012*/ 	.short	0x0018
        /*0014*/ 	.byte	0x00, 0xf0, 0x11, 0x00


	//----- nvinfo : EIATTR_KPARAM_INFO
	.align		4
.L_354:
        /*0018*/ 	.byte	0x04, 0x17
        /*001a*/ 	.short	(.L_356 - .L_355)
.L_355:
        /*001c*/ 	.word	0x00000000
        /*0020*/ 	.short	0x0002
        /*0022*/ 	.short	0x0010
        /*0024*/ 	.byte	0x00, 0xf5, 0x21, 0x00


	//----- nvinfo : EIATTR_KPARAM_INFO
	.align		4
.L_356:
        /*0028*/ 	.byte	0x04, 0x17
        /*002a*/ 	.short	(.L_358 - .L_357)
.L_357:
        /*002c*/ 	.word	0x00000000
        /*0030*/ 	.short	0x0001
        /*0032*/ 	.short	0x0008
        /*0034*/ 	.byte	0x00, 0xf5, 0x21, 0x00


	//----- nvinfo : EIATTR_KPARAM_INFO
	.align		4
.L_358:
        /*0038*/ 	.byte	0x04, 0x17
        /*003a*/ 	.short	(.L_360 - .L_359)
.L_359:
        /*003c*/ 	.word	0x00000000
        /*0040*/ 	.short	0x0000
        /*0042*/ 	.short	0x0000
        /*0044*/ 	.byte	0x00, 0xf5, 0x21, 0x00


	//----- nvinfo : EIATTR_SPARSE_MMA_MASK
	.align		4
.L_360:
        /*0048*/ 	.byte	0x03, 0x50
        /*004a*/ 	.short	0x0000


	//----- nvinfo : EIATTR_MAXREG_COUNT
	.align		4
        /*004c*/ 	.byte	0x03, 0x1b
        /*004e*/ 	.short	0x00ff


	//----- nvinfo : EIATTR_MERCURY_ISA_VERSION
	.align		4
        /*0050*/ 	.byte	0x03, 0x5f
        /*0052*/ 	.short	0x0101


	//----- nvinfo : EIATTR_VRC_CTA_INIT_COUNT
	.align		4
        /*0054*/ 	.byte	0x02, 0x4a
	.zero		1
	.zero		1


	//----- nvinfo : EIATTR_EXIT_INSTR_OFFSETS
	.align		4
        /*0058*/ 	.byte	0x04, 0x1c
        /*005a*/ 	.short	(.L_362 - .L_361)


	//   ....[0]....
.L_361:
        /*005c*/ 	.word	0x00000090


	//   ....[1]....
        /*0060*/ 	.word	0x000006c0


	//   ....[2]....
        /*0064*/ 	.word	0x00001460


	//----- nvinfo : EIATTR_CRS_STACK_SIZE
	.align		4
.L_362:
        /*0068*/ 	.byte	0x04, 0x1e
        /*006a*/ 	.short	(.L_364 - .L_363)
.L_363:
        /*006c*/ 	.word	0x00000000


	//----- nvinfo : EIATTR_CBANK_PARAM_SIZE
	.align		4
.L_364:
        /*0070*/ 	.byte	0x03, 0x19
        /*0072*/ 	.short	0x001c


	//----- nvinfo : EIATTR_PARAM_CBANK
	.align		4
        /*0074*/ 	.byte	0x04, 0x0a
        /*0076*/ 	.short	(.L_366 - .L_365)
	.align		4
.L_365:
        /*0078*/ 	.word	index@(.nv.constant0._Z37cross_entropy_error_derivative_kernelPKdS0_Pdi)
        /*007c*/ 	.short	0x0380
        /*007e*/ 	.short	0x001c


	//----- nvinfo : EIATTR_SW_WAR
	.align		4
.L_366:
        /*0080*/ 	.byte	0x04, 0x36
        /*0082*/ 	.short	(.L_368 - .L_367)
.L_367:
        /*0084*/ 	.word	0x00000008
.L_368:


//--------------------- .nv.info._Z35sum_squared_error_derivative_kernelPKdS0_Pdi --------------------------
	.section	.nv.info._Z35sum_squared_error_derivative_kernelPKdS0_Pdi,"",@"SHT_CUDA_INFO"
	.sectionflags	@""
	.align	4


	//----- nvinfo : EIATTR_CUDA_API_VERSION
	.align		4
        /*0000*/ 	.byte	0x04, 0x37
        /*0002*/ 	.short	(.L_370 - .L_369)
.L_369:
        /*0004*/ 	.word	0x00000082


	//----- nvinfo : EIATTR_KPARAM_INFO
	.align		4
.L_370:
        /*0008*/ 	.byte	0x04, 0x17
        /*000a*/ 	.short	(.L_372 - .L_371)
.L_371:
        /*000c*/ 	.word	0x00000000
        /*0010*/ 	.short	0x0003
        /*0012*/ 	.short	0x0018
        /*0014*/ 	.byte	0x00, 0xf0, 0x11, 0x00


	//----- nvinfo : EIATTR_KPARAM_INFO
	.align		4
.L_372:
        /*0018*/ 	.byte	0x04, 0x17
        /*001a*/ 	.short	(.L_374 - .L_373)
.L_373:
        /*001c*/ 	.word	0x00000000
        /*0020*/ 	.short	0x0002
        /*0022*/ 	.short	0x0010
        /*0024*/ 	.byte	0x00, 0xf5, 0x21, 0x00


	//----- nvinfo : EIATTR_KPARAM_INFO
	.align		4
.L_374:
        /*0028*/ 	.byte	0x04, 0x17
        /*002a*/ 	.short	(.L_376 - .L_375)
.L_375:
        /*002c*/ 	.word	0x00000000
        /*0030*/ 	.short	0x0001
        /*0032*/ 	.short	0x0008
        /*0034*/ 	.byte	0x00, 0xf5, 0x21, 0x00


	//----- nvinfo : EIATTR_KPARAM_INFO
	.align		4
.L_376:
        /*0038*/ 	.byte	0x04, 0x17
        /*003a*/ 	.short	(.L_378 - .L_377)
.L_377:
        /*003c*/ 	.word	0x00000000
        /*0040*/ 	.short	0x0000
        /*0042*/ 	.short	0x0000
        /*0044*/ 	.byte	0x00, 0xf5, 0x21, 0x00


	//----- nvinfo : EIATTR_SPARSE_MMA_MASK
	.align		4
.L_378:
        /*0048*/ 	.byte	0x03, 0x50
        /*004a*/ 	.short	0x0000


	//----- nvinfo : EIATTR_MAXREG_COUNT
	.align		4
        /*004c*/ 	.byte	0x03, 0x1b
        /*004e*/ 	.short	0x00ff


	//----- nvinfo : EIATTR_MERCURY_ISA_VERSION
	.align		4
        /*0050*/ 	.byte	0x03, 0x5f
        /*0052*/ 	.short	0x0101


	//----- nvinfo : EIATTR_VRC_CTA_INIT_COUNT
	.align		4
        /*0054*/ 	.byte	0x02, 0x4a
	.zero		1
	.zero		1


	//----- nvinfo : EIATTR_EXIT_INSTR_OFFSETS
	.align		4
        /*0058*/ 	.byte	0x04, 0x1c
        /*005a*/ 	.short	(.L_380 - .L_379)


	//   ....[0]....
.L_379:
        /*005c*/ 	.word	0x00000090


	//   ....[1]....
        /*0060*/ 	.word	0x000003b0


	//   ....[2]....
        /*0064*/ 	.word	0x00000620


	//----- nvinfo : EIATTR_CRS_STACK_SIZE
	.align		4
.L_380:
        /*0068*/ 	.byte	0x04, 0x1e
        /*006a*/ 	.short	(.L_382 - .L_381)
.L_381:
        /*006c*/ 	.word	0x00000000


	//----- nvinfo : EIATTR_CBANK_PARAM_SIZE
	.align		4
.L_382:
        /*0070*/ 	.byte	0x03, 0x19
        /*0072*/ 	.short	0x001c


	//----- nvinfo : EIATTR_PARAM_CBANK
	.align		4
        /*0074*/ 	.byte	0x04, 0x0a
        /*0076*/ 	.short	(.L_384 - .L_383)
	.align		4
.L_383:
        /*0078*/ 	.word	index@(.nv.constant0._Z35sum_squared_error_derivative_kernelPKdS0_Pdi)
        /*007c*/ 	.short	0x0380
        /*007e*/ 	.short	0x001c


	//----- nvinfo : EIATTR_SW_WAR
	.align		4
.L_384:
        /*0080*/ 	.byte	0x04, 0x36
        /*0082*/ 	.short	(.L_386 - .L_385)
.L_385:
        /*0084*/ 	.word	0x00000008
.L_386:


//--------------------- .nv.info._Z36mean_squared_error_derivative_kernelPKdS0_Pdi --------------------------
	.section	.nv.info._Z36mean_squared_error_derivative_kernelPKdS0_Pdi,"",@"SHT_CUDA_INFO"
	.sectionflags	@""
	.align	4


	//----- nvinfo : EIATTR_CUDA_API_VERSION
	.align		4
        /*0000*/ 	.byte	0x04, 0x37
        /*0002*/ 	.short	(.L_388 - .L_387)
.L_387:
        /*0004*/ 	.word	0x00000082


	//----- nvinfo : EIATTR_KPARAM_INFO
	.align		4
.L_388:
        /*0008*/ 	.byte	0x04, 0x17
        /*000a*/ 	.short	(.L_390 - .L_389)
.L_389:
        /*000c*/ 	.word	0x00000000
        /*0010*/ 	.short	0x0003
        /*0012*/ 	.short	0x0018
        /*0014*/ 	.byte	0x00, 0xf0, 0x11, 0x00


	//----- nvinfo : EIATTR_KPARAM_INFO
	.align		4
.L_390:
        /*0018*/ 	.byte	0x04, 0x17
        /*001a*/ 	.short	(.L_392 - .L_391)
.L_391:
        /*001c*/ 	.word	0x00000000
        /*0020*/ 	.short	0x0002
        /*0022*/ 	.short	0x0010
        /*0024*/ 	.byte	0x00, 0xf5, 0x21, 0x00


	//----- nvinfo : EIATTR_KPARAM_INFO
	.align		4
.L_392:
        /*0028*/ 	.byte	0x04, 0x17
        /*002a*/ 	.short	(.L_394 - .L_393)
.L_393:
        /*002c*/ 	.word	0x00000000
        /*0030*/ 	.short	0x0001
        /*0032*/ 	.short	0x0008
        /*0034*/ 	.byte	0x00, 0xf5, 0x21, 0x00


	//----- nvinfo : EIATTR_KPARAM_INFO
	.align		4
.L_394:
        /*0038*/ 	.byte	0x04, 0x17
        /*003a*/ 	.short	(.L_396 - .L_395)
.L_395:
        /*003c*/ 	.word	0x00000000
        /*0040*/ 	.short	0x0000
        /*0042*/ 	.short	0x0000
        /*0044*/ 	.byte	0x00, 0xf5, 0x21, 0x00


	//----- nvinfo : EIATTR_SPARSE_MMA_MASK
	.align		4
.L_396:
        /*0048*/ 	.byte	0x03, 0x50
        /*004a*/ 	.short	0x0000


	//----- nvinfo : EIATTR_MAXREG_COUNT
	.align		4
        /*004c*/ 	.byte	0x03, 0x1b
        /*004e*/ 	.short	0x00ff


	//----- nvinfo : EIATTR_MERCURY_ISA_VERSION
	.align		4
        /*0050*/ 	.byte	0x03, 0x5f
        /*0052*/ 	.short	0x0101


	//----- nvinfo : EIATTR_VRC_CTA_INIT_COUNT
	.align		4
        /*0054*/ 	.byte	0x02, 0x4a
	.zero		1
	.zero		1


	//----- nvinfo : EIATTR_EXIT_INSTR_OFFSETS
	.align		4
        /*0058*/ 	.byte	0x04, 0x1c
        /*005a*/ 	.short	(.L_398 - .L_397)


	//   ....[0]....
.L_397:
        /*005c*/ 	.word	0x00000090


	//   ....[1]....
        /*0060*/ 	.word	0x000003b0


	//   ....[2]....
        /*0064*/ 	.word	0x00000620


	//----- nvinfo : EIATTR_CRS_STACK_SIZE
	.align		4
.L_398:
        /*0068*/ 	.byte	0x04, 0x1e
        /*006a*/ 	.short	(.L_400 - .L_399)
.L_399:
        /*006c*/ 	.word	0x00000000


	//----- nvinfo : EIATTR_CBANK_PARAM_SIZE
	.align		4
.L_400:
        /*0070*/ 	.byte	0x03, 0x19
        /*0072*/ 	.short	0x001c


	//----- nvinfo : EIATTR_PARAM_CBANK
	.align		4
        /*0074*/ 	.byte	0x04, 0x0a
        /*0076*/ 	.short	(.L_402 - .L_401)
	.align		4
.L_401:
        /*0078*/ 	.word	index@(.nv.constant0._Z36mean_squared_error_derivative_kernelPKdS0_Pdi)
        /*007c*/ 	.short	0x0380
        /*007e*/ 	.short	0x001c


	//----- nvinfo : EIATTR_SW_WAR
	.align		4
.L_402:
        /*0080*/ 	.byte	0x04, 0x36
        /*0082*/ 	.short	(.L_404 - .L_403)
.L_403:
        /*0084*/ 	.word	0x00000008
.L_404:


//--------------------- .nv.info._Z36exponential_linear_derivative_kernelPKdPdi --------------------------
	.section	.nv.info._Z36exponential_linear_derivative_kernelPKdPdi,"",@"SHT_CUDA_INFO"
	.sectionflags	@""
	.align	4


	//----- nvinfo : EIATTR_CUDA_API_VERSION
	.align		4
        /*0000*/ 	.byte	0x04, 0x37
        /*0002*/ 	.short	(.L_406 - .L_405)
.L_405:
        /*0004*/ 	.word	0x00000082


	//----- nvinfo : EIATTR_KPARAM_INFO
	.align		4
.L_406:
        /*0008*/ 	.byte	0x04, 0x17
        /*000a*/ 	.short	(.L_408 - .L_407)
.L_407:
        /*000c*/ 	.word	0x00000000
        /*0010*/ 	.short	0x0002
        /*0012*/ 	.short	0x0010
        /*0014*/ 	.byte	0x00, 0xf0, 0x11, 0x00


	//----- nvinfo : EIATTR_KPARAM_INFO
	.align		4
.L_408:
        /*0018*/ 	.byte	0x04, 0x17
        /*001a*/ 	.short	(.L_410 - .L_409)
.L_409:
        /*001c*/ 	.word	0x00000000
        /*0020*/ 	.short	0x0001
        /*0022*/ 	.short	0x0008
        /*0024*/ 	.byte	0x00, 0xf5, 0x21, 0x00


	//----- nvinfo : EIATTR_KPARAM_INFO
	.align		4
.L_410:
        /*0028*/ 	.byte	0x04, 0x17
        /*002a*/ 	.short	(.L_412 - .L_411)
.L_411:
        /*002c*/ 	.word	0x00000000
        /*0030*/ 	.short	0x0000
        /*0032*/ 	.short	0x0000
        /*0034*/ 	.byte	0x00, 0xf5, 0x21, 0x00


	//----- nvinfo : EIATTR_SPARSE_MMA_MASK
	.align		4
.L_412:
        /*0038*/ 	.byte	0x03, 0x50
        /*003a*/ 	.short	0x0000


	//----- nvinfo : EIATTR_MAXREG_COUNT
	.align		4
        /*003c*/ 	.byte	0x03, 0x1b
        /*003e*/ 	.short	0x00ff


	//----- nvinfo : EIATTR_MERCURY_ISA_VERSION
	.align		4
        /*0040*/ 	.byte	0x03, 0x5f
        /*0042*/ 	.short	0x0101


	//----- nvinfo : EIATTR_VRC_CTA_INIT_COUNT
	.align		4
        /*0044*/ 	.byte	0x02, 0x4a
	.zero		1
	.zero		1


	//----- nvinfo : EIATTR_EXIT_INSTR_OFFSETS
	.align		4
        /*0048*/ 	.byte	0x04, 0x1c
        /*004a*/ 	.short	(.L_414 - .L_413)


	//   ....[0]....
.L_413:
        /*004c*/ 	.word	0x00000070


	//   ....[1]....
        /*0050*/ 	.word	0x00000580


	//----- nvinfo : EIATTR_CRS_STACK_SIZE
	.align		4
.L_414:
        /*0054*/ 	.byte	0x04, 0x1e
        /*0056*/ 	.short	(.L_416 - .L_415)
.L_415:
        /*0058*/ 	.word	0x00000000


	//----- nvinfo : EIATTR_CBANK_PARAM_SIZE
	.align		4
.L_416:
        /*005c*/ 	.byte	0x03, 0x19
        /*005e*/ 	.short	0x0014


	//----- nvinfo : EIATTR_PARAM_CBANK
	.align		4
        /*0060*/ 	.byte	0x04, 0x0a
        /*0062*/ 	.short	(.L_418 - .L_417)
	.align		4
.L_417:
        /*0064*/ 	.word	index@(.nv.constant0._Z36exponential_linear_derivative_kernelPKdPdi)
        /*0068*/ 	.short	0x0380
        /*006a*/ 	.short	0x0014


	//----- nvinfo : EIATTR_SW_WAR
	.align		4
.L_418:
        /*006c*/ 	.byte	0x04, 0x36
        /*006e*/ 	.short	(.L_420 - .L_419)
.L_419:
        /*0070*/ 	.word	0x00000008
.L_420:


//--------------------- .nv.info._Z31hard_logistic_derivative_kernelPKdPdi --------------------------
	.section	.nv.info._Z31hard_logistic_derivative_kernelPKdPdi,"",@"SHT_CUDA_INFO"
	.sectionflags	@""
	.align	4


	//----- nvinfo : EIATTR_CUDA_API_VERSION
	.align		4
        /*0000*/ 	.byte	0x04, 0x37
        /*0002*/ 	.short	(.L_422 - .L_421)
.L_421:
        /*0004*/ 	.word	0x00000082


	//----- nvinfo : EIATTR_KPARAM_INFO
	.align		4
.L_422:
        /*0008*/ 	.byte	0x04, 0x17
        /*000a*/ 	.short	(.L_424 - .L_423)
.L_423:
        /*000c*/ 	.word	0x00000000
        /*0010*/ 	.short	0x0002
        /*0012*/ 	.short	0x0010
        /*0014*/ 	.byte	0x00, 0xf0, 0x11, 0x00


	//----- nvinfo : EIATTR_KPARAM_INFO
	.align		4
.L_424:
        /*0018*/ 	.byte	0x04, 0x17
        /*001a*/ 	.short	(.L_426 - .L_425)
.L_425:
        /*001c*/ 	.word	0x00000000
        /*0020*/ 	.short	0x0001
        /*0022*/ 	.short	0x0008
        /*0024*/ 	.byte	0x00, 0xf5, 0x21, 0x00


	//----- nvinfo : EIATTR_KPARAM_INFO
	.align		4
.L_426:
        /*0028*/ 	.byte	0x04, 0x17
        /*002a*/ 	.short	(.L_428 - .L_427)
.L_427:
        /*002c*/ 	.word	0x00000000
        /*0030*/ 	.short	0x0000
        /*0032*/ 	.short	0x0000
        /*0034*/ 	.byte	0x00, 0xf5, 0x21, 0x00


	//----- nvinfo : EIATTR_SPARSE_MMA_MASK
	.align		4
.L_428:
        /*0038*/ 	.byte	0x03, 0x50
        /*003a*/ 	.short	0x0000


	//----- nvinfo : EIATTR_MAXREG_COUNT
	.align		4
        /*003c*/ 	.byte	0x03, 0x1b
        /*003e*/ 	.short	0x00ff


	//----- nvinfo : EIATTR_MERCURY_ISA_VERSION
	.align		4
        /*0040*/ 	.byte	0x03, 0x5f
        /*0042*/ 	.short	0x0101


	//----- nvinfo : EIATTR_VRC_CTA_INIT_COUNT
	.align		4
        /*0044*/ 	.byte	0x02, 0x4a
	.zero		1
	.zero		1


	//----- nvinfo : EIATTR_EXIT_INSTR_OFFSETS
	.align		4
        /*0048*/ 	.byte	0x04, 0x1c
        /*004a*/ 	.short	(.L_430 - .L_429)


	//   ....[0]....
.L_429:
        /*004c*/ 	.word	0x00000070


	//   ....[1]....
        /*0050*/ 	.word	0x00000190


	//----- nvinfo : EIATTR_CRS_STACK_SIZE
	.align		4
.L_430:
        /*0054*/ 	.byte	0x04, 0x1e
        /*0056*/ 	.short	(.L_432 - .L_431)
.L_431:
        /*0058*/ 	.word	0x00000000


	//----- nvinfo : EIATTR_CBANK_PARAM_SIZE
	.align		4
.L_432:
        /*005c*/ 	.byte	0x03, 0x19
        /*005e*/ 	.short	0x0014


	//----- nvinfo : EIATTR_PARAM_CBANK
	.align		4
        /*0060*/ 	.byte	0x04, 0x0a
        /*0062*/ 	.short	(.L_434 - .L_433)
	.align		4
.L_433:
        /*0064*/ 	.word	index@(.nv.constant0._Z31hard_logistic_derivative_kernelPKdPdi)
        /*0068*/ 	.short	0x0380
        /*006a*/ 	.short	0x0014


	//----- nvinfo : EIATTR_SW_WAR
	.align		4
.L_434:
        /*006c*/ 	.byte	0x04, 0x36
        /*006e*/ 	.short	(.L_436 - .L_435)
.L_435:
        /*0070*/ 	.word	0x00000008
.L_436:


//--------------------- .nv.info._Z27soft_sign_derivative_kernelPKdPdi --------------------------
	.section	.nv.info._Z27soft_sign_derivative_kernelPKdPdi,"",@"SHT_CUDA_INFO"
	.sectionflags	@""
	.align	4


	//----- nvinfo : EIATTR_CUDA_API_VERSION
	.align		4
        /*0000*/ 	.byte	0x04, 0x37
        /*0002*/ 	.short	(.L_438 - .L_437)
.L_437:
        /*0004*/ 	.word	0x00000082


	//----- nvinfo : EIATTR_KPARAM_INFO
	.align		4
.L_438:
        /*0008*/ 	.byte	0x04, 0x17
        /*000a*/ 	.short	(.L_440 - .L_439)
.L_439:
        /*000c*/ 	.word	0x00000000
        /*0010*/ 	.short	0x0002
        /*0012*/ 	.short	0x0010
        /*0014*/ 	.byte	0x00, 0xf0, 0x11, 0x00


	//----- nvinfo : EIATTR_KPARAM_INFO
	.align		4
.L_440:
        /*0018*/ 	.byte	0x04, 0x17
        /*001a*/ 	.short	(.L_442 - .L_441)
.L_441:
        /*001c*/ 	.word	0x00000000
        /*0020*/ 	.short	0x0001
        /*0022*/ 	.short	0x0008
        /*0024*/ 	.byte	0x00, 0xf5, 0x21, 0x00


	//----- nvinfo : EIATTR_KPARAM_INFO
	.align		4
.L_442:
        /*0028*/ 	.byte	0x04, 0x17
        /*002a*/ 	.short	(.L_444 - .L_443)
.L_443:
        /*002c*/ 	.word	0x00000000
        /*0030*/ 	.short	0x0000
        /*0032*/ 	.short	0x0000
        /*0034*/ 	.byte	0x00, 0xf5, 0x21, 0x00


	//----- nvinfo : EIATTR_SPARSE_MMA_MASK
	.align		4
.L_444:
        /*0038*/ 	.byte	0x03, 0x50
        /*003a*/ 	.short	0x0000


	//----- nvinfo : EIATTR_MAXREG_COUNT
	.align		4
        /*003c*/ 	.byte	0x03, 0x1b
        /*003e*/ 	.short	0x00ff


	//----- nvinfo : EIATTR_MERCURY_ISA_VERSION
	.align		4
        /*0040*/ 	.byte	0x03, 0x5f
        /*0042*/ 	.short	0x0101


	//----- nvinfo : EIATTR_VRC_CTA_INIT_COUNT
	.align		4
        /*0044*/ 	.byte	0x02, 0x4a
	.zero		1
	.zero		1


	//----- nvinfo : EIATTR_EXIT_INSTR_OFFSETS
	.align		4
        /*0048*/ 	.byte	0x04, 0x1c
        /*004a*/ 	.short	(.L_446 - .L_445)


	//   ....[0]....
.L_445:
        /*004c*/ 	.word	0x00000070


	//   ....[1]....
        /*0050*/ 	.word	0x00000710


	//----- nvinfo : EIATTR_CRS_STACK_SIZE
	.align		4
.L_446:
        /*0054*/ 	.byte	0x04, 0x1e
        /*0056*/ 	.short	(.L_448 - .L_447)
.L_447:
        /*0058*/ 	.word	0x00000000


	//----- nvinfo : EIATTR_CBANK_PARAM_SIZE
	.align		4
.L_448:
        /*005c*/ 	.byte	0x03, 0x19
        /*005e*/ 	.short	0x0014


	//----- nvinfo : EIATTR_PARAM_CBANK
	.align		4
        /*0060*/ 	.byte	0x04, 0x0a
        /*0062*/ 	.short	(.L_450 - .L_449)
	.align		4
.L_449:
        /*0064*/ 	.word	index@(.nv.constant0._Z27soft_sign_derivative_kernelPKdPdi)
        /*0068*/ 	.short	0x0380
        /*006a*/ 	.short	0x0014


	//----- nvinfo : EIATTR_SW_WAR
	.align		4
.L_450:
        /*006c*/ 	.byte	0x04, 0x36
        /*006e*/ 	.short	(.L_452 - .L_451)
.L_451:
        /*0070*/ 	.word	0x00000008
.L_452:


//--------------------- .nv.info._Z27soft_plus_derivative_kernelPKdPdi --------------------------
	.section	.nv.info._Z27soft_plus_derivative_kernelPKdPdi,"",@"SHT_CUDA_INFO"
	.sectionflags	@""
	.align	4


	//----- nvinfo : EIATTR_CUDA_API_VERSION
	.align		4
        /*0000*/ 	.byte	0x04, 0x37
        /*0002*/ 	.short	(.L_454 - .L_453)
.L_453:
        /*0004*/ 	.word	0x00000082


	//----- nvinfo : EIATTR_KPARAM_INFO
	.align		4
.L_454:
        /*0008*/ 	.byte	0x04, 0x17
        /*000a*/ 	.short	(.L_456 - .L_455)
.L_455:
        /*000c*/ 	.word	0x00000000
        /*0010*/ 	.short	0x0002
        /*0012*/ 	.short	0x0010
        /*0014*/ 	.byte	0x00, 0xf0, 0x11, 0x00


	//----- nvinfo : EIATTR_KPARAM_INFO
	.align		4
.L_456:
        /*0018*/ 	.byte	0x04, 0x17
        /*001a*/ 	.short	(.L_458 - .L_457)
.L_457:
        /*001c*/ 	.word	0x00000000
        /*0020*/ 	.short	0x0001
        /*0022*/ 	.short	0x0008
        /*0024*/ 	.byte	0x00, 0xf5, 0x21, 0x00


	//----- nvinfo : EIATTR_KPARAM_INFO
	.align		4
.L_458:
        /*0028*/ 	.byte	0x04, 0x17
        /*002a*/ 	.short	(.L_460 - .L_459)
.L_459:
        /*002c*/ 	.word	0x00000000
        /*0030*/ 	.short	0x0000
        /*0032*/ 	.short	0x0000
        /*0034*/ 	.byte	0x00, 0xf5, 0x21, 0x00


	//----- nvinfo : EIATTR_SPARSE_MMA_MASK
	.align		4
.L_460:
        /*0038*/ 	.byte	0x03, 0x50
        /*003a*/ 	.short	0x0000


	//----- nvinfo : EIATTR_MAXREG_COUNT
	.align		4
        /*003c*/ 	.byte	0x03, 0x1b
        /*003e*/ 	.short	0x00ff


	//----- nvinfo : EIATTR_MERCURY_ISA_VERSION
	.align		4
        /*0040*/ 	.byte	0x03, 0x5f
        /*0042*/ 	.short	0x0101


	//----- nvinfo : EIATTR_VRC_CTA_INIT_COUNT
	.align		4
        /*0044*/ 	.byte	0x02, 0x4a
	.zero		1
	.zero		1


	//----- nvinfo : EIATTR_EXIT_INSTR_OFFSETS
	.align		4
        /*0048*/ 	.byte	0x04, 0x1c
        /*004a*/ 	.short	(.L_462 - .L_461)


	//   ....[0]....
.L_461:
        /*004c*/ 	.word	0x00000070


	//   ....[1]....
        /*0050*/ 	.word	0x00000650


	//----- nvinfo : EIATTR_CRS_STACK_SIZE
	.align		4
.L_462:
        /*0054*/ 	.byte	0x04, 0x1e
        /*0056*/ 	.short	(.L_464 - .L_463)
.L_463:
        /*0058*/ 	.word	0x00000000


	//----- nvinfo : EIATTR_CBANK_PARAM_SIZE
	.align		4
.L_464:
        /*005c*/ 	.byte	0x03, 0x19
        /*005e*/ 	.short	0x0014


	//----- nvinfo : EIATTR_PARAM_CBANK
	.align		4
        /*0060*/ 	.byte	0x04, 0x0a
        /*0062*/ 	.short	(.L_466 - .L_465)
	.align		4
.L_465:
        /*0064*/ 	.word	index@(.nv.constant0._Z27soft_plus_derivative_kernelPKdPdi)
        /*0068*/ 	.short	0x0380
        /*006a*/ 	.short	0x0014


	//----- nvinfo : EIATTR_SW_WAR
	.align		4
.L_466:
        /*006c*/ 	.byte	0x04, 0x36
        /*006e*/ 	.short	(.L_468 - .L_467)
.L_467:
        /*0070*/ 	.word	0x00000008
.L_468:


//--------------------- .nv.info._Z43scaled_exponential_linear_derivative_kernelPKdPdi --------------------------
	.section	.nv.info._Z43scaled_exponential_linear_derivative_kernelPKdPdi,"",@"SHT_CUDA_INFO"
	.sectionflags	@""
	.align	4


	//----- nvinfo : EIATTR_CUDA_API_VERSION
	.align		4
        /*0000*/ 	.byte	0x04, 0x37
        /*0002*/ 	.short	(.L_470 - .L_469)
.L_469:
        /*0004*/ 	.word	0x00000082


	//----- nvinfo : EIATTR_KPARAM_INFO
	.align		4
.L_470:
        /*0008*/ 	.byte	0x04, 0x17
        /*000a*/ 	.short	(.L_472 - .L_471)
.L_471:
        /*000c*/ 	.word	0x00000000
        /*0010*/ 	.short	0x0002
        /*0012*/ 	.short	0x0010
        /*0014*/ 	.byte	0x00, 0xf0, 0x11, 0x00


	//----- nvinfo : EIATTR_KPARAM_INFO
	.align		4
.L_472:
        /*0018*/ 	.byte	0x04, 0x17
        /*001a*/ 	.short	(.L_474 - .L_473)
.L_473:
        /*001c*/ 	.word	0x00000000
        /*0020*/ 	.short	0x0001
        /*0022*/ 	.short	0x0008
        /*0024*/ 	.byte	0x00, 0xf5, 0x21, 0x00


	//----- nvinfo : EIATTR_KPARAM_INFO
	.align		4
.L_474:
        /*0028*/ 	.byte	0x04, 0x17
        /*002a*/ 	.short	(.L_476 - .L_475)
.L_475:
        /*002c*/ 	.word	0x00000000
        /*0030*/ 	.short	0x0000
        /*0032*/ 	.short	0x0000
        /*0034*/ 	.byte	0x00, 0xf5, 0x21, 0x00


	//----- nvinfo : EIATTR_SPARSE_MMA_MASK
	.align		4
.L_476:
        /*0038*/ 	.byte	0x03, 0x50
        /*003a*/ 	.short	0x0000


	//----- nvinfo : EIATTR_MAXREG_COUNT
	.align		4
        /*003c*/ 	.byte	0x03, 0x1b
        /*003e*/ 	.short	0x00ff


	//----- nvinfo : EIATTR_MERCURY_ISA_VERSION
	.align		4
        /*0040*/ 	.byte	0x03, 0x5f
        /*0042*/ 	.short	0x0101


	//----- nvinfo : EIATTR_VRC_CTA_INIT_COUNT
	.align		4
        /*0044*/ 	.byte	0x02, 0x4a
	.zero		1
	.zero		1


	//----- nvinfo : EIATTR_EXIT_INSTR_OFFSETS
	.align		4
        /*0048*/ 	.byte	0x04, 0x1c
        /*004a*/ 	.short	(.L_478 - .L_477)


	//   ....[0]....
.L_477:
        /*004c*/ 	.word	0x00000070


	//   ....[1]....
        /*0050*/ 	.word	0x000005b0


	//----- nvinfo : EIATTR_CRS_STACK_SIZE
	.align		4
.L_478:
        /*0054*/ 	.byte	0x04, 0x1e
        /*0056*/ 	.short	(.L_480 - .L_479)
.L_479:
        /*0058*/ 	.word	0x00000000


	//----- nvinfo : EIATTR_CBANK_PARAM_SIZE
	.align		4
.L_480:
        /*005c*/ 	.byte	0x03, 0x19
        /*005e*/ 	.short	0x0014


	//----- nvinfo : EIATTR_PARAM_CBANK
	.align		4
        /*0060*/ 	.byte	0x04, 0x0a
        /*0062*/ 	.short	(.L_482 - .L_481)
	.align		4
.L_481:
        /*0064*/ 	.word	index@(.nv.constant0._Z43scaled_exponential_linear_derivative_kernelPKdPdi)
        /*0068*/ 	.short	0x0380
        /*006a*/ 	.short	0x0014


	//----- nvinfo : EIATTR_SW_WAR
	.align		4
.L_482:
        /*006c*/ 	.byte	0x04, 0x36
        /*006e*/ 	.short	(.L_484 - .L_483)
.L_483:
        /*0070*/ 	.word	0x00000008
.L_484:


//--------------------- .nv.info._Z34rectified_linear_derivative_kernelPKdPdi --------------------------
	.section	.nv.info._Z34rectified_linear_derivative_kernelPKdPdi,"",@"SHT_CUDA_INFO"
	.sectionflags	@""
	.align	4


	//----- nvinfo : EIATTR_CUDA_API_VERSION
	.align		4
        /*0000*/ 	.byte	0x04, 0x37
        /*0002*/ 	.short	(.L_486 - .L_485)
.L_485:
        /*0004*/ 	.word	0x00000082


	//----- nvinfo : EIATTR_KPARAM_INFO
	.align		4
.L_486:
        /*0008*/ 	.byte	0x04, 0x17
        /*000a*/ 	.short	(.L_488 - .L_487)
.L_487:
        /*000c*/ 	.word	0x00000000
        /*0010*/ 	.short	0x0002
        /*0012*/ 	.short	0x0010
        /*0014*/ 	.byte	0x00, 0xf0, 0x11, 0x00


	//----- nvinfo : EIATTR_KPARAM_INFO
	.align		4
.L_488:
        /*0018*/ 	.byte	0x04, 0x17
        /*001a*/ 	.short	(.L_490 - .L_489)
.L_489:
        /*001c*/ 	.word	0x00000000
        /*0020*/ 	.short	0x0001
        /*0022*/ 	.short	0x0008
        /*0024*/ 	.byte	0x00, 0xf5, 0x21, 0x00


	//----- nvinfo : EIATTR_KPARAM_INFO
	.align		4
.L_490:
        /*0028*/ 	.byte	0x04, 0x17
        /*002a*/ 	.short	(.L_492 - .L_491)
.L_491:
        /*002c*/ 	.word	0x00000000
        /*0030*/ 	.short	0x0000
        /*0032*/ 	.short	0x0000
        /*0034*/ 	.byte	0x00, 0xf5, 0x21, 0x00


	//----- nvinfo : EIATTR_SPARSE_MMA_MASK
	.align		4
.L_492:
        /*0038*/ 	.byte	0x03, 0x50
        /*003a*/ 	.short	0x0000


	//----- nvinfo : EIATTR_MAXREG_COUNT
	.align		4
        /*003c*/ 	.byte	0x03, 0x1b
        /*003e*/ 	.short	0x00ff


	//----- nvinfo : EIATTR_MERCURY_ISA_VERSION
	.align		4
        /*0040*/ 	.byte	0x03, 0x5f
        /*0042*/ 	.short	0x0101


	//----- nvinfo : EIATTR_VRC_CTA_INIT_COUNT
	.align		4
        /*0044*/ 	.byte	0x02, 0x4a
	.zero		1
	.zero		1


	//----- nvinfo : EIATTR_EXIT_INSTR_OFFSETS
	.align		4
        /*0048*/ 	.byte	0x04, 0x1c
        /*004a*/ 	.short	(.L_494 - .L_493)


	//   ....[0]....
.L_493:
        /*004c*/ 	.word	0x00000070


	//   ....[1]....
        /*0050*/ 	.word	0x00000190


	//----- nvinfo : EIATTR_CRS_STACK_SIZE
	.align		4
.L_494:
        /*0054*/ 	.byte	0x04, 0x1e
        /*0056*/ 	.short	(.L_496 - .L_495)
.L_495:
        /*0058*/ 	.word	0x00000000


	//----- nvinfo : EIATTR_CBANK_PARAM_SIZE
	.align		4
.L_496:
        /*005c*/ 	.byte	0x03, 0x19
        /*005e*/ 	.short	0x0014


	//----- nvinfo : EIATTR_PARAM_CBANK
	.align		4
        /*0060*/ 	.byte	0x04, 0x0a
        /*0062*/ 	.short	(.L_498 - .L_497)
	.align		4
.L_497:
        /*0064*/ 	.word	index@(.nv.constant0._Z34rectified_linear_derivative_kernelPKdPdi)
        /*0068*/ 	.short	0x0380
        /*006a*/ 	.short	0x0014


	//----- nvinfo : EIATTR_SW_WAR
	.align		4
.L_498:
        /*006c*/ 	.byte	0x04, 0x36
        /*006e*/ 	.short	(.L_500 - .L_499)
.L_499:
        /*0070*/ 	.word	0x00000008
.L_500:


//--------------------- .nv.info._Z24linear_derivative_kernelPKdPdi --------------------------
	.section	.nv.info._Z24linear_derivative_kernelPKdPdi,"",@"SHT_CUDA_INFO"
	.sectionflags	@""
	.align	4


	//----- nvinfo : EIATTR_CUDA_API_VERSION
	.align		4
        /*0000*/ 	.byte	0x04, 0x37
        /*0002*/ 	.short	(.L_502 - .L_501)
.L_501:
        /*0004*/ 	.word	0x00000082


	//----- nvinfo : EIATTR_KPARAM_INFO
	.align		4
.L_502:
        /*0008*/ 	.byte	0x04, 0x17
        /*000a*/ 	.short	(.L_504 - .L_503)
.L_503:
        /*000c*/ 	.word	0x00000000
        /*0010*/ 	.short	0x0002
        /*0012*/ 	.short	0x0010
        /*0014*/ 	.byte	0x00, 0xf0, 0x11, 0x00


	//----- nvinfo : EIATTR_KPARAM_INFO
	.align		4
.L_504:
        /*0018*/ 	.byte	0x04, 0x17
        /*001a*/ 	.short	(.L_506 - .L_505)
.L_505:
        /*001c*/ 	.word	0x00000000
        /*0020*/ 	.short	0x0001
        /*0022*/ 	.short	0x0008
        /*0024*/ 	.byte	0x00, 0xf5, 0x21, 0x00


	//----- nvinfo : EIATTR_KPARAM_INFO
	.align		4
.L_506:
        /*0028*/ 	.byte	0x04, 0x17
        /*002a*/ 	.short	(.L_508 - .L_507)
.L_507:
        /*002c*/ 	.word	0x00000000
        /*0030*/ 	.short	0x0000
        /*0032*/ 	.short	0x0000
        /*0034*/ 	.byte	0x00, 0xf5, 0x21, 0x00


	//----- nvinfo : EIATTR_SPARSE_MMA_MASK
	.align		4
.L_508:
        /*0038*/ 	.byte	0x03, 0x50
        /*003a*/ 	.short	0x0000


	//----- nvinfo : EIATTR_MAXREG_COUNT
	.align		4
        /*003c*/ 	.byte	0x03, 0x1b
        /*003e*/ 	.short	0x00ff


	//----- nvinfo : EIATTR_MERCURY_ISA_VERSION
	.align		4
        /*0040*/ 	.byte	0x03, 0x5f
        /*0042*/ 	.short	0x0101


	//----- nvinfo : EIATTR_VRC_CTA_INIT_COUNT
	.align		4
        /*0044*/ 	.byte	0x02, 0x4a
	.zero		1
	.zero		1


	//----- nvinfo : EIATTR_EXIT_INSTR_OFFSETS
	.align		4
        /*0048*/ 	.byte	0x04, 0x1c
        /*004a*/ 	.short	(.L_510 - .L_509)


	//   ....[0]....
.L_509:
        /*004c*/ 	.word	0x00000090


	//   ....[1]....
        /*0050*/ 	.word	0x00000350


	//   ....[2]....
        /*0054*/ 	.word	0x00000440


	//----- nvinfo : EIATTR_CRS_STACK_SIZE
	.align		4
.L_510:
        /*0058*/ 	.byte	0x04, 0x1e
        /*005a*/ 	.short	(.L_512 - .L_511)
.L_511:
        /*005c*/ 	.word	0x00000000


	//----- nvinfo : EIATTR_CBANK_PARAM_SIZE
	.align		4
.L_512:
        /*0060*/ 	.byte	0x03, 0x19
        /*0062*/ 	.short	0x0014


	//----- nvinfo : EIATTR_PARAM_CBANK
	.align		4
        /*0064*/ 	.byte	0x04, 0x0a
        /*0066*/ 	.short	(.L_514 - .L_513)
	.align		4
.L_513:
        /*0068*/ 	.word	index@(.nv.constant0._Z24linear_derivative_kernelPKdPdi)
        /*006c*/ 	.short	0x0380
        /*006e*/ 	.short	0x0014


	//----- nvinfo : EIATTR_SW_WAR
	.align		4
.L_514:
        /*0070*/ 	.byte	0x04, 0x36
        /*0072*/ 	.short	(.L_516 - .L_515)
.L_515:
        /*0074*/ 	.word	0x00000008
.L_516:


//--------------------- .nv.info._Z37symmetric_threshold_derivative_kernelPKdPdi --------------------------
	.section	.nv.info._Z37symmetric_threshold_derivative_kernelPKdPdi,"",@"SHT_CUDA_INFO"
	.sectionflags	@""
	.align	4


	//----- nvinfo : EIATTR_CUDA_API_VERSION
	.align		4
        /*0000*/ 	.byte	0x04, 0x37
        /*0002*/ 	.short	(.L_518 - .L_517)
.L_517:
        /*0004*/ 	.word	0x00000082


	//----- nvinfo : EIATTR_KPARAM_INFO
	.align		4
.L_518:
        /*0008*/ 	.byte	0x04, 0x17
        /*000a*/ 	.short	(.L_520 - .L_519)
.L_519:
        /*000c*/ 	.word	0x00000000
        /*0010*/ 	.short	0x0002
        /*0012*/ 	.short	0x0010
        /*0014*/ 	.byte	0x00, 0xf0, 0x11, 0x00


	//----- nvinfo : EIATTR_KPARAM_INFO
	.align		4
.L_520:
        /*0018*/ 	.byte	0x04, 0x17
        /*001a*/ 	.short	(.L_522 - .L_521)
.L_521:
        /*001c*/ 	.word	0x00000000
        /*0020*/ 	.short	0x0001
        /*0022*/ 	.short	0x0008
        /*0024*/ 	.byte	0x00, 0xf5, 0x21, 0x00


	//----- nvinfo : EIATTR_KPARAM_INFO
	.align		4
.L_522:
        /*0028*/ 	.byte	0x04, 0x17
        /*002a*/ 	.short	(.L_524 - .L_523)
.L_523:
        /*002c*/ 	.word	0x00000000
        /*0030*/ 	.short	0x0000
        /*0032*/ 	.short	0x0000
        /*0034*/ 	.byte	0x00, 0xf5, 0x21, 0x00


	//----- nvinfo : EIATTR_SPARSE_MMA_MASK
	.align		4
.L_524:
        /*0038*/ 	.byte	0x03, 0x50
        /*003a*/ 	.short	0x0000


	//----- nvinfo : EIATTR_MAXREG_COUNT
	.align		4
        /*003c*/ 	.byte	0x03, 0x1b
        /*003e*/ 	.short	0x00ff


	//----- nvinfo : EIATTR_MERCURY_ISA_VERSION
	.align		4
        /*0040*/ 	.byte	0x03, 0x5f
        /*0042*/ 	.short	0x0101


	//----- nvinfo : EIATTR_VRC_CTA_INIT_COUNT
	.align		4
        /*0044*/ 	.byte	0x02, 0x4a
	.zero		1
	.zero		1


	//----- nvinfo : EIATTR_EXIT_INSTR_OFFSETS
	.align		4
        /*0048*/ 	.byte	0x04, 0x1c
        /*004a*/ 	.short	(.L_526 - .L_525)


	//   ....[0]....
.L_525:
        /*004c*/ 	.word	0x00000070


	//   ....[1]....
        /*0050*/ 	.word	0x00000160


	//----- nvinfo : EIATTR_CRS_STACK_SIZE
	.align		4
.L_526:
        /*0054*/ 	.byte	0x04, 0x1e
        /*0056*/ 	.short	(.L_528 - .L_527)
.L_527:
        /*0058*/ 	.word	0x00000000


	//----- nvinfo : EIATTR_CBANK_PARAM_SIZE
	.align		4
.L_528:
        /*005c*/ 	.byte	0x03, 0x19
        /*005e*/ 	.short	0x0014


	//----- nvinfo : EIATTR_PARAM_CBANK
	.align		4
        /*0060*/ 	.byte	0x04, 0x0a
        /*0062*/ 	.short	(.L_530 - .L_529)
	.align		4
.L_529:
        /*0064*/ 	.word	index@(.nv.constant0._Z37symmetric_threshold_derivative_kernelPKdPdi)
        /*0068*/ 	.short	0x0380
        /*006a*/ 	.short	0x0014


	//----- nvinfo : EIATTR_SW_WAR
	.align		4
.L_530:
        /*006c*/ 	.byte	0x04, 0x36
        /*006e*/ 	.short	(.L_532 - .L_531)
.L_531:
        /*0070*/ 	.word	0x00000008
.L_532:


//--------------------- .nv.info._Z27threshold_derivative_kernelPKdPdi --------------------------
	.section	.nv.info._Z27threshold_derivative_kernelPKdPdi,"",@"SHT_CUDA_INFO"
	.sectionflags	@""
	.align	4


	//----- nvinfo : EIATTR_CUDA_API_VERSION
	.align		4
        /*0000*/ 	.byte	0x04, 0x37
        /*0002*/ 	.short	(.L_534 - .L_533)
.L_533:
        /*0004*/ 	.word	0x00000082


	//----- nvinfo : EIATTR_KPARAM_INFO
	.align		4
.L_534:
        /*0008*/ 	.byte	0x04, 0x17
        /*000a*/ 	.short	(.L_536 - .L_535)
.L_535:
        /*000c*/ 	.word	0x00000000
        /*0010*/ 	.short	0x0002
        /*0012*/ 	.short	0x0010
        /*0014*/ 	.byte	0x00, 0xf0, 0x11, 0x00


	//----- nvinfo : EIATTR_KPARAM_INFO
	.align		4
.L_536:
        /*0018*/ 	.byte	0x04, 0x17
        /*001a*/ 	.short	(.L_538 - .L_537)
.L_537:
        /*001c*/ 	.word	0x00000000
        /*0020*/ 	.short	0x0001
        /*0022*/ 	.short	0x0008
        /*0024*/ 	.byte	0x00, 0xf5, 0x21, 0x00


	//----- nvinfo : EIATTR_KPARAM_INFO
	.align		4
.L_538:
        /*0028*/ 	.byte	0x04, 0x17
        /*002a*/ 	.short	(.L_540 - .L_539)
.L_539:
        /*002c*/ 	.word	0x00000000
        /*0030*/ 	.short	0x0000
        /*0032*/ 	.short	0x0000
        /*0034*/ 	.byte	0x00, 0xf5, 0x21, 0x00


	//----- nvinfo : EIATTR_SPARSE_MMA_MASK
	.align		4
.L_540:
        /*0038*/ 	.byte	0x03, 0x50
        /*003a*/ 	.short	0x0000


	//----- nvinfo : EIATTR_MAXREG_COUNT
	.align		4
        /*003c*/ 	.byte	0x03, 0x1b
        /*003e*/ 	.short	0x00ff


	//----- nvinfo : EIATTR_MERCURY_ISA_VERSION
	.align		4
        /*0040*/ 	.byte	0x03, 0x5f
        /*0042*/ 	.short	0x0101


	//----- nvinfo : EIATTR_VRC_CTA_INIT_COUNT
	.align		4
        /*0044*/ 	.byte	0x02, 0x4a
	.zero		1
	.zero		1


	//----- nvinfo : EIATTR_EXIT_INSTR_OFFSETS
	.align		4
        /*0048*/ 	.byte	0x04, 0x1c
        /*004a*/ 	.short	(.L_542 - .L_541)


	//   ....[0]....
.L_541:
        /*004c*/ 	.word	0x00000070


	//   ....[1]....
        /*0050*/ 	.word	0x00000160


	//----- nvinfo : EIATTR_CRS_STACK_SIZE
	.align		4
.L_542:
        /*0054*/ 	.byte	0x04, 0x1e
        /*0056*/ 	.short	(.L_544 - .L_543)
.L_543:
        /*0058*/ 	.word	0x00000000


	//----- nvinfo : EIATTR_CBANK_PARAM_SIZE
	.align		4
.L_544:
        /*005c*/ 	.byte	0x03, 0x19
        /*005e*/ 	.short	0x0014


	//----- nvinfo : EIATTR_PARAM_CBANK
	.align		4
        /*0060*/ 	.byte	0x04, 0x0a
        /*0062*/ 	.short	(.L_546 - .L_545)
	.align		4
.L_545:
        /*0064*/ 	.word	index@(.nv.constant0._Z27threshold_derivative_kernelPKdPdi)
        /*0068*/ 	.short	0x0380
        /*006a*/ 	.short	0x0014


	//----- nvinfo : EIATTR_SW_WAR
	.align		4
.L_546:
        /*006c*/ 	.byte	0x04, 0x36
        /*006e*/ 	.short	(.L_548 - .L_547)
.L_547:
        /*0070*/ 	.word	0x00000008
.L_548:


//--------------------- .nv.info._Z36hyperbolic_tangent_derivative_kernelPKdPdi --------------------------
	.section	.nv.info._Z36hyperbolic_tangent_derivative_kernelPKdPdi,"",@"SHT_CUDA_INFO"
	.sectionflags	@""
	.align	4


	//----- nvinfo : EIATTR_CUDA_API_VERSION
	.align		4
        /*0000*/ 	.byte	0x04, 0x37
        /*0002*/ 	.short	(.L_550 - .L_549)
.L_549:
        /*0004*/ 	.word	0x00000082


	//----- nvinfo : EIATTR_KPARAM_INFO
	.align		4
.L_550:
        /*0008*/ 	.byte	0x04, 0x17
        /*000a*/ 	.short	(.L_552 - .L_551)
.L_551:
        /*000c*/ 	.word	0x00000000
        /*0010*/ 	.short	0x0002
        /*0012*/ 	.short	0x0010
        /*0014*/ 	.byte	0x00, 0xf0, 0x11, 0x00


	//----- nvinfo : EIATTR_KPARAM_INFO
	.align		4
.L_552:
        /*0018*/ 	.byte	0x04, 0x17
        /*001a*/ 	.short	(.L_554 - .L_553)
.L_553:
        /*001c*/ 	.word	0x00000000
        /*0020*/ 	.short	0x0001
        /*0022*/ 	.short	0x0008
        /*0024*/ 	.byte	0x00, 0xf5, 0x21, 0x00


	//----- nvinfo : EIATTR_KPARAM_INFO
	.align		4
.L_554:
        /*0028*/ 	.byte	0x04, 0x17
        /*002a*/ 	.short	(.L_556 - .L_555)
.L_555:
        /*002c*/ 	.word	0x00000000
        /*0030*/ 	.short	0x0000
        /*0032*/ 	.short	0x0000
        /*0034*/ 	.byte	0x00, 0xf5, 0x21, 0x00


	//----- nvinfo : EIATTR_SPARSE_MMA_MASK
	.align		4
.L_556:
        /*0038*/ 	.byte	0x03, 0x50
        /*003a*/ 	.short	0x0000


	//----- nvinfo : EIATTR_MAXREG_COUNT
	.align		4
        /*003c*/ 	.byte	0x03, 0x1b
        /*003e*/ 	.short	0x00ff


	//----- nvinfo : EIATTR_MERCURY_ISA_VERSION
	.align		4
        /*0040*/ 	.byte	0x03, 0x5f
        /*0042*/ 	.short	0x0101


	//----- nvinfo : EIATTR_VRC_CTA_INIT_COUNT
	.align		4
        /*0044*/ 	.byte	0x02, 0x4a
	.zero		1
	.zero		1


	//----- nvinfo : EIATTR_EXIT_INSTR_OFFSETS
	.align		4
        /*0048*/ 	.byte	0x04, 0x1c
        /*004a*/ 	.short	(.L_558 - .L_557)


	//   ....[0]....
.L_557:
        /*004c*/ 	.word	0x00000070


	//   ....[1]....
        /*0050*/ 	.word	0x000007b0


	//----- nvinfo : EIATTR_CRS_STACK_SIZE
	.align		4
.L_558:
        /*0054*/ 	.byte	0x04, 0x1e
        /*0056*/ 	.short	(.L_560 - .L_559)
.L_559:
        /*0058*/ 	.word	0x00000000


	//----- nvinfo : EIATTR_CBANK_PARAM_SIZE
	.align		4
.L_560:
        /*005c*/ 	.byte	0x03, 0x19
        /*005e*/ 	.short	0x0014


	//----- nvinfo : EIATTR_PARAM_CBANK
	.align		4
        /*0060*/ 	.byte	0x04, 0x0a
        /*0062*/ 	.short	(.L_562 - .L_561)
	.align		4
.L_561:
        /*0064*/ 	.word	index@(.nv.constant0._Z36hyperbolic_tangent_derivative_kernelPKdPdi)
        /*0068*/ 	.short	0x0380
        /*006a*/ 	.short	0x0014


	//----- nvinfo : EIATTR_SW_WAR
	.align		4
.L_562:
        /*006c*/ 	.byte	0x04, 0x36
        /*006e*/ 	.short	(.L_564 - .L_563)
.L_563:
        /*0070*/ 	.word	0x00000008
.L_564:


//--------------------- .nv.info._Z26logistic_derivative_kernelPKdPdi --------------------------
	.section	.nv.info._Z26logistic_derivative_kernelPKdPdi,"",@"SHT_CUDA_INFO"
	.sectionflags	@""
	.align	4


	//----- nvinfo : EIATTR_CUDA_API_VERSION
	.align		4
        /*0000*/ 	.byte	0x04, 0x37
        /*0002*/ 	.short	(.L_566 - .L_565)
.L_565:
        /*0004*/ 	.word	0x00000082


	//----- nvinfo : EIATTR_KPARAM_INFO
	.align		4
.L_566:
        /*0008*/ 	.byte	0x04, 0x17
        /*000a*/ 	.short	(.L_568 - .L_567)
.L_567:
        /*000c*/ 	.word	0x00000000
        /*0010*/ 	.short	0x0002
        /*0012*/ 	.short	0x0010
        /*0014*/ 	.byte	0x00, 0xf0, 0x11, 0x00


	//----- nvinfo : EIATTR_KPARAM_INFO
	.align		4
.L_568:
        /*0018*/ 	.byte	0x04, 0x17
        /*001a*/ 	.short	(.L_570 - .L_569)
.L_569:
        /*001c*/ 	.word	0x00000000
        /*0020*/ 	.short	0x0001
        /*0022*/ 	.short	0x0008
        /*0024*/ 	.byte	0x00, 0xf5, 0x21, 0x00


	//----- nvinfo : EIATTR_KPARAM_INFO
	.align		4
.L_570:
        /*0028*/ 	.byte	0x04, 0x17
        /*002a*/ 	.short	(.L_572 - .L_571)
.L_571:
        /*002c*/ 	.word	0x00000000
        /*0030*/ 	.short	0x0000
        /*0032*/ 	.short	0x0000
        /*0034*/ 	.byte	0x00, 0xf5, 0x21, 0x00


	//----- nvinfo : EIATTR_SPARSE_MMA_MASK
	.align		4
.L_572:
        /*0038*/ 	.byte	0x03, 0x50
        /*003a*/ 	.short	0x0000


	//----- nvinfo : EIATTR_MAXREG_COUNT
	.align		4
        /*003c*/ 	.byte	0x03, 0x1b
        /*003e*/ 	.short	0x00ff


	//----- nvinfo : EIATTR_MERCURY_ISA_VERSION
	.align		4
        /*0040*/ 	.byte	0x03, 0x5f
        /*0042*/ 	.short	0x0101


	//----- nvinfo : EIATTR_VRC_CTA_INIT_COUNT
	.align		4
        /*0044*/ 	.byte	0x02, 0x4a
	.zero		1
	.zero		1


	//----- nvinfo : EIATTR_EXIT_INSTR_OFFSETS
	.align		4
        /*0048*/ 	.byte	0x04, 0x1c
        /*004a*/ 	.short	(.L_574 - .L_573)


	//   ....[0]....
.L_573:
        /*004c*/ 	.word	0x00000070


	//   ....[1]....
        /*0050*/ 	.word	0x00000690


	//----- nvinfo : EIATTR_CRS_STACK_SIZE
	.align		4
.L_574:
        /*0054*/ 	.byte	0x04, 0x1e
        /*0056*/ 	.short	(.L_576 - .L_575)
.L_575:
        /*0058*/ 	.word	0x00000000


	//----- nvinfo : EIATTR_CBANK_PARAM_SIZE
	.align		4
.L_576:
        /*005c*/ 	.byte	0x03, 0x19
        /*005e*/ 	.short	0x0014


	//----- nvinfo : EIATTR_PARAM_CBANK
	.align		4
        /*0060*/ 	.byte	0x04, 0x0a
        /*0062*/ 	.short	(.L_578 - .L_577)
	.align		4
.L_577:
        /*0064*/ 	.word	index@(.nv.constant0._Z26logistic_derivative_kernelPKdPdi)
        /*0068*/ 	.short	0x0380
        /*006a*/ 	.short	0x0014


	//----- nvinfo : EIATTR_SW_WAR
	.align		4
.L_578:
        /*006c*/ 	.byte	0x04, 0x36
        /*006e*/ 	.short	(.L_580 - .L_579)
.L_579:
        /*0070*/ 	.word	0x00000008
.L_580:


//--------------------- .nv.info._Z25exponential_linear_kernelPKdPdi --------------------------
	.section	.nv.info._Z25exponential_linear_kernelPKdPdi,"",@"SHT_CUDA_INFO"
	.sectionflags	@""
	.align	4


	//----- nvinfo : EIATTR_CUDA_API_VERSION
	.align		4
        /*0000*/ 	.byte	0x04, 0x37
        /*0002*/ 	.short	(.L_582 - .L_581)
.L_581:
        /*0004*/ 	.word	0x00000082


	//----- nvinfo : EIATTR_KPARAM_INFO
	.align		4
.L_582:
        /*0008*/ 	.byte	0x04, 0x17
        /*000a*/ 	.short	(.L_584 - .L_583)
.L_583:
        /*000c*/ 	.word	0x00000000
        /*0010*/ 	.short	0x0002
        /*0012*/ 	.short	0x0010
        /*0014*/ 	.byte	0x00, 0xf0, 0x11, 0x00


	//----- nvinfo : EIATTR_KPARAM_INFO
	.align		4
.L_584:
        /*0018*/ 	.byte	0x04, 0x17
        /*001a*/ 	.short	(.L_586 - .L_585)
.L_585:
        /*001c*/ 	.word	0x00000000
        /*0020*/ 	.short	0x0001
        /*0022*/ 	.short	0x0008
        /*0024*/ 	.byte	0x00, 0xf5, 0x21, 0x00


	//----- nvinfo : EIATTR_KPARAM_INFO
	.align		4
.L_586:
        /*0028*/ 	.byte	0x04, 0x17
        /*002a*/ 	.short	(.L_588 - .L_587)
.L_587:
        /*002c*/ 	.word	0x00000000
        /*0030*/ 	.short	0x0000
        /*0032*/ 	.short	0x0000
        /*0034*/ 	.byte	0x00, 0xf5, 0x21, 0x00


	//----- nvinfo : EIATTR_SPARSE_MMA_MASK
	.align		4
.L_588:
        /*0038*/ 	.byte	0x03, 0x50
        /*003a*/ 	.short	0x0000


	//----- nvinfo : EIATTR_MAXREG_COUNT
	.align		4
        /*003c*/ 	.byte	0x03, 0x1b
        /*003e*/ 	.short	0x00ff


	//----- nvinfo : EIATTR_MERCURY_ISA_VERSION
	.align		4
        /*0040*/ 	.byte	0x03, 0x5f
        /*0042*/ 	.short	0x0101


	//----- nvinfo : EIATTR_VRC_CTA_INIT_COUNT
	.align		4
        /*0044*/ 	.byte	0x02, 0x4a
	.zero		1
	.zero		1


	//----- nvinfo : EIATTR_EXIT_INSTR_OFFSETS
	.align		4
        /*0048*/ 	.byte	0x04, 0x1c
        /*004a*/ 	.short	(.L_590 - .L_589)


	//   ....[0]....
.L_589:
        /*004c*/ 	.word	0x00000070


	//   ....[1]....
        /*0050*/ 	.word	0x00000570


	//----- nvinfo : EIATTR_CRS_STACK_SIZE
	.align		4
.L_590:
        /*0054*/ 	.byte	0x04, 0x1e
        /*0056*/ 	.short	(.L_592 - .L_591)
.L_591:
        /*0058*/ 	.word	0x00000000


	//----- nvinfo : EIATTR_CBANK_PARAM_SIZE
	.align		4
.L_592:
        /*005c*/ 	.byte	0x03, 0x19
        /*005e*/ 	.short	0x0014


	//----- nvinfo : EIATTR_PARAM_CBANK
	.align		4
        /*0060*/ 	.byte	0x04, 0x0a
        /*0062*/ 	.short	(.L_594 - .L_593)
	.align		4
.L_593:
        /*0064*/ 	.word	index@(.nv.constant0._Z25exponential_linear_kernelPKdPdi)
        /*0068*/ 	.short	0x0380
        /*006a*/ 	.short	0x0014


	//----- nvinfo : EIATTR_SW_WAR
	.align		4
.L_594:
        /*006c*/ 	.byte	0x04, 0x36
        /*006e*/ 	.short	(.L_596 - .L_595)
.L_595:
        /*0070*/ 	.word	0x00000008
.L_596:


//--------------------- .nv.info._Z20hard_logistic_kernelPKdPdi --------------------------
	.section	.nv.info._Z20hard_logistic_kernelPKdPdi,"",@"SHT_CUDA_INFO"
	.sectionflags	@""
	.align	4


	//----- nvinfo : EIATTR_CUDA_API_VERSION
	.align		4
        /*0000*/ 	.byte	0x04, 0x37
        /*0002*/ 	.short	(.L_598 - .L_597)
.L_597:
        /*0004*/ 	.word	0x00000082


	//----- nvinfo : EIATTR_KPARAM_INFO
	.align		4
.L_598:
        /*0008*/ 	.byte	0x04, 0x17
        /*000a*/ 	.short	(.L_600 - .L_599)
.L_599:
        /*000c*/ 	.word	0x00000000
        /*0010*/ 	.short	0x0002
        /*0012*/ 	.short	0x0010
        /*0014*/ 	.byte	0x00, 0xf0, 0x11, 0x00


	//----- nvinfo : EIATTR_KPARAM_INFO
	.align		4
.L_600:
        /*0018*/ 	.byte	0x04, 0x17
        /*001a*/ 	.short	(.L_602 - .L_601)
.L_601:
        /*001c*/ 	.word	0x00000000
        /*0020*/ 	.short	0x0001
        /*0022*/ 	.short	0x0008
        /*0024*/ 	.byte	0x00, 0xf5, 0x21, 0x00


	//----- nvinfo : EIATTR_KPARAM_INFO
	.align		4
.L_602:
        /*0028*/ 	.byte	0x04, 0x17
        /*002a*/ 	.short	(.L_604 - .L_603)
.L_603:
        /*002c*/ 	.word	0x00000000
        /*0030*/ 	.short	0x0000
        /*0032*/ 	.short	0x0000
        /*0034*/ 	.byte	0x00, 0xf5, 0x21, 0x00


	//----- nvinfo : EIATTR_SPARSE_MMA_MASK
	.align		4
.L_604:
        /*0038*/ 	.byte	0x03, 0x50
        /*003a*/ 	.short	0x0000


	//----- nvinfo : EIATTR_MAXREG_COUNT
	.align		4
        /*003c*/ 	.byte	0x03, 0x1b
        /*003e*/ 	.short	0x00ff


	//----- nvinfo : EIATTR_MERCURY_ISA_VERSION
	.align		4
        /*0040*/ 	.byte	0x03, 0x5f
        /*0042*/ 	.short	0x0101


	//----- nvinfo : EIATTR_VRC_CTA_INIT_COUNT
	.align		4
        /*0044*/ 	.byte	0x02, 0x4a
	.zero		1
	.zero		1


	//----- nvinfo : EIATTR_EXIT_INSTR_OFFSETS
	.align		4
        /*0048*/ 	.byte	0x04, 0x1c
        /*004a*/ 	.short	(.L_606 - .L_605)


	//   ....[0]....
.L_605:
        /*004c*/ 	.word	0x00000070


	//   ....[1]....
        /*0050*/ 	.word	0x00000240


	//----- nvinfo : EIATTR_CRS_STACK_SIZE
	.align		4
.L_606:
        /*0054*/ 	.byte	0x04, 0x1e
        /*0056*/ 	.short	(.L_608 - .L_607)
.L_607:
        /*0058*/ 	.word	0x00000000


	//----- nvinfo : EIATTR_CBANK_PARAM_SIZE
	.align		4
.L_608:
        /*005c*/ 	.byte	0x03, 0x19
        /*005e*/ 	.short	0x0014


	//----- nvinfo : EIATTR_PARAM_CBANK
	.align		4
        /*0060*/ 	.byte	0x04, 0x0a
        /*0062*/ 	.short	(.L_610 - .L_609)
	.align		4
.L_609:
        /*0064*/ 	.word	index@(.nv.constant0._Z20hard_logistic_kernelPKdPdi)
        /*0068*/ 	.short	0x0380
        /*006a*/ 	.short	0x0014


	//----- nvinfo : EIATTR_SW_WAR
	.align		4
.L_610:
        /*006c*/ 	.byte	0x04, 0x36
        /*006e*/ 	.short	(.L_612 - .L_611)
.L_611:
        /*0070*/ 	.word	0x00000008
.L_612:


//--------------------- .nv.info._Z16soft_sign_kernelPKdPdi --------------------------
	.section	.nv.info._Z16soft_sign_kernelPKdPdi,"",@"SHT_CUDA_INFO"
	.sectionflags	@""
	.align	4


	//----- nvinfo : EIATTR_CUDA_API_VERSION
	.align		4
        /*0000*/ 	.byte	0x04, 0x37
        /*0002*/ 	.short	(.L_614 - .L_613)
.L_613:
        /*0004*/ 	.word	0x00000082


	//----- nvinfo : EIATTR_KPARAM_INFO
	.align		4
.L_614:
        /*0008*/ 	.byte	0x04, 0x17
        /*000a*/ 	.short	(.L_616 - .L_615)
.L_615:
        /*000c*/ 	.word	0x00000000
        /*0010*/ 	.short	0x0002
        /*0012*/ 	.short	0x0010
        /*0014*/ 	.byte	0x00, 0xf0, 0x11, 0x00


	//----- nvinfo : EIATTR_KPARAM_INFO
	.align		4
.L_616:
        /*0018*/ 	.byte	0x04, 0x17
        /*001a*/ 	.short	(.L_618 - .L_617)
.L_617:
        /*001c*/ 	.word	0x00000000
        /*0020*/ 	.short	0x0001
        /*0022*/ 	.short	0x0008
        /*0024*/ 	.byte	0x00, 0xf5, 0x21, 0x00


	//----- nvinfo : EIATTR_KPARAM_INFO
	.align		4
.L_618:
        /*0028*/ 	.byte	0x04, 0x17
        /*002a*/ 	.short	(.L_620 - .L_619)
.L_619:
        /*002c*/ 	.word	0x00000000
        /*0030*/ 	.short	0x0000
        /*0032*/ 	.short	0x0000
        /*0034*/ 	.byte	0x00, 0xf5, 0x21, 0x00


	//----- nvinfo : EIATTR_SPARSE_MMA_MASK
	.align		4
.L_620:
        /*0038*/ 	.byte	0x03, 0x50
        /*003a*/ 	.short	0x0000


	//----- nvinfo : EIATTR_MAXREG_COUNT
	.align		4
        /*003c*/ 	.byte	0x03, 0x1b
        /*003e*/ 	.short	0x00ff


	//----- nvinfo : EIATTR_MERCURY_ISA_VERSION
	.align		4
        /*0040*/ 	.byte	0x03, 0x5f
        /*0042*/ 	.short	0x0101


	//----- nvinfo : EIATTR_VRC_CTA_INIT_COUNT
	.align		4
        /*0044*/ 	.byte	0x02, 0x4a
	.zero		1
	.zero		1


	//----- nvinfo : EIATTR_EXIT_INSTR_OFFSETS
	.align		4
        /*0048*/ 	.byte	0x04, 0x1c
        /*004a*/ 	.short	(.L_622 - .L_621)


	//   ....[0]....
.L_621:
        /*004c*/ 	.word	0x00000070


	//   ....[1]....
        /*0050*/ 	.word	0x000002e0


	//----- nvinfo : EIATTR_CRS_STACK_SIZE
	.align		4
.L_622:
        /*0054*/ 	.byte	0x04, 0x1e
        /*0056*/ 	.short	(.L_624 - .L_623)
.L_623:
        /*0058*/ 	.word	0x00000000


	//----- nvinfo : EIATTR_CBANK_PARAM_SIZE
	.align		4
.L_624:
        /*005c*/ 	.byte	0x03, 0x19
        /*005e*/ 	.short	0x0014


	//----- nvinfo : EIATTR_PARAM_CBANK
	.align		4
        /*0060*/ 	.byte	0x04, 0x0a
        /*0062*/ 	.short	(.L_626 - .L_625)
	.align		4
.L_625:
        /*0064*/ 	.word	index@(.nv.constant0._Z16soft_sign_kernelPKdPdi)
        /*0068*/ 	.short	0x0380
        /*006a*/ 	.short	0x0014


	//----- nvinfo : EIATTR_SW_WAR
	.align		4
.L_626:
        /*006c*/ 	.byte	0x04, 0x36
        /*006e*/ 	.short	(.L_628 - .L_627)
.L_627:
        /*0070*/ 	.word	0x00000008
.L_628:


//--------------------- .nv.info._Z16soft_plus_kernelPKdPdi --------------------------
	.section	.nv.info._Z16soft_plus_kernelPKdPdi,"",@"SHT_CUDA_INFO"
	.sectionflags	@""
	.align	4


	//----- nvinfo : EIATTR_CUDA_API_VERSION
	.align		4
        /*0000*/ 	.byte	0x04, 0x37
        /*0002*/ 	.short	(.L_630 - .L_629)
.L_629:
        /*0004*/ 	.word	0x00000082


	//----- nvinfo : EIATTR_KPARAM_INFO
	.align		4
.L_630:
        /*0008*/ 	.byte	0x04, 0x17
        /*000a*/ 	.short	(.L_632 - .L_631)
.L_631:
        /*000c*/ 	.word	0x00000000
        /*0010*/ 	.short	0x0002
        /*0012*/ 	.short	0x0010
        /*0014*/ 	.byte	0x00, 0xf0, 0x11, 0x00


	//----- nvinfo : EIATTR_KPARAM_INFO
	.align		4
.L_632:
        /*0018*/ 	.byte	0x04, 0x17
        /*001a*/ 	.short	(.L_634 - .L_633)
.L_633:
        /*001c*/ 	.word	0x00000000
        /*0020*/ 	.short	0x0001
        /*0022*/ 	.short	0x0008
        /*0024*/ 	.byte	0x00, 0xf5, 0x21, 0x00


	//----- nvinfo : EIATTR_KPARAM_INFO
	.align		4
.L_634:
        /*0028*/ 	.byte	0x04, 0x17
        /*002a*/ 	.short	(.L_636 - .L_635)
.L_635:
        /*002c*/ 	.word	0x00000000
        /*0030*/ 	.short	0x0000
        /*0032*/ 	.short	0x0000
        /*0034*/ 	.byte	0x00, 0xf5, 0x21, 0x00


	//----- nvinfo : EIATTR_SPARSE_MMA_MASK
	.align		4
.L_636:
        /*0038*/ 	.byte	0x03, 0x50
        /*003a*/ 	.short	0x0000


	//----- nvinfo : EIATTR_MAXREG_COUNT
	.align		4
        /*003c*/ 	.byte	0x03, 0x1b
        /*003e*/ 	.short	0x00ff


	//----- nvinfo : EIATTR_MERCURY_ISA_VERSION
	.align		4
        /*0040*/ 	.byte	0x03, 0x5f
        /*0042*/ 	.short	0x0101


	//----- nvinfo : EIATTR_VRC_CTA_INIT_COUNT
	.align		4
        /*0044*/ 	.byte	0x02, 0x4a
	.zero		1
	.zero		1


	//----- nvinfo : EIATTR_EXIT_INSTR_OFFSETS
	.align		4
        /*0048*/ 	.byte	0x04, 0x1c
        /*004a*/ 	.short	(.L_638 - .L_637)


	//   ....[0]....
.L_637:
        /*004c*/ 	.word	0x00000070


	//   ....[1]....
        /*0050*/ 	.word	0x00000a50


	//----- nvinfo : EIATTR_CRS_STACK_SIZE
	.align		4
.L_638:
        /*0054*/ 	.byte	0x04, 0x1e
        /*0056*/ 	.short	(.L_640 - .L_639)
.L_639:
        /*0058*/ 	.word	0x00000000


	//----- nvinfo : EIATTR_CBANK_PARAM_SIZE
	.align		4
.L_640:
        /*005c*/ 	.byte	0x03, 0x19
        /*005e*/ 	.short	0x0014


	//----- nvinfo : EIATTR_PARAM_CBANK
	.align		4
        /*0060*/ 	.byte	0x04, 0x0a
        /*0062*/ 	.short	(.L_642 - .L_641)
	.align		4
.L_641:
        /*0064*/ 	.word	index@(.nv.constant0._Z16soft_plus_kernelPKdPdi)
        /*0068*/ 	.short	0x0380
        /*006a*/ 	.short	0x0014


	//----- nvinfo : EIATTR_SW_WAR
	.align		4
.L_642:
        /*006c*/ 	.byte	0x04, 0x36
        /*006e*/ 	.short	(.L_644 - .L_643)
.L_643:
        /*0070*/ 	.word	0x00000008
.L_644:


//--------------------- .nv.info._Z32scaled_exponential_linear_kernelPKdPdi --------------------------
	.section	.nv.info._Z32scaled_exponential_linear_kernelPKdPdi,"",@"SHT_CUDA_INFO"
	.sectionflags	@""
	.align	4


	//----- nvinfo : EIATTR_CUDA_API_VERSION
	.align		4
        /*0000*/ 	.byte	0x04, 0x37
        /*0002*/ 	.short	(.L_646 - .L_645)
.L_645:
        /*0004*/ 	.word	0x00000082


	//----- nvinfo : EIATTR_KPARAM_INFO
	.align		4
.L_646:
        /*0008*/ 	.byte	0x04, 0x17
        /*000a*/ 	.short	(.L_648 - .L_647)
.L_647:
        /*000c*/ 	.word	0x00000000
        /*0010*/ 	.short	0x0002
        /*0012*/ 	.short	0x0010
        /*0014*/ 	.byte	0x00, 0xf0, 0x11, 0x00


	//----- nvinfo : EIATTR_KPARAM_INFO
	.align		4
.L_648:
        /*0018*/ 	.byte	0x04, 0x17
        /*001a*/ 	.short	(.L_650 - .L_649)
.L_649:
        /*001c*/ 	.word	0x00000000
        /*0020*/ 	.short	0x0001
        /*0022*/ 	.short	0x0008
        /*0024*/ 	.byte	0x00, 0xf5, 0x21, 0x00


	//----- nvinfo : EIATTR_KPARAM_INFO
	.align		4
.L_650:
        /*0028*/ 	.byte	0x04, 0x17
        /*002a*/ 	.short	(.L_652 - .L_651)
.L_651:
        /*002c*/ 	.word	0x00000000
        /*0030*/ 	.short	0x0000
        /*0032*/ 	.short	0x0000
        /*0034*/ 	.byte	0x00, 0xf5, 0x21, 0x00


	//----- nvinfo : EIATTR_SPARSE_MMA_MASK
	.align		4
.L_652:
        /*0038*/ 	.byte	0x03, 0x50
        /*003a*/ 	.short	0x0000


	//----- nvinfo : EIATTR_MAXREG_COUNT
	.align		4
        /*003c*/ 	.byte	0x03, 0x1b
        /*003e*/ 	.short	0x00ff


	//----- nvinfo : EIATTR_MERCURY_ISA_VERSION
	.align		4
        /*0040*/ 	.byte	0x03, 0x5f
        /*0042*/ 	.short	0x0101


	//----- nvinfo : EIATTR_VRC_CTA_INIT_COUNT
	.align		4
        /*0044*/ 	.byte	0x02, 0x4a
	.zero		1
	.zero		1


	//----- nvinfo : EIATTR_EXIT_INSTR_OFFSETS
	.align		4
        /*0048*/ 	.byte	0x04, 0x1c
        /*004a*/ 	.short	(.L_654 - .L_653)


	//   ....[0]....
.L_653:
        /*004c*/ 	.word	0x00000070


	//   ....[1]....
        /*0050*/ 	.word	0x000005d0


	//----- nvinfo : EIATTR_CRS_STACK_SIZE
	.align		4
.L_654:
        /*0054*/ 	.byte	0x04, 0x1e
        /*0056*/ 	.short	(.L_656 - .L_655)
.L_655:
        /*0058*/ 	.word	0x00000000


	//----- nvinfo : EIATTR_CBANK_PARAM_SIZE
	.align		4
.L_656:
        /*005c*/ 	.byte	0x03, 0x19
        /*005e*/ 	.short	0x0014


	//----- nvinfo : EIATTR_PARAM_CBANK
	.align		4
        /*0060*/ 	.byte	0x04, 0x0a
        /*0062*/ 	.short	(.L_658 - .L_657)
	.align		4
.L_657:
        /*0064*/ 	.word	index@(.nv.constant0._Z32scaled_exponential_linear_kernelPKdPdi)
        /*0068*/ 	.short	0x0380
        /*006a*/ 	.short	0x0014


	//----- nvinfo : EIATTR_SW_WAR
	.align		4
.L_658:
        /*006c*/ 	.byte	0x04, 0x36
        /*006e*/ 	.short	(.L_660 - .L_659)
.L_659:
        /*0070*/ 	.word	0x00000008
.L_660:


//--------------------- .nv.info._Z23rectified_linear_kernelPKdPdi --------------------------
	.section	.nv.info._Z23rectified_linear_kernelPKdPdi,"",@"SHT_CUDA_INFO"
	.sectionflags	@""
	.align	4


	//----- nvinfo : EIATTR_CUDA_API_VERSION
	.align		4
        /*0000*/ 	.byte	0x04, 0x37
        /*0002*/ 	.short	(.L_662 - .L_661)
.L_661:
        /*0004*/ 	.word	0x00000082


	//----- nvinfo : EIATTR_KPARAM_INFO
	.align		4
.L_662:
        /*0008*/ 	.byte	0x04, 0x17
        /*000a*/ 	.short	(.L_664 - .L_663)
.L_663:
        /*000c*/ 	.word	0x00000000
        /*0010*/ 	.short	0x0002
        /*0012*/ 	.short	0x0010
        /*0014*/ 	.byte	0x00, 0xf0, 0x11, 0x00


	//----- nvinfo : EIATTR_KPARAM_INFO
	.align		4
.L_664:
        /*0018*/ 	.byte	0x04, 0x17
        /*001a*/ 	.short	(.L_666 - .L_665)
.L_665:
        /*001c*/ 	.word	0x00000000
        /*0020*/ 	.short	0x0001
        /*0022*/ 	.short	0x0008
        /*0024*/ 	.byte	0x00, 0xf5, 0x21, 0x00


	//----- nvinfo : EIATTR_KPARAM_INFO
	.align		4
.L_666:
        /*0028*/ 	.byte	0x04, 0x17
        /*002a*/ 	.short	(.L_668 - .L_667)
.L_667:
        /*002c*/ 	.word	0x00000000
        /*0030*/ 	.short	0x0000
        /*0032*/ 	.short	0x0000
        /*0034*/ 	.byte	0x00, 0xf5, 0x21, 0x00


	//----- nvinfo : EIATTR_SPARSE_MMA_MASK
	.align		4
.L_668:
        /*0038*/ 	.byte	0x03, 0x50
        /*003a*/ 	.short	0x0000


	//----- nvinfo : EIATTR_MAXREG_COUNT
	.align		4
        /*003c*/ 	.byte	0x03, 0x1b
        /*003e*/ 	.short	0x00ff


	//----- nvinfo : EIATTR_MERCURY_ISA_VERSION
	.align		4
        /*0040*/ 	.byte	0x03, 0x5f
        /*0042*/ 	.short	0x0101


	//----- nvinfo : EIATTR_VRC_CTA_INIT_COUNT
	.align		4
        /*0044*/ 	.byte	0x02, 0x4a
	.zero		1
	.zero		1


	//----- nvinfo : EIATTR_EXIT_INSTR_OFFSETS
	.align		4
        /*0048*/ 	.byte	0x04, 0x1c
        /*004a*/ 	.short	(.L_670 - .L_669)


	//   ....[0]....
.L_669:
        /*004c*/ 	.word	0x00000070


	//   ....[1]....
        /*0050*/ 	.word	0x00000170


	//----- nvinfo : EIATTR_CRS_STACK_SIZE
	.align		4
.L_670:
        /*0054*/ 	.byte	0x04, 0x1e
        /*0056*/ 	.short	(.L_672 - .L_671)
.L_671:
        /*0058*/ 	.word	0x00000000


	//----- nvinfo : EIATTR_CBANK_PARAM_SIZE
	.align		4
.L_672:
        /*005c*/ 	.byte	0x03, 0x19
        /*005e*/ 	.short	0x0014


	//----- nvinfo : EIATTR_PARAM_CBANK
	.align		4
        /*0060*/ 	.byte	0x04, 0x0a
        /*0062*/ 	.short	(.L_674 - .L_673)
	.align		4
.L_673:
        /*0064*/ 	.word	index@(.nv.constant0._Z23rectified_linear_kernelPKdPdi)
        /*0068*/ 	.short	0x0380
        /*006a*/ 	.short	0x0014


	//----- nvinfo : EIATTR_SW_WAR
	.align		4
.L_674:
        /*006c*/ 	.byte	0x04, 0x36
        /*006e*/ 	.short	(.L_676 - .L_675)
.L_675:
        /*0070*/ 	.word	0x00000008
.L_676:


//--------------------- .nv.info._Z13linear_kernelPKdPdi --------------------------
	.section	.nv.info._Z13linear_kernelPKdPdi,"",@"SHT_CUDA_INFO"
	.sectionflags	@""
	.align	4


	//----- nvinfo : EIATTR_CUDA_API_VERSION
	.align		4
        /*0000*/ 	.byte	0x04, 0x37
        /*0002*/ 	.short	(.L_678 - .L_677)
.L_677:
        /*0004*/ 	.word	0x00000082


	//----- nvinfo : EIATTR_KPARAM_INFO
	.align		4
.L_678:
        /*0008*/ 	.byte	0x04, 0x17
        /*000a*/ 	.short	(.L_680 - .L_679)
.L_679:
        /*000c*/ 	.word	0x00000000
        /*0010*/ 	.short	0x0002
        /*0012*/ 	.short	0x0010
        /*0014*/ 	.byte	0x00, 0xf0, 0x11, 0x00


	//----- nvinfo : EIATTR_KPARAM_INFO
	.align		4
.L_680:
        /*0018*/ 	.byte	0x04, 0x17
        /*001a*/ 	.short	(.L_682 - .L_681)
.L_681:
        /*001c*/ 	.word	0x00000000
        /*0020*/ 	.short	0x0001
        /*0022*/ 	.short	0x0008
        /*0024*/ 	.byte	0x00, 0xf5, 0x21, 0x00


	//----- nvinfo : EIATTR_KPARAM_INFO
	.align		4
.L_682:
        /*0028*/ 	.byte	0x04, 0x17
        /*002a*/ 	.short	(.L_684 - .L_683)
.L_683:
        /*002c*/ 	.word	0x00000000
        /*0030*/ 	.short	0x0000
        /*0032*/ 	.short	0x0000
        /*0034*/ 	.byte	0x00, 0xf5, 0x21, 0x00


	//----- nvinfo : EIATTR_SPARSE_MMA_MASK
	.align		4
.L_684:
        /*0038*/ 	.byte	0x03, 0x50
        /*003a*/ 	.short	0x0000


	//----- nvinfo : EIATTR_MAXREG_COUNT
	.align		4
        /*003c*/ 	.byte	0x03, 0x1b
        /*003e*/ 	.short	0x00ff


	//----- nvinfo : EIATTR_MERCURY_ISA_VERSION
	.align		4
        /*0040*/ 	.byte	0x03, 0x5f
        /*0042*/ 	.short	0x0101


	//----- nvinfo : EIATTR_VRC_CTA_INIT_COUNT
	.align		4
        /*0044*/ 	.byte	0x02, 0x4a
	.zero		1
	.zero		1


	//----- nvinfo : EIATTR_EXIT_INSTR_OFFSETS
	.align		4
        /*0048*/ 	.byte	0x04, 0x1c
        /*004a*/ 	.short	(.L_686 - .L_685)


	//   ....[0]....
.L_685:
        /*004c*/ 	.word	0x00000090


	//   ....[1]....
        /*0050*/ 	.word	0x00000380


	//   ....[2]....
        /*0054*/ 	.word	0x000004c0


	//----- nvinfo : EIATTR_CRS_STACK_SIZE
	.align		4
.L_686:
        /*0058*/ 	.byte	0x04, 0x1e
        /*005a*/ 	.short	(.L_688 - .L_687)
.L_687:
        /*005c*/ 	.word	0x00000000


	//----- nvinfo : EIATTR_CBANK_PARAM_SIZE
	.align		4
.L_688:
        /*0060*/ 	.byte	0x03, 0x19
        /*0062*/ 	.short	0x0014


	//----- nvinfo : EIATTR_PARAM_CBANK
	.align		4
        /*0064*/ 	.byte	0x04, 0x0a
        /*0066*/ 	.short	(.L_690 - .L_689)
	.align		4
.L_689:
        /*0068*/ 	.word	index@(.nv.constant0._Z13linear_kernelPKdPdi)
        /*006c*/ 	.short	0x0380
        /*006e*/ 	.short	0x0014


	//----- nvinfo : EIATTR_SW_WAR
	.align		4
.L_690:
        /*0070*/ 	.byte	0x04, 0x36
        /*0072*/ 	.short	(.L_692 - .L_691)
.L_691:
        /*0074*/ 	.word	0x00000008
.L_692:


//--------------------- .nv.info._Z26symmetric_threshold_kernelPKdPdi --------------------------
	.section	.nv.info._Z26symmetric_threshold_kernelPKdPdi,"",@"SHT_CUDA_INFO"
	.sectionflags	@""
	.align	4


	//----- nvinfo : EIATTR_CUDA_API_VERSION
	.align		4
        /*0000*/ 	.byte	0x04, 0x37
        /*0002*/ 	.short	(.L_694 - .L_693)
.L_693:
        /*0004*/ 	.word	0x00000082


	//----- nvinfo : EIATTR_KPARAM_INFO
	.align		4
.L_694:
        /*0008*/ 	.byte	0x04, 0x17
        /*000a*/ 	.short	(.L_696 - .L_695)
.L_695:
        /*000c*/ 	.word	0x00000000
        /*0010*/ 	.short	0x0002
        /*0012*/ 	.short	0x0010
        /*0014*/ 	.byte	0x00, 0xf0, 0x11, 0x00


	//----- nvinfo : EIATTR_KPARAM_INFO
	.align		4
.L_696:
        /*0018*/ 	.byte	0x04, 0x17
        /*001a*/ 	.short	(.L_698 - .L_697)
.L_697:
        /*001c*/ 	.word	0x00000000
        /*0020*/ 	.short	0x0001
        /*0022*/ 	.short	0x0008
        /*0024*/ 	.byte	0x00, 0xf5, 0x21, 0x00


	//----- nvinfo : EIATTR_KPARAM_INFO
	.align		4
.L_698:
        /*0028*/ 	.byte	0x04, 0x17
        /*002a*/ 	.short	(.L_700 - .L_699)
.L_699:
        /*002c*/ 	.word	0x00000000
        /*0030*/ 	.short	0x0000
        /*0032*/ 	.short	0x0000
        /*0034*/ 	.byte	0x00, 0xf5, 0x21, 0x00


	//----- nvinfo : EIATTR_SPARSE_MMA_MASK
	.align		4
.L_700:
        /*0038*/ 	.byte	0x03, 0x50
        /*003a*/ 	.short	0x0000


	//----- nvinfo : EIATTR_MAXREG_COUNT
	.align		4
        /*003c*/ 	.byte	0x03, 0x1b
        /*003e*/ 	.short	0x00ff


	//----- nvinfo : EIATTR_MERCURY_ISA_VERSION
	.align		4
        /*0040*/ 	.byte	0x03, 0x5f
        /*0042*/ 	.short	0x0101


	//----- nvinfo : EIATTR_VRC_CTA_INIT_COUNT
	.align		4
        /*0044*/ 	.byte	0x02, 0x4a
	.zero		1
	.zero		1


	//----- nvinfo : EIATTR_EXIT_INSTR_OFFSETS
	.align		4
        /*0048*/ 	.byte	0x04, 0x1c
        /*004a*/ 	.short	(.L_702 - .L_701)


	//   ....[0]....
.L_701:
        /*004c*/ 	.word	0x00000090


	//   ....[1]....
        /*0050*/ 	.word	0x000003c0


	//   ....[2]....
        /*0054*/ 	.word	0x000005c0


	//----- nvinfo : EIATTR_CRS_STACK_SIZE
	.align		4
.L_702:
        /*0058*/ 	.byte	0x04, 0x1e
        /*005a*/ 	.short	(.L_704 - .L_703)
.L_703:
        /*005c*/ 	.word	0x00000000


	//----- nvinfo : EIATTR_CBANK_PARAM_SIZE
	.align		4
.L_704:
        /*0060*/ 	.byte	0x03, 0x19
        /*0062*/ 	.short	0x0014


	//----- nvinfo : EIATTR_PARAM_CBANK
	.align		4
        /*0064*/ 	.byte	0x04, 0x0a
        /*0066*/ 	.short	(.L_706 - .L_705)
	.align		4
.L_705:
        /*0068*/ 	.word	index@(.nv.constant0._Z26symmetric_threshold_kernelPKdPdi)
        /*006c*/ 	.short	0x0380
        /*006e*/ 	.short	0x0014


	//----- nvinfo : EIATTR_SW_WAR
	.align		4
.L_706:
        /*0070*/ 	.byte	0x04, 0x36
        /*0072*/ 	.short	(.L_708 - .L_707)
.L_707:
        /*0074*/ 	.word	0x00000008
.L_708:


//--------------------- .nv.info._Z16threshold_kernelPKdPdi --------------------------
	.section	.nv.info._Z16threshold_kernelPKdPdi,"",@"SHT_CUDA_INFO"
	.sectionflags	@""
	.align	4


	//----- nvinfo : EIATTR_CUDA_API_VERSION
	.align		4
        /*0000*/ 	.byte	0x04, 0x37
        /*0002*/ 	.short	(.L_710 - .L_709)
.L_709:
        /*0004*/ 	.word	0x00000082


	//----- nvinfo : EIATTR_KPARAM_INFO
	.align		4
.L_710:
        /*0008*/ 	.byte	0x04, 0x17
        /*000a*/ 	.short	(.L_712 - .L_711)
.L_711:
        /*000c*/ 	.word	0x00000000
        /*0010*/ 	.short	0x0002
        /*0012*/ 	.short	0x0010
        /*0014*/ 	.byte	0x00, 0xf0, 0x11, 0x00


	//----- nvinfo : EIATTR_KPARAM_INFO
	.align		4
.L_712:
        /*0018*/ 	.byte	0x04, 0x17
        /*001a*/ 	.short	(.L_714 - .L_713)
.L_713:
        /*001c*/ 	.word	0x00000000
        /*0020*/ 	.short	0x0001
        /*0022*/ 	.short	0x0008
        /*0024*/ 	.byte	0x00, 0xf5, 0x21, 0x00


	//----- nvinfo : EIATTR_KPARAM_INFO
	.align		4
.L_714:
        /*0028*/ 	.byte	0x04, 0x17
        /*002a*/ 	.short	(.L_716 - .L_715)
.L_715:
        /*002c*/ 	.word	0x00000000
        /*0030*/ 	.short	0x0000
        /*0032*/ 	.short	0x0000
        /*0034*/ 	.byte	0x00, 0xf5, 0x21, 0x00


	//----- nvinfo : EIATTR_SPARSE_MMA_MASK
	.align		4
.L_716:
        /*0038*/ 	.byte	0x03, 0x50
        /*003a*/ 	.short	0x0000


	//----- nvinfo : EIATTR_MAXREG_COUNT
	.align		4
        /*003c*/ 	.byte	0x03, 0x1b
        /*003e*/ 	.short	0x00ff


	//----- nvinfo : EIATTR_MERCURY_ISA_VERSION
	.align		4
        /*0040*/ 	.byte	0x03, 0x5f
        /*0042*/ 	.short	0x0101


	//----- nvinfo : EIATTR_VRC_CTA_INIT_COUNT
	.align		4
        /*0044*/ 	.byte	0x02, 0x4a
	.zero		1
	.zero		1


	//----- nvinfo : EIATTR_EXIT_INSTR_OFFSETS
	.align		4
        /*0048*/ 	.byte	0x04, 0x1c
        /*004a*/ 	.short	(.L_718 - .L_717)


	//   ....[0]....
.L_717:
        /*004c*/ 	.word	0x00000070


	//   ....[1]....
        /*0050*/ 	.word	0x00000190


	//----- nvinfo : EIATTR_CRS_STACK_SIZE
	.align		4
.L_718:
        /*0054*/ 	.byte	0x04, 0x1e
        /*0056*/ 	.short	(.L_720 - .L_719)
.L_719:
        /*0058*/ 	.word	0x00000000


	//----- nvinfo : EIATTR_CBANK_PARAM_SIZE
	.align		4
.L_720:
        /*005c*/ 	.byte	0x03, 0x19
        /*005e*/ 	.short	0x0014


	//----- nvinfo : EIATTR_PARAM_CBANK
	.align		4
        /*0060*/ 	.byte	0x04, 0x0a
        /*0062*/ 	.short	(.L_722 - .L_721)
	.align		4
.L_721:
        /*0064*/ 	.word	index@(.nv.constant0._Z16threshold_kernelPKdPdi)
        /*0068*/ 	.short	0x0380
        /*006a*/ 	.short	0x0014


	//----- nvinfo : EIATTR_SW_WAR
	.align		4
.L_722:
        /*006c*/ 	.byte	0x04, 0x36
        /*006e*/ 	.short	(.L_724 - .L_723)
.L_723:
        /*0070*/ 	.word	0x00000008
.L_724:


//--------------------- .nv.info._Z25hyperbolic_tangent_kernelPKdPdi --------------------------
	.section	.nv.info._Z25hyperbolic_tangent_kernelPKdPdi,"",@"SHT_CUDA_INFO"
	.sectionflags	@""
	.align	4


	//----- nvinfo : EIATTR_CUDA_API_VERSION
	.align		4
        /*0000*/ 	.byte	0x04, 0x37
        /*0002*/ 	.short	(.L_726 - .L_725)
.L_725:
        /*0004*/ 	.word	0x00000082


	//----- nvinfo : EIATTR_KPARAM_INFO
	.align		4
.L_726:
        /*0008*/ 	.byte	0x04, 0x17
        /*000a*/ 	.short	(.L_728 - .L_727)
.L_727:
        /*000c*/ 	.word	0x00000000
        /*0010*/ 	.short	0x0002
        /*0012*/ 	.short	0x0010
        /*0014*/ 	.byte	0x00, 0xf0, 0x11, 0x00


	//----- nvinfo : EIATTR_KPARAM_INFO
	.align		4
.L_728:
        /*0018*/ 	.byte	0x04, 0x17
        /*001a*/ 	.short	(.L_730 - .L_729)
.L_729:
        /*001c*/ 	.word	0x00000000
        /*0020*/ 	.short	0x0001
        /*0022*/ 	.short	0x0008
        /*0024*/ 	.byte	0x00, 0xf5, 0x21, 0x00


	//----- nvinfo : EIATTR_KPARAM_INFO
	.align		4
.L_730:
        /*0028*/ 	.byte	0x04, 0x17
        /*002a*/ 	.short	(.L_732 - .L_731)
.L_731:
        /*002c*/ 	.word	0x00000000
        /*0030*/ 	.short	0x0000
        /*0032*/ 	.short	0x0000
        /*0034*/ 	.byte	0x00, 0xf5, 0x21, 0x00


	//----- nvinfo : EIATTR_SPARSE_MMA_MASK
	.align		4
.L_732:
        /*0038*/ 	.byte	0x03, 0x50
        /*003a*/ 	.short	0x0000


	//----- nvinfo : EIATTR_MAXREG_COUNT
	.align		4
        /*003c*/ 	.byte	0x03, 0x1b
        /*003e*/ 	.short	0x00ff


	//----- nvinfo : EIATTR_MERCURY_ISA_VERSION
	.align		4
        /*0040*/ 	.byte	0x03, 0x5f
        /*0042*/ 	.short	0x0101


	//----- nvinfo : EIATTR_VRC_CTA_INIT_COUNT
	.align		4
        /*0044*/ 	.byte	0x02, 0x4a
	.zero		1
	.zero		1


	//----- nvinfo : EIATTR_EXIT_INSTR_OFFSETS
	.align		4
        /*0048*/ 	.byte	0x04, 0x1c
        /*004a*/ 	.short	(.L_734 - .L_733)


	//   ....[0]....
.L_733:
        /*004c*/ 	.word	0x00000070


	//   ....[1]....
        /*0050*/ 	.word	0x000007a0


	//----- nvinfo : EIATTR_CRS_STACK_SIZE
	.align		4
.L_734:
        /*0054*/ 	.byte	0x04, 0x1e
        /*0056*/ 	.short	(.L_736 - .L_735)
.L_735:
        /*0058*/ 	.word	0x00000000


	//----- nvinfo : EIATTR_CBANK_PARAM_SIZE
	.align		4
.L_736:
        /*005c*/ 	.byte	0x03, 0x19
        /*005e*/ 	.short	0x0014


	//----- nvinfo : EIATTR_PARAM_CBANK
	.align		4
        /*0060*/ 	.byte	0x04, 0x0a
        /*0062*/ 	.short	(.L_738 - .L_737)
	.align		4
.L_737:
        /*0064*/ 	.word	index@(.nv.constant0._Z25hyperbolic_tangent_kernelPKdPdi)
        /*0068*/ 	.short	0x0380
        /*006a*/ 	.short	0x0014


	//----- nvinfo : EIATTR_SW_WAR
	.align		4
.L_738:
        /*006c*/ 	.byte	0x04, 0x36
        /*006e*/ 	.short	(.L_740 - .L_739)
.L_739:
        /*0070*/ 	.word	0x00000008
.L_740:


//--------------------- .nv.info._Z15logistic_kernelPKdPdi --------------------------
	.section	.nv.info._Z15logistic_kernelPKdPdi,"",@"SHT_CUDA_INFO"
	.sectionflags	@""
	.align	4


	//----- nvinfo : EIATTR_CUDA_API_VERSION
	.align		4
        /*0000*/ 	.byte	0x04, 0x37
        /*0002*/ 	.short	(.L_742 - .L_741)
.L_741:
        /*0004*/ 	.word	0x00000082


	//----- nvinfo : EIATTR_KPARAM_INFO
	.align		4
.L_742:
        /*0008*/ 	.byte	0x04, 0x17
        /*000a*/ 	.short	(.L_744 - .L_743)
.L_743:
        /*000c*/ 	.word	0x00000000
        /*0010*/ 	.short	0x0002
        /*0012*/ 	.short	0x0010
        /*0014*/ 	.byte	0x00, 0xf0, 0x11, 0x00


	//----- nvinfo : EIATTR_KPARAM_INFO
	.align		4
.L_744:
        /*0018*/ 	.byte	0x04, 0x17
        /*001a*/ 	.short	(.L_746 - .L_745)
.L_745:
        /*001c*/ 	.word	0x00000000
        /*0020*/ 	.short	0x0001
        /*0022*/ 	.short	0x0008
        /*0024*/ 	.byte	0x00, 0xf5, 0x21, 0x00


	//----- nvinfo : EIATTR_KPARAM_INFO
	.align		4
.L_746:
        /*0028*/ 	.byte	0x04, 0x17
        /*002a*/ 	.short	(.L_748 - .L_747)
.L_747:
        /*002c*/ 	.word	0x00000000
        /*0030*/ 	.short	0x0000
        /*0032*/ 	.short	0x0000
        /*0034*/ 	.byte	0x00, 0xf5, 0x21, 0x00


	//----- nvinfo : EIATTR_SPARSE_MMA_MASK
	.align		4
.L_748:
        /*0038*/ 	.byte	0x03, 0x50
        /*003a*/ 	.short	0x0000


	//----- nvinfo : EIATTR_MAXREG_COUNT
	.align		4
        /*003c*/ 	.byte	0x03, 0x1b
        /*003e*/ 	.short	0x00ff


	//----- nvinfo : EIATTR_MERCURY_ISA_VERSION
	.align		4
        /*0040*/ 	.byte	0x03, 0x5f
        /*0042*/ 	.short	0x0101


	//----- nvinfo : EIATTR_VRC_CTA_INIT_COUNT
	.align		4
        /*0044*/ 	.byte	0x02, 0x4a
	.zero		1
	.zero		1


	//----- nvinfo : EIATTR_EXIT_INSTR_OFFSETS
	.align		4
        /*0048*/ 	.byte	0x04, 0x1c
        /*004a*/ 	.short	(.L_750 - .L_749)


	//   ....[0]....
.L_749:
        /*004c*/ 	.word	0x00000070


	//   ....[1]....
        /*0050*/ 	.word	0x00000650


	//----- nvinfo : EIATTR_CRS_STACK_SIZE
	.align		4
.L_750:
        /*0054*/ 	.byte	0x04, 0x1e
        /*0056*/ 	.short	(.L_752 - .L_751)
.L_751:
        /*0058*/ 	.word	0x00000000


	//----- nvinfo : EIATTR_CBANK_PARAM_SIZE
	.align		4
.L_752:
        /*005c*/ 	.byte	0x03, 0x19
        /*005e*/ 	.short	0x0014


	//----- nvinfo : EIATTR_PARAM_CBANK
	.align		4
        /*0060*/ 	.byte	0x04, 0x0a
        /*0062*/ 	.short	(.L_754 - .L_753)
	.align		4
.L_753:
        /*0064*/ 	.word	index@(.nv.constant0._Z15logistic_kernelPKdPdi)
        /*0068*/ 	.short	0x0380
        /*006a*/ 	.short	0x0014


	//----- nvinfo : EIATTR_SW_WAR
	.align		4
.L_754:
        /*006c*/ 	.byte	0x04, 0x36
        /*006e*/ 	.short	(.L_756 - .L_755)
.L_755:
        /*0070*/ 	.word	0x00000008
.L_756:


//--------------------- .nv.callgraph             --------------------------
	.section	.nv.callgraph,"",@"SHT_CUDA_CALLGRAPH"
	.align	4
	.sectionentsize	8
	.align		4
        /*0000*/ 	.word	0x00000000
	.align		4
        /*0004*/ 	.word	0xffffffff
	.align		4
        /*0008*/ 	.word	0x00000000
	.align		4
        /*000c*/ 	.word	0xfffffffe
	.align		4
        /*0010*/ 	.word	0x00000000
	.align		4
        /*0014*/ 	.word	0xfffffffd
	.align		4
        /*0018*/ 	.word	0x00000000
	.align		4
        /*001c*/ 	.word	0xfffffffc


//--------------------- .nv.constant4             --------------------------
	.section	.nv.constant4,"a",@progbits
	.align	8
	.align		8
.nv.constant4:
        /*0000*/ 	.dword	_ZN34_INTERNAL_54e5cede_4_k_cu_0f4ad1414cuda3std3__45__cpo5beginE
	.align		8
        /*0008*/ 	.dword	_ZN34_INTERNAL_54e5cede_4_k_cu_0f4ad1414cuda3std3__45__cpo3endE
	.align		8
        /*0010*/ 	.dword	_ZN34_INTERNAL_54e5cede_4_k_cu_0f4ad1414cuda3std3__45__cpo6cbeginE
	.align		8
        /*0018*/ 	.dword	_ZN34_INTERNAL_54e5cede_4_k_cu_0f4ad1414cuda3std3__45__cpo4cendE
	.align		8
        /*0020*/ 	.dword	_ZN34_INTERNAL_54e5cede_4_k_cu_0f4ad1414cuda3std3__45__cpo6rbeginE
	.align		8
        /*0028*/ 	.dword	_ZN34_INTERNAL_54e5cede_4_k_cu_0f4ad1414cuda3std3__45__cpo4rendE
	.align		8
        /*0030*/ 	.dword	_ZN34_INTERNAL_54e5cede_4_k_cu_0f4ad1414cuda3std3__45__cpo7crbeginE
	.align		8
        /*0038*/ 	.dword	_ZN34_INTERNAL_54e5cede_4_k_cu_0f4ad1414cuda3std3__45__cpo5crendE
	.align		8
        /*0040*/ 	.dword	_ZN34_INTERNAL_54e5cede_4_k_cu_0f4ad1414cuda3std3__436_GLOBAL__N__54e5cede_4_k_cu_0f4ad1416ignoreE
	.align		8
        /*0048*/ 	.dword	_ZN34_INTERNAL_54e5cede_4_k_cu_0f4ad1414cuda3std3__419piecewise_constructE
	.align		8
        /*0050*/ 	.dword	_ZN34_INTERNAL_54e5cede_4_k_cu_0f4ad1414cuda3std3__48in_placeE
	.align		8
        /*0058*/ 	.dword	_ZN34_INTERNAL_54e5cede_4_k_cu_0f4ad1414cuda3std3__420unreachable_sentinelE
	.align		8
        /*0060*/ 	.dword	_ZN34_INTERNAL_54e5cede_4_k_cu_0f4ad1414cuda3std3__47nulloptE
	.align		8
        /*0068*/ 	.dword	_ZN34_INTERNAL_54e5cede_4_k_cu_0f4ad1414cuda3std3__48unexpectE
	.align		8
        /*0070*/ 	.dword	_ZN34_INTERNAL_54e5cede_4_k_cu_0f4ad1414cuda3std6ranges3__45__cpo4swapE
	.align		8
        /*0078*/ 	.dword	_ZN34_INTERNAL_54e5cede_4_k_cu_0f4ad1414cuda3std6ranges3__45__cpo9iter_moveE
	.align		8
        /*0080*/ 	.dword	_ZN34_INTERNAL_54e5cede_4_k_cu_0f4ad1414cuda3std6ranges3__45__cpo5beginE
	.align		8
        /*0088*/ 	.dword	_ZN34_INTERNAL_54e5cede_4_k_cu_0f4ad1414cuda3std6ranges3__45__cpo3endE
	.align		8
        /*0090*/ 	.dword	_ZN34_INTERNAL_54e5cede_4_k_cu_0f4ad1414cuda3std6ranges3__45__cpo6cbeginE
	.align		8
        /*0098*/ 	.dword	_ZN34_INTERNAL_54e5cede_4_k_cu_0f4ad1414cuda3std6ranges3__45__cpo4cendE
	.align		8
        /*00a0*/ 	.dword	_ZN34_INTERNAL_54e5cede_4_k_cu_0f4ad1414cuda3std6ranges3__45__cpo7advanceE
	.align		8
        /*00a8*/ 	.dword	_ZN34_INTERNAL_54e5cede_4_k_cu_0f4ad1414cuda3std6ranges3__45__cpo9iter_swapE
	.align		8
        /*00b0*/ 	.dword	_ZN34_INTERNAL_54e5cede_4_k_cu_0f4ad1414cuda3std6ranges3__45__cpo4nextE
	.align		8
        /*00b8*/ 	.dword	_ZN34_INTERNAL_54e5cede_4_k_cu_0f4ad1414cuda3std6ranges3__45__cpo4prevE
	.align		8
        /*00c0*/ 	.dword	_ZN34_INTERNAL_54e5cede_4_k_cu_0f4ad1414cuda3std6ranges3__45__cpo4dataE
	.align		8
        /*00c8*/ 	.dword	_ZN34_INTERNAL_54e5cede_4_k_cu_0f4ad1414cuda3std6ranges3__45__cpo5cdataE
	.align		8
        /*00d0*/ 	.dword	_ZN34_INTERNAL_54e5cede_4_k_cu_0f4ad1414cuda3std6ranges3__45__cpo4sizeE
	.align		8
        /*00d8*/ 	.dword	_ZN34_INTERNAL_54e5cede_4_k_cu_0f4ad1414cuda3std6ranges3__45__cpo5ssizeE
	.align		8
        /*00e0*/ 	.dword	_ZN34_INTERNAL_54e5cede_4_k_cu_0f4ad1414cuda3std6ranges3__45__cpo8distanceE
	.align		8
        /*00e8*/ 	.dword	_ZN34_INTERNAL_54e5cede_4_k_cu_0f4ad1416thrust24THRUST_300001_SM_1000_NS8cuda_cub3parE
	.align		8
        /*00f0*/ 	.dword	_ZN34_INTERNAL_54e5cede_4_k_cu_0f4ad1416thrust24THRUST_300001_SM_1000_NS8cuda_cub10par_nosyncE
	.align		8
        /*00f8*/ 	.dword	_ZN34_INTERNAL_54e5cede_4_k_cu_0f4ad1416thrust24THRUST_300001_SM_1000_NS6system6detail10sequential3seqE
	.align		8
        /*0100*/ 	.dword	_ZN34_INTERNAL_54e5cede_4_k_cu_0f4ad1416thrust24THRUST_300001_SM_1000_NS12placeholders2_1E
	.align		8
        /*0108*/ 	.dword	_ZN34_INTERNAL_54e5cede_4_k_cu_0f4ad1416thrust24THRUST_300001_SM_1000_NS12placeholders2_2E
	.align		8
        /*0110*/ 	.dword	_ZN34_INTERNAL_54e5cede_4_k_cu_0f4ad1416thrust24THRUST_300001_SM_1000_NS12placeholders2_3E
	.align		8
        /*0118*/ 	.dword	_ZN34_INTERNAL_54e5cede_4_k_cu_0f4ad1416thrust24THRUST_300001_SM_1000_NS12placeholders2_4E
	.align		8
        /*0120*/ 	.dword	_ZN34_INTERNAL_54e5cede_4_k_cu_0f4ad1416thrust24THRUST_300001_SM_1000_NS12placeholders2_5E
	.align		8
        /*0128*/ 	.dword	_ZN34_INTERNAL_54e5cede_4_k_cu_0f4ad1416thrust24THRUST_300001_SM_1000_NS12placeholders2_6E
	.align		8
        /*0130*/ 	.dword	_ZN34_INTERNAL_54e5cede_4_k_cu_0f4ad1416thrust24THRUST_300001_SM_1000_NS12placeholders2_7E
	.align		8
        /*0138*/ 	.dword	_ZN34_INTERNAL_54e5cede_4_k_cu_0f4ad1416thrust24THRUST_300001_SM_1000_NS12placeholders2_8E
	.align		8
        /*0140*/ 	.dword	_ZN34_INTERNAL_54e5cede_4_k_cu_0f4ad1416thrust24THRUST_300001_SM_1000_NS12placeholders2_9E
	.align		8
        /*0148*/ 	.dword	_ZN34_INTERNAL_54e5cede_4_k_cu_0f4ad1416thrust24THRUST_300001_SM_1000_NS12placeholders3_10E
	.align		8
        /*0150*/ 	.dword	_ZN34_INTERNAL_54e5cede_4_k_cu_0f4ad1416thrust24THRUST_300001_SM_1000_NS3seqE


//--------------------- .text._ZN3cub18CUB_300001_SM_10006detail11EmptyKernelIvEEvv --------------------------
	.section	.text._ZN3cub18CUB_300001_SM_10006detail11EmptyKernelIvEEvv,"ax",@progbits
	.align	128
        .global         _ZN3cub18CUB_300001_SM_10006detail11EmptyKernelIvEEvv
        .type           _ZN3cub18CUB_300001_SM_10006detail11EmptyKernelIvEEvv,@function
        .size           _ZN3cub18CUB_300001_SM_10006detail11EmptyKernelIvEEvv,(.L_x_232 - _ZN3cub18CUB_300001_SM_10006detail11EmptyKernelIvEEvv)
        .other          _ZN3cub18CUB_300001_SM_10006detail11EmptyKernelIvEEvv,@"STO_CUDA_ENTRY STV_DEFAULT"
_ZN3cub18CUB_300001_SM_10006detail11EmptyKernelIvEEvv:
.text._ZN3cub18CUB_300001_SM_10006detail11EmptyKernelIvEEvv:
[----:B------:R-:W-:Y:S01]  /*0000*/  LDC R1, c[0x0][0x37c] ;  /* 0x0000df00ff017b82 */ /* 0x000fe20000000800 */
[----:B------:R-:W-:Y:S05]  /*0010*/  EXIT ;  /* 0x000000000000794d */ /* 0x000fea0003800000 */
.L_x_0:
[----:B------:R-:W-:-:S00]  /*0020*/  BRA `(.L_x_0) ;  /* 0xfffffffc00fc7947 */ /* 0x000fc0000383ffff */
[----:B------:R-:W-:-:S00]  /*0030*/  NOP ;  /* 0x0000000000007918 */ /* 0x000fc00000000000 */
        /* <DEDUP_REMOVED lines=12> */
.L_x_232:


//--------------------- .text._Z33elementwise_multiplication_kernelPKdS0_Pdi --------------------------
	.section	.text._Z33elementwise_multiplication_kernelPKdS0_Pdi,"ax",@progbits
	.align	128
        .global         _Z33elementwise_multiplication_kernelPKdS0_Pdi
        .type           _Z33elementwise_multiplication_kernelPKdS0_Pdi,@function
        .size           _Z33elementwise_multiplication_kernelPKdS0_Pdi,(.L_x_233 - _Z33elementwise_multiplication_kernelPKdS0_Pdi)
        .other          _Z33elementwise_multiplication_kernelPKdS0_Pdi,@"STO_CUDA_ENTRY STV_DEFAULT"
_Z33elementwise_multiplication_kernelPKdS0_Pdi:
.text._Z33elementwise_multiplication_kernelPKdS0_Pdi:
[----:B------:R-:W-:Y:S01]  /*0000*/  LDC R1, c[0x0][0x37c] ;  /* 0x0000df00ff017b82 */ /* 0x000fe20000000800 */
[----:B------:R-:W0:Y:S01]  /*0010*/  S2R R3, SR_TID.X ;  /* 0x0000000000037919 */ /* 0x000e220000002100 */
[----:B------:R-:W1:Y:S06]  /*0020*/  LDCU UR4, c[0x0][0x370] ;  /* 0x00006e00ff0477ac */ /* 0x000e6c0008000800 */
[----:B------:R-:W0:Y:S01]  /*0030*/  S2UR UR5, SR_CTAID.X ;  /* 0x00000000000579c3 */ /* 0x000e220000002500 */
[----:B------:R-:W2:Y:S07]  /*0040*/  LDCU UR6, c[0x0][0x398] ;  /* 0x00007300ff0677ac */ /* 0x000eae0008000800 */
[----:B------:R-:W0:Y:S02]  /*0050*/  LDC R0, c[0x0][0x360] ;  /* 0x0000d800ff007b82 */ /* 0x000e240000000800 */
[----:B0-----:R-:W-:-:S02]  /*0060*/  IMAD R3, R0, UR5, R3 ;  /* 0x0000000500037c24 */ /* 0x001fc4000f8e0203 */
[----:B-1----:R-:W-:-:S03]  /*0070*/  IMAD R0, R0, UR4, RZ ;  /* 0x0000000400007c24 */ /* 0x002fc6000f8e02ff */
[----:B--2---:R-:W-:-:S13]  /*0080*/  ISETP.GE.AND P0, PT, R3, UR6, PT ;  /* 0x0000000603007c0c */ /* 0x004fda000bf06270 */
[----:B------:R-:W-:Y:S05]  /*0090*/  @P0 EXIT ;  /* 0x000000000000094d */ /* 0x000fea0003800000 */
[----:B------:R-:W0:Y:S01]  /*00a0*/  I2F.U32.RP R8, R0 ;  /* 0x0000000000087306 */ /* 0x000e220000209000 */
[C---:B------:R-:W-:Y:S01]  /*00b0*/  IMAD.IADD R2, R0.reuse, 0x1, R3 ;  /* 0x0000000100027824 */ /* 0x040fe200078e0203 */
[----:B------:R-:W-:Y:S01]  /*00c0*/  IADD3 R9, PT, PT, RZ, -R0, RZ ;  /* 0x80000000ff097210 */ /* 0x000fe20007ffe0ff */
[----:B------:R-:W1:Y:S01]  /*00d0*/  LDCU.64 UR4, c[0x0][0x358] ;  /* 0x00006b00ff0477ac */ /* 0x000e620008000a00 */
[----:B------:R-:W-:Y:S01]  /*00e0*/  ISETP.NE.U32.AND P2, PT, R0, RZ, PT ;  /* 0x000000ff0000720c */ /* 0x000fe20003f45070 */
[----:B------:R-:W-:Y:S01]  /*00f0*/  BSSY.RECONVERGENT B0, `(.L_x_1) ;  /* 0x000002a000007945 */ /* 0x000fe20003800200 */
[C---:B------:R-:W-:Y:S02]  /*0100*/  ISETP.GE.AND P0, PT, R2.reuse, UR6, PT ;  /* 0x0000000602007c0c */ /* 0x040fe4000bf06270 */
[----:B------:R-:W-:Y:S02]  /*0110*/  VIMNMX R7, PT, PT, R2, UR6, !PT ;  /* 0x0000000602077c48 */ /* 0x000fe4000ffe0100 */
[----:B------:R-:W-:-:S04]  /*0120*/  SEL R6, RZ, 0x1, P0 ;  /* 0x00000001ff067807 */ /* 0x000fc80000000000 */
[----:B------:R-:W-:Y:S01]  /*0130*/  IADD3 R7, PT, PT, R7, -R2, -R6 ;  /* 0x8000000207077210 */ /* 0x000fe20007ffe806 */
[----:B0-----:R-:W0:Y:S02]  /*0140*/  MUFU.RCP R8, R8 ;  /* 0x0000000800087308 */ /* 0x001e240000001000 */
[----:B0-----:R-:W-:-:S06]  /*0150*/  IADD3 R4, PT, PT, R8, 0xffffffe, RZ ;  /* 0x0ffffffe08047810 */ /* 0x001fcc0007ffe0ff */
[----:B------:R0:W2:Y:S02]  /*0160*/  F2I.FTZ.U32.TRUNC.NTZ R5, R4 ;  /* 0x0000000400057305 */ /* 0x0000a4000021f000 */
[----:B0-----:R-:W-:Y:S02]  /*0170*/  HFMA2 R4, -RZ, RZ, 0, 0 ;  /* 0x00000000ff047431 */ /* 0x001fe400000001ff */
[----:B--2---:R-:W-:-:S04]  /*0180*/  IMAD R9, R9, R5, RZ ;  /* 0x0000000509097224 */ /* 0x004fc800078e02ff */
[----:B------:R-:W-:-:S06]  /*0190*/  IMAD.HI.U32 R8, R5, R9, R4 ;  /* 0x0000000905087227 */ /* 0x000fcc00078e0004 */
[----:B------:R-:W-:-:S05]  /*01a0*/  IMAD.HI.U32 R5, R8, R7, RZ ;  /* 0x0000000708057227 */ /* 0x000fca00078e00ff */
[----:B------:R-:W-:-:S05]  /*01b0*/  IADD3 R2, PT, PT, -R5, RZ, RZ ;  /* 0x000000ff05027210 */ /* 0x000fca0007ffe1ff */
[----:B------:R-:W-:-:S05]  /*01c0*/  IMAD R7, R0, R2, R7 ;  /* 0x0000000200077224 */ /* 0x000fca00078e0207 */
[----:B------:R-:W-:-:S13]  /*01d0*/  ISETP.GE.U32.AND P0, PT, R7, R0, PT ;  /* 0x000000000700720c */ /* 0x000fda0003f06070 */
[----:B------:R-:W-:Y:S01]  /*01e0*/  @P0 IMAD.IADD R7, R7, 0x1, -R0 ;  /* 0x0000000107070824 */ /* 0x000fe200078e0a00 */
[----:B------:R-:W-:-:S04]  /*01f0*/  @P0 IADD3 R5, PT, PT, R5, 0x1, RZ ;  /* 0x0000000105050810 */ /* 0x000fc80007ffe0ff */
[----:B------:R-:W-:-:S13]  /*0200*/  ISETP.GE.U32.AND P1, PT, R7, R0, PT ;  /* 0x000000000700720c */ /* 0x000fda0003f26070 */
[----:B------:R-:W-:Y:S02]  /*0210*/  @P1 IADD3 R5, PT, PT, R5, 0x1, RZ ;  /* 0x0000000105051810 */ /* 0x000fe40007ffe0ff */
[----:B------:R-:W-:-:S05]  /*0220*/  @!P2 LOP3.LUT R5, RZ, R0, RZ, 0x33, !PT ;  /* 0x00000000ff05a212 */ /* 0x000fca00078e33ff */
[----:B------:R-:W-:-:S05]  /*0230*/  IMAD.IADD R2, R6, 0x1, R5 ;  /* 0x0000000106027824 */ /* 0x000fca00078e0205 */
[C---:B------:R-:W-:Y:S02]  /*0240*/  LOP3.LUT R4, R2.reuse, 0x3, RZ, 0xc0, !PT ;  /* 0x0000000302047812 */ /* 0x040fe400078ec0ff */
[----:B------:R-:W-:Y:S02]  /*0250*/  ISETP.GE.U32.AND P1, PT, R2, 0x3, PT ;  /* 0x000000030200780c */ /* 0x000fe40003f26070 */
[----:B------:R-:W-:-:S13]  /*0260*/  ISETP.NE.AND P0, PT, R4, 0x3, PT ;  /* 0x000000030400780c */ /* 0x000fda0003f05270 */
[----:B-1----:R-:W-:Y:S05]  /*0270*/  @!P0 BRA `(.L_x_2) ;  /* 0x0000000000448947 */ /* 0x002fea0003800000 */
[----:B------:R-:W0:Y:S01]  /*0280*/  LDC.64 R4, c[0x0][0x390] ;  /* 0x0000e400ff047b82 */ /* 0x000e220000000a00 */
[----:B------:R-:W-:-:S04]  /*0290*/  IADD3 R2, PT, PT, R2, 0x1, RZ ;  /* 0x0000000102027810 */ /* 0x000fc80007ffe0ff */
[----:B------:R-:W-:-:S03]  /*02a0*/  LOP3.LUT R2, R2, 0x3, RZ, 0xc0, !PT ;  /* 0x0000000302027812 */ /* 0x000fc600078ec0ff */
[----:B------:R-:W1:Y:S01]  /*02b0*/  LDC.64 R6, c[0x0][0x380] ;  /* 0x0000e000ff067b82 */ /* 0x000e620000000a00 */
[----:B------:R-:W-:-:S07]  /*02c0*/  IADD3 R2, PT, PT, -R2, RZ, RZ ;  /* 0x000000ff02027210 */ /* 0x000fce0007ffe1ff */
[----:B------:R-:W2:Y:S02]  /*02d0*/  LDC.64 R8, c[0x0][0x388] ;  /* 0x0000e200ff087b82 */ /* 0x000ea40000000a00 */
.L_x_3:
[----:B--2---:R-:W-:-:S04]  /*02e0*/  IMAD.WIDE R12, R3, 0x8, R8 ;  /* 0x00000008030c7825 */ /* 0x004fc800078e0208 */
[C---:B-1----:R-:W-:Y:S02]  /*02f0*/  IMAD.WIDE R14, R3.reuse, 0x8, R6 ;  /* 0x00000008030e7825 */ /* 0x042fe400078e0206 */
[----:B------:R-:W2:Y:S04]  /*0300*/  LDG.E.64 R12, desc[UR4][R12.64] ;  /* 0x000000040c0c7981 */ /* 0x000ea8000c1e1b00 */
[----:B------:R-:W2:Y:S01]  /*0310*/  LDG.E.64 R14, desc[UR4][R14.64] ;  /* 0x000000040e0e7981 */ /* 0x000ea2000c1e1b00 */
[----:B0--3--:R-:W-:Y:S01]  /*0320*/  IMAD.WIDE R10, R3, 0x8, R4 ;  /* 0x00000008030a7825 */ /* 0x009fe200078e0204 */
[----:B------:R-:W-:-:S03]  /*0330*/  IADD3 R3, PT, PT, R0, R3, RZ ;  /* 0x0000000300037210 */ /* 0x000fc60007ffe0ff */
[----:B------:R-:W-:-:S05]  /*0340*/  VIADD R2, R2, 0x1 ;  /* 0x0000000102027836 */ /* 0x000fca0000000000 */
[----:B------:R-:W-:Y:S01]  /*0350*/  ISETP.NE.AND P0, PT, R2, RZ, PT ;  /* 0x000000ff0200720c */ /* 0x000fe20003f05270 */
[----:B--2---:R-:W-:-:S07]  /*0360*/  DMUL R16, R14, R12 ;  /* 0x0000000c0e107228 */ /* 0x004fce0000000000 */
[----:B------:R3:W-:Y:S05]  /*0370*/  STG.E.64 desc[UR4][R10.64], R16 ;  /* 0x000000100a007986 */ /* 0x0007ea000c101b04 */
[----:B------:R-:W-:Y:S05]  /*0380*/  @P0 BRA `(.L_x_3) ;  /* 0xfffffffc00d40947 */ /* 0x000fea000383ffff */
.L_x_2:
[----:B------:R-:W-:Y:S05]  /*0390*/  BSYNC.RECONVERGENT B0 ;  /* 0x0000000000007941 */ /* 0x000fea0003800200 */
.L_x_1:
[----:B------:R-:W-:Y:S05]  /*03a0*/  @!P1 EXIT ;  /* 0x000000000000994d */ /* 0x000fea0003800000 */
.L_x_4:
[----:B0-----:R-:W0:Y:S08]  /*03b0*/  LDC.64 R4, c[0x0][0x380] ;  /* 0x0000e000ff047b82 */ /* 0x001e300000000a00 */
[----:B------:R-:W3:Y:S08]  /*03c0*/  LDC.64 R6, c[0x0][0x388] ;  /* 0x0000e200ff067b82 */ /* 0x000ef00000000a00 */
[----:B------:R-:W1:Y:S01]  /*03d0*/  LDC.64 R8, c[0x0][0x390] ;  /* 0x0000e400ff087b82 */ /* 0x000e620000000a00 */
[----:B0-----:R-:W-:-:S05]  /*03e0*/  IMAD.WIDE R14, R3, 0x8, R4 ;  /* 0x00000008030e7825 */ /* 0x001fca00078e0204 */
[----:B------:R-:W2:Y:S01]  /*03f0*/  LDG.E.64 R4, desc[UR4][R14.64] ;  /* 0x000000040e047981 */ /* 0x000ea2000c1e1b00 */
[----:B---3--:R-:W-:-:S05]  /*0400*/  IMAD.WIDE R16, R3, 0x8, R6 ;  /* 0x0000000803107825 */ /* 0x008fca00078e0206 */
[----:B------:R-:W2:Y:S01]  /*0410*/  LDG.E.64 R6, desc[UR4][R16.64] ;  /* 0x0000000410067981 */ /* 0x000ea2000c1e1b00 */
[----:B------:R-:W-:-:S04]  /*0420*/  IMAD.WIDE R10, R0, 0x8, R16 ;  /* 0x00000008000a7825 */ /* 0x000fc800078e0210 */
[----:B-1----:R-:W-:Y:S01]  /*0430*/  IMAD.WIDE R22, R3, 0x8, R8 ;  /* 0x0000000803167825 */ /* 0x002fe200078e0208 */
[----:B--2---:R-:W-:-:S03]  /*0440*/  DMUL R4, R4, R6 ;  /* 0x0000000604047228 */ /* 0x004fc60000000000 */
[----:B------:R-:W-:-:S04]  /*0450*/  IMAD.WIDE R6, R0, 0x8, R14 ;  /* 0x0000000800067825 */ /* 0x000fc800078e020e */
[----:B------:R0:W-:Y:S04]  /*0460*/  STG.E.64 desc[UR4][R22.64], R4 ;  /* 0x0000000416007986 */ /* 0x0001e8000c101b04 */
[----:B------:R-:W2:Y:S04]  /*0470*/  LDG.E.64 R8, desc[UR4][R6.64] ;  /* 0x0000000406087981 */ /* 0x000ea8000c1e1b00 */
[----:B------:R-:W2:Y:S01]  /*0480*/  LDG.E.64 R12, desc[UR4][R10.64] ;  /* 0x000000040a0c7981 */ /* 0x000ea2000c1e1b00 */
[----:B------:R-:W-:-:S04]  /*0490*/  IMAD.WIDE R14, R0, 0x8, R6 ;  /* 0x00000008000e7825 */ /* 0x000fc800078e0206 */
[----:B------:R-:W-:Y:S01]  /*04a0*/  IMAD.WIDE R18, R0, 0x8, R10 ;  /* 0x0000000800127825 */ /* 0x000fe200078e020a */
[----:B--2---:R-:W-:-:S03]  /*04b0*/  DMUL R8, R8, R12 ;  /* 0x0000000c08087228 */ /* 0x004fc60000000000 */
[----:B------:R-:W-:-:S05]  /*04c0*/  IMAD.WIDE R12, R0, 0x8, R22 ;  /* 0x00000008000c7825 */ /* 0x000fca00078e0216 */
[----:B------:R1:W-:Y:S04]  /*04d0*/  STG.E.64 desc[UR4][R12.64], R8 ;  /* 0x000000080c007986 */ /* 0x0003e8000c101b04 */
[----:B------:R-:W2:Y:S04]  /*04e0*/  LDG.E.64 R16, desc[UR4][R14.64] ;  /* 0x000000040e107981 */ /* 0x000ea8000c1e1b00 */
[----:B------:R-:W2:Y:S01]  /*04f0*/  LDG.E.64 R20, desc[UR4][R18.64] ;  /* 0x0000000412147981 */ /* 0x000ea2000c1e1b00 */
[----:B0-----:R-:W-:-:S04]  /*0500*/  IMAD.WIDE R4, R0, 0x8, R12 ;  /* 0x0000000800047825 */ /* 0x001fc800078e020c */
[----:B------:R-:W-:-:S04]  /*0510*/  IMAD.WIDE R6, R0, 0x8, R14 ;  /* 0x0000000800067825 */ /* 0x000fc800078e020e */
[----:B------:R-:W-:Y:S01]  /*0520*/  IMAD.WIDE R10, R0, 0x8, R18 ;  /* 0x00000008000a7825 */ /* 0x000fe200078e0212 */
[----:B--2---:R-:W-:-:S07]  /*0530*/  DMUL R16, R16, R20 ;  /* 0x0000001410107228 */ /* 0x004fce0000000000 */
[----:B------:R0:W-:Y:S04]  /*0540*/  STG.E.64 desc[UR4][R4.64], R16 ;  /* 0x0000001004007986 */ /* 0x0001e8000c101b04 */
[----:B------:R-:W2:Y:S04]  /*0550*/  LDG.E.64 R6, desc[UR4][R6.64] ;  /* 0x0000000406067981 */ /* 0x000ea8000c1e1b00 */
[----:B------:R-:W2:Y:S01]  /*0560*/  LDG.E.64 R10, desc[UR4][R10.64] ;  /* 0x000000040a0a7981 */ /* 0x000ea2000c1e1b00 */
[C---:B-1----:R-:W-:Y:S01]  /*0570*/  IMAD.WIDE R8, R0.reuse, 0x8, R4 ;  /* 0x0000000800087825 */ /* 0x042fe200078e0204 */
[----:B------:R-:W-:-:S04]  /*0580*/  LEA R3, R0, R3, 0x2 ;  /* 0x0000000300037211 */ /* 0x000fc800078e10ff */
[----:B------:R-:W-:Y:S01]  /*0590*/  ISETP.GE.AND P0, PT, R3, UR6, PT ;  /* 0x0000000603007c0c */ /* 0x000fe2000bf06270 */
[----:B--2---:R-:W-:-:S07]  /*05a0*/  DMUL R20, R6, R10 ;  /* 0x0000000a06147228 */ /* 0x004fce0000000000 */
[----:B------:R0:W-:Y:S05]  /*05b0*/  STG.E.64 desc[UR4][R8.64], R20 ;  /* 0x0000001408007986 */ /* 0x0001ea000c101b04 */
[----:B------:R-:W-:Y:S05]  /*05c0*/  @!P0 BRA `(.L_x_4) ;  /* 0xfffffffc00788947 */ /* 0x000fea000383ffff */
[----:B------:R-:W-:Y:S05]  /*05d0*/  EXIT ;  /* 0x000000000000794d */ /* 0x000fea0003800000 */
.L_x_5:
        /* <DEDUP_REMOVED lines=10> */
.L_x_233:


//--------------------- .text._Z40weighted_squared_error_derivative_kernelPKdS0_Pdiddd --------------------------
	.section	.text._Z40weighted_squared_error_derivative_kernelPKdS0_Pdiddd,"ax",@progbits
	.align	128
        .global         _Z40weighted_squared_error_derivative_kernelPKdS0_Pdiddd
        .type           _Z40weighted_squared_error_derivative_kernelPKdS0_Pdiddd,@function
        .size           _Z40weighted_squared_error_derivative_kernelPKdS0_Pdiddd,(.L_x_223 - _Z40weighted_squared_error_derivative_kernelPKdS0_Pdiddd)
        .other          _Z40weighted_squared_error_derivative_kernelPKdS0_Pdiddd,@"STO_CUDA_ENTRY STV_DEFAULT"
_Z40weighted_squared_error_derivative_kernelPKdS0_Pdiddd:
.text._Z40weighted_squared_error_derivative_kernelPKdS0_Pdiddd:
        /* <DEDUP_REMOVED lines=10> */
[----:B------:R-:W0:Y:S01]  /*00a0*/  LDCU UR4, c[0x0][0x3a4] ;  /* 0x00007480ff0477ac */ /* 0x000e220008000800 */
[----:B------:R-:W1:Y:S01]  /*00b0*/  LDC.64 R8, c[0x0][0x3a0] ;  /* 0x0000e800ff087b82 */ /* 0x000e620000000a00 */
[----:B------:R-:W-:-:S07]  /*00c0*/  IMAD.MOV.U32 R2, RZ, RZ, 0x1 ;  /* 0x00000001ff027424 */ /* 0x000fce00078e00ff */
[----:B------:R-:W2:Y:S08]  /*00d0*/  LDC.64 R10, c[0x0][0x3a8] ;  /* 0x0000ea00ff0a7b82 */ /* 0x000eb00000000a00 */
[----:B------:R-:W3:Y:S01]  /*00e0*/  LDC R5, c[0x0][0x3ac] ;  /* 0x0000eb00ff057b82 */ /* 0x000ee20000000800 */
[----:B0-----:R-:W1:Y:S02]  /*00f0*/  MUFU.RCP64H R3, UR4 ;  /* 0x0000000400037d08 */ /* 0x001e640008001800 */
[----:B-1----:R-:W-:Y:S01]  /*0100*/  DFMA R6, R2, -R8, 1 ;  /* 0x3ff000000206742b */ /* 0x002fe20000000808 */
[----:B---3--:R-:W-:-:S07]  /*0110*/  FSETP.GEU.AND P1, PT, |R5|, 6.5827683646048100446e-37, PT ;  /* 0x036000000500780b */ /* 0x008fce0003f2e200 */
[----:B------:R-:W-:-:S08]  /*0120*/  DFMA R6, R6, R6, R6 ;  /* 0x000000060606722b */ /* 0x000fd00000000006 */
[----:B------:R-:W-:-:S08]  /*0130*/  DFMA R6, R2, R6, R2 ;  /* 0x000000060206722b */ /* 0x000fd00000000002 */
[----:B------:R-:W-:-:S08]  /*0140*/  DFMA R2, R6, -R8, 1 ;  /* 0x3ff000000602742b */ /* 0x000fd00000000808 */
[----:B------:R-:W-:-:S08]  /*0150*/  DFMA R2, R6, R2, R6 ;  /* 0x000000020602722b */ /* 0x000fd00000000006 */
[----:B--2---:R-:W-:-:S08]  /*0160*/  DMUL R18, R2, R10 ;  /* 0x0000000a02127228 */ /* 0x004fd00000000000 */
[----:B------:R-:W-:-:S08]  /*0170*/  DFMA R6, R18, -R8, R10 ;  /* 0x800000081206722b */ /* 0x000fd0000000000a */
[----:B------:R-:W-:Y:S01]  /*0180*/  DFMA R18, R2, R6, R18 ;  /* 0x000000060212722b */ /* 0x000fe20000000012 */
[----:B------:R-:W-:-:S09]  /*0190*/  IMAD.MOV.U32 R3, RZ, RZ, R0 ;  /* 0x000000ffff037224 */ /* 0x000fd200078e0000 */
[----:B------:R-:W-:-:S05]  /*01a0*/  FFMA R2, RZ, UR4, R19 ;  /* 0x00000004ff027c23 */ /* 0x000fca0008000013 */
[----:B------:R-:W-:-:S13]  /*01b0*/  FSETP.GT.AND P0, PT, |R2|, 1.469367938527859385e-39, PT ;  /* 0x001000000200780b */ /* 0x000fda0003f04200 */
[----:B------:R-:W-:Y:S05]  /*01c0*/  @P0 BRA P1, `(.L_x_6) ;  /* 0x0000000000280947 */ /* 0x000fea0000800000 */
[----:B------:R-:W0:Y:S01]  /*01d0*/  LDCU.64 UR4, c[0x0][0x3a8] ;  /* 0x00007500ff0477ac */ /* 0x000e220008000a00 */
[----:B------:R-:W-:Y:S01]  /*01e0*/  MOV R5, 0x250 ;  /* 0x0000025000057802 */ /* 0x000fe20000000f00 */
[----:B------:R-:W1:Y:S01]  /*01f0*/  LDCU.64 UR6, c[0x0][0x3a0] ;  /* 0x00007400ff0677ac */ /* 0x000e620008000a00 */
[----:B0-----:R-:W-:Y:S01]  /*0200*/  IMAD.U32 R2, RZ, RZ, UR4 ;  /* 0x00000004ff027e24 */ /* 0x001fe2000f8e00ff */
[----:B------:R-:W-:Y:S01]  /*0210*/  MOV R0, UR5 ;  /* 0x0000000500007c02 */ /* 0x000fe20008000f00 */
[----:B-1----:R-:W-:Y:S02]  /*0220*/  IMAD.U32 R7, RZ, RZ, UR6 ;  /* 0x00000006ff077e24 */ /* 0x002fe4000f8e00ff */
[----:B------:R-:W-:-:S07]  /*0230*/  IMAD.U32 R6, RZ, RZ, UR7 ;  /* 0x00000007ff067e24 */ /* 0x000fce000f8e00ff */
[----:B------:R-:W-:Y:S05]  /*0240*/  CALL.REL.NOINC `($__internal_0_$__cuda_sm20_div_rn_f64_full) ;  /* 0x0000000c00b07944 */ /* 0x000fea0003c00000 */
[----:B------:R-:W-:Y:S01]  /*0250*/  IMAD.MOV.U32 R18, RZ, RZ, R2 ;  /* 0x000000ffff127224 */ /* 0x000fe200078e0002 */
[----:B------:R-:W-:-:S07]  /*0260*/  MOV R19, R0 ;  /* 0x0000000000137202 */ /* 0x000fce0000000f00 */
.L_x_6:
[----:B------:R-:W0:Y:S01]  /*0270*/  I2F.U32.RP R2, R4 ;  /* 0x0000000400027306 */ /* 0x000e220000209000 */
[----:B------:R-:W1:Y:S01]  /*0280*/  LDCU UR4, c[0x0][0x398] ;  /* 0x00007300ff0477ac */ /* 0x000e620008000800 */
[C---:B------:R-:W-:Y:S01]  /*0290*/  IMAD.IADD R0, R4.reuse, 0x1, R3 ;  /* 0x0000000104007824 */ /* 0x040fe200078e0203 */
[----:B------:R-:W-:Y:S01]  /*02a0*/  ISETP.NE.U32.AND P2, PT, R4, RZ, PT ;  /* 0x000000ff0400720c */ /* 0x000fe20003f45070 */
[----:B------:R-:W-:Y:S01]  /*02b0*/  IMAD.MOV R11, RZ, RZ, -R4 ;  /* 0x000000ffff0b7224 */ /* 0x000fe200078e0a04 */
[----:B------:R-:W2:Y:S01]  /*02c0*/  LDCU.64 UR8, c[0x0][0x3a8] ;  /* 0x00007500ff0877ac */ /* 0x000ea20008000a00 */
[----:B------:R-:W-:Y:S01]  /*02d0*/  BSSY.RECONVERGENT B0, `(.L_x_7) ;  /* 0x000004a000007945 */ /* 0x000fe20003800200 */
[----:B------:R-:W3:Y:S01]  /*02e0*/  LDCU.64 UR10, c[0x0][0x3a8] ;  /* 0x00007500ff0a77ac */ /* 0x000ee20008000a00 */
[----:B------:R-:W4:Y:S01]  /*02f0*/  LDCU UR6, c[0x0][0x3b4] ;  /* 0x00007680ff0677ac */ /* 0x000f220008000800 */
[----:B0-----:R-:W0:Y:S01]  /*0300*/  MUFU.RCP R2, R2 ;  /* 0x0000000200027308 */ /* 0x001e220000001000 */
[----:B-1----:R-:W-:-:S02]  /*0310*/  ISETP.GE.AND P0, PT, R0, UR4, PT ;  /* 0x0000000400007c0c */ /* 0x002fc4000bf06270 */
[----:B------:R-:W-:Y:S01]  /*0320*/  VIMNMX R5, PT, PT, R0, UR4, !PT ;  /* 0x0000000400057c48 */ /* 0x000fe2000ffe0100 */
[----:B------:R-:W1:Y:S01]  /*0330*/  LDCU.64 UR4, c[0x0][0x358] ;  /* 0x00006b00ff0477ac */ /* 0x000e620008000a00 */
[----:B------:R-:W-:Y:S01]  /*0340*/  SEL R9, RZ, 0x1, P0 ;  /* 0x00000001ff097807 */ /* 0x000fe20000000000 */
[----:B--2---:R-:W-:-:S03]  /*0350*/  DADD R18, R18, -UR8 ;  /* 0x8000000812127e29 */ /* 0x004fc60008000000 */
[----:B------:R-:W-:Y:S01]  /*0360*/  IADD3 R5, PT, PT, R5, -R0, -R9 ;  /* 0x8000000005057210 */ /* 0x000fe20007ffe809 */
[----:B0-----:R-:W-:-:S04]  /*0370*/  VIADD R6, R2, 0xffffffe ;  /* 0x0ffffffe02067836 */ /* 0x001fc80000000000 */
[----:B------:R0:W2:Y:S02]  /*0380*/  F2I.FTZ.U32.TRUNC.NTZ R7, R6 ;  /* 0x0000000600077305 */ /* 0x0000a4000021f000 */
[----:B0-----:R-:W-:Y:S01]  /*0390*/  MOV R6, RZ ;  /* 0x000000ff00067202 */ /* 0x001fe20000000f00 */
[----:B--2---:R-:W-:-:S04]  /*03a0*/  IMAD R11, R11, R7, RZ ;  /* 0x000000070b0b7224 */ /* 0x004fc800078e02ff */
[----:B------:R-:W-:-:S06]  /*03b0*/  IMAD.HI.U32 R2, R7, R11, R6 ;  /* 0x0000000b07027227 */ /* 0x000fcc00078e0006 */
[----:B------:R-:W-:-:S04]  /*03c0*/  IMAD.HI.U32 R2, R2, R5, RZ ;  /* 0x0000000502027227 */ /* 0x000fc800078e00ff */
[----:B------:R-:W-:-:S04]  /*03d0*/  IMAD.MOV R0, RZ, RZ, -R2 ;  /* 0x000000ffff007224 */ /* 0x000fc800078e0a02 */
[----:B------:R-:W-:-:S05]  /*03e0*/  IMAD R5, R4, R0, R5 ;  /* 0x0000000004057224 */ /* 0x000fca00078e0205 */
[----:B------:R-:W-:-:S13]  /*03f0*/  ISETP.GE.U32.AND P0, PT, R5, R4, PT ;  /* 0x000000040500720c */ /* 0x000fda0003f06070 */
[----:B------:R-:W-:Y:S02]  /*0400*/  @P0 IMAD.IADD R5, R5, 0x1, -R4 ;  /* 0x0000000105050824 */ /* 0x000fe400078e0a04 */
[----:B------:R-:W-:-:S03]  /*0410*/  @P0 VIADD R2, R2, 0x1 ;  /* 0x0000000102020836 */ /* 0x000fc60000000000 */
[----:B------:R-:W-:-:S13]  /*0420*/  ISETP.GE.U32.AND P1, PT, R5, R4, PT ;  /* 0x000000040500720c */ /* 0x000fda0003f26070 */
[----:B------:R-:W-:Y:S02]  /*0430*/  @P1 IADD3 R2, PT, PT, R2, 0x1, RZ ;  /* 0x0000000102021810 */ /* 0x000fe40007ffe0ff */
[----:B------:R-:W-:-:S05]  /*0440*/  @!P2 LOP3.LUT R2, RZ, R4, RZ, 0x33, !PT ;  /* 0x00000004ff02a212 */ /* 0x000fca00078e33ff */
[----:B------:R-:W-:-:S05]  /*0450*/  IMAD.IADD R9, R9, 0x1, R2 ;  /* 0x0000000109097824 */ /* 0x000fca00078e0202 */
[----:B------:R-:W-:-:S04]  /*0460*/  LOP3.LUT R0, R9, 0x3, RZ, 0xc0, !PT ;  /* 0x0000000309007812 */ /* 0x000fc800078ec0ff */
[----:B------:R-:W-:-:S13]  /*0470*/  ISETP.NE.AND P0, PT, R0, 0x3, PT ;  /* 0x000000030000780c */ /* 0x000fda0003f05270 */
[----:B-1-34-:R-:W-:Y:S05]  /*0480*/  @!P0 BRA `(.L_x_8) ;  /* 0x0000000000b88947 */ /* 0x01afea0003800000 */
[----:B------:R-:W0:Y:S01]  /*0490*/  LDC.64 R14, c[0x0][0x3b0] ;  /* 0x0000ec00ff0e7b82 */ /* 0x000e220000000a00 */
[----:B------:R-:W-:-:S05]  /*04a0*/  VIADD R0, R9, 0x1 ;  /* 0x0000000109007836 */ /* 0x000fca0000000000 */
[----:B------:R-:W-:Y:S02]  /*04b0*/  LOP3.LUT R0, R0, 0x3, RZ, 0xc0, !PT ;  /* 0x0000000300007812 */ /* 0x000fe400078ec0ff */
[----:B------:R-:W1:Y:S03]  /*04c0*/  LDC.64 R22, c[0x0][0x390] ;  /* 0x0000e400ff167b82 */ /* 0x000e660000000a00 */
[----:B------:R-:W-:-:S05]  /*04d0*/  IMAD.MOV R12, RZ, RZ, -R0 ;  /* 0x000000ffff0c7224 */ /* 0x000fca00078e0a00 */
[----:B------:R-:W2:Y:S08]  /*04e0*/  LDC.64 R16, c[0x0][0x380] ;  /* 0x0000e000ff107b82 */ /* 0x000eb00000000a00 */
[----:B------:R-:W3:Y:S02]  /*04f0*/  LDC.64 R20, c[0x0][0x388] ;  /* 0x0000e200ff147b82 */ /* 0x000ee40000000a00 */
.L_x_11:
[----:B--2-4-:R-:W-:-:S04]  /*0500*/  IMAD.WIDE R10, R3, 0x8, R16 ;  /* 0x00000008030a7825 */ /* 0x014fc800078e0210 */
[----:B---3--:R-:W-:Y:S02]  /*0510*/  IMAD.WIDE R6, R3, 0x8, R20 ;  /* 0x0000000803067825 */ /* 0x008fe400078e0214 */
[----:B------:R-:W2:Y:S04]  /*0520*/  LDG.E.64 R10, desc[UR4][R10.64] ;  /* 0x000000040a0a7981 */ /* 0x000ea8000c1e1b00 */
[----:B------:R-:W2:Y:S01]  /*0530*/  LDG.E.64 R6, desc[UR4][R6.64] ;  /* 0x0000000406067981 */ /* 0x000ea2000c1e1b00 */
[----:B------:R-:W0:Y:S01]  /*0540*/  MUFU.RCP64H R29, UR6 ;  /* 0x00000006001d7d08 */ /* 0x000e220008001800 */
[----:B------:R-:W-:Y:S01]  /*0550*/  MOV R28, 0x1 ;  /* 0x00000001001c7802 */ /* 0x000fe20000000f00 */
[----:B------:R-:W-:Y:S01]  /*0560*/  VIADD R12, R12, 0x1 ;  /* 0x000000010c0c7836 */ /* 0x000fe20000000000 */
[----:B------:R-:W-:Y:S04]  /*0570*/  BSSY.RECONVERGENT B1, `(.L_x_9) ;  /* 0x000001c000017945 */ /* 0x000fe80003800200 */
[----:B------:R-:W-:Y:S01]  /*0580*/  ISETP.NE.AND P1, PT, R12, RZ, PT ;  /* 0x000000ff0c00720c */ /* 0x000fe20003f25270 */
[----:B0-----:R-:W-:-:S08]  /*0590*/  DFMA R24, R28, -R14, 1 ;  /* 0x3ff000001c18742b */ /* 0x001fd0000000080e */
[----:B------:R-:W-:-:S08]  /*05a0*/  DFMA R30, R24, R24, R24 ;  /* 0x00000018181e722b */ /* 0x000fd00000000018 */
[----:B------:R-:W-:-:S08]  /*05b0*/  DFMA R30, R28, R30, R28 ;  /* 0x0000001e1c1e722b */ /* 0x000fd0000000001c */
[----:B------:R-:W-:-:S08]  /*05c0*/  DFMA R32, R30, -R14, 1 ;  /* 0x3ff000001e20742b */ /* 0x000fd0000000080e */
[----:B------:R-:W-:Y:S02]  /*05d0*/  DFMA R32, R30, R32, R30 ;  /* 0x000000201e20722b */ /* 0x000fe4000000001e */
[----:B--2---:R-:W-:Y:S02]  /*05e0*/  DADD R24, R10, -R6 ;  /* 0x000000000a187229 */ /* 0x004fe40000000806 */
[----:B------:R-:W-:-:S08]  /*05f0*/  DFMA R26, R18, R6, UR10 ;  /* 0x0000000a121a7e2b */ /* 0x000fd00008000006 */
[----:B------:R-:W-:-:S08]  /*0600*/  DMUL R28, R24, R26 ;  /* 0x0000001a181c7228 */ /* 0x000fd00000000000 */
[----:B------:R-:W-:-:S08]  /*0610*/  DFMA R24, R24, R26, R28 ;  /* 0x0000001a1818722b */ /* 0x000fd0000000001c */
[----:B------:R-:W-:Y:S02]  /*0620*/  DMUL R6, R24, R32 ;  /* 0x0000002018067228 */ /* 0x000fe40000000000 */
[----:B------:R-:W-:-:S06]  /*0630*/  FSETP.GEU.AND P2, PT, |R25|, 6.5827683646048100446e-37, PT ;  /* 0x036000001900780b */ /* 0x000fcc0003f4e200 */
[----:B------:R-:W-:-:S08]  /*0640*/  DFMA R10, R6, -R14, R24 ;  /* 0x8000000e060a722b */ /* 0x000fd00000000018 */
[----:B------:R-:W-:Y:S01]  /*0650*/  DFMA R6, R32, R10, R6 ;  /* 0x0000000a2006722b */ /* 0x000fe20000000006 */
[----:B-1----:R-:W-:-:S09]  /*0660*/  IMAD.WIDE R10, R3, 0x8, R22 ;  /* 0x00000008030a7825 */ /* 0x002fd200078e0216 */
[----:B------:R-:W-:-:S05]  /*0670*/  FFMA R0, RZ, UR6, R7 ;  /* 0x00000006ff007c23 */ /* 0x000fca0008000007 */
[----:B------:R-:W-:-:S13]  /*0680*/  FSETP.GT.AND P0, PT, |R0|, 1.469367938527859385e-39, PT ;  /* 0x001000000000780b */ /* 0x000fda0003f04200 */
[----:B------:R-:W-:Y:S05]  /*0690*/  @P0 BRA P2, `(.L_x_10) ;  /* 0x0000000000240947 */ /* 0x000fea0001000000 */
[----:B------:R-:W0:Y:S01]  /*06a0*/  LDCU.64 UR8, c[0x0][0x3b0] ;  /* 0x00007600ff0877ac */ /* 0x000e220008000a00 */
[----:B------:R-:W-:Y:S01]  /*06b0*/  IMAD.MOV.U32 R2, RZ, RZ, R24 ;  /* 0x000000ffff027224 */ /* 0x000fe200078e0018 */
[----:B------:R-:W-:Y:S01]  /*06c0*/  MOV R5, 0x710 ;  /* 0x0000071000057802 */ /* 0x000fe20000000f00 */
[----:B------:R-:W-:Y:S01]  /*06d0*/  IMAD.MOV.U32 R0, RZ, RZ, R25 ;  /* 0x000000ffff007224 */ /* 0x000fe200078e0019 */
[----:B0-----:R-:W-:Y:S01]  /*06e0*/  MOV R7, UR8 ;  /* 0x0000000800077c02 */ /* 0x001fe20008000f00 */
[----:B------:R-:W-:-:S07]  /*06f0*/  IMAD.U32 R6, RZ, RZ, UR9 ;  /* 0x00000009ff067e24 */ /* 0x000fce000f8e00ff */
[----:B------:R-:W-:Y:S05]  /*0700*/  CALL.REL.NOINC `($__internal_0_$__cuda_sm20_div_rn_f64_full) ;  /* 0x0000000800807944 */ /* 0x000fea0003c00000 */
[----:B------:R-:W-:Y:S02]  /*0710*/  IMAD.MOV.U32 R6, RZ, RZ, R2 ;  /* 0x000000ffff067224 */ /* 0x000fe400078e0002 */
[----:B------:R-:W-:-:S07]  /*0720*/  IMAD.MOV.U32 R7, RZ, RZ, R0 ;  /* 0x000000ffff077224 */ /* 0x000fce00078e0000 */
.L_x_10:
[----:B------:R-:W-:Y:S05]  /*0730*/  BSYNC.RECONVERGENT B1 ;  /* 0x0000000000017941 */ /* 0x000fea0003800200 */
.L_x_9:
[----:B------:R4:W-:Y:S01]  /*0740*/  STG.E.64 desc[UR4][R10.64], R6 ;  /* 0x000000060a007986 */ /* 0x0009e2000c101b04 */
[----:B------:R-:W-:Y:S01]  /*0750*/  IADD3 R3, PT, PT, R4, R3, RZ ;  /* 0x0000000304037210 */ /* 0x000fe20007ffe0ff */
[----:B------:R-:W-:Y:S06]  /*0760*/  @P1 BRA `(.L_x_11) ;  /* 0xfffffffc00641947 */ /* 0x000fec000383ffff */
.L_x_8:
[----:B------:R-:W-:Y:S05]  /*0770*/  BSYNC.RECONVERGENT B0 ;  /* 0x0000000000007941 */ /* 0x000fea0003800200 */
.L_x_7:
[----:B------:R-:W0:Y:S01]  /*0780*/  LDC.64 R16, c[0x0][0x3b0] ;  /* 0x0000ec00ff107b82 */ /* 0x000e220000000a00 */
[----:B------:R-:W-:Y:S01]  /*0790*/  ISETP.GE.U32.AND P0, PT, R9, 0x3, PT ;  /* 0x000000030900780c */ /* 0x000fe20003f06070 */
[----:B------:R-:W1:Y:S01]  /*07a0*/  LDCU.64 UR12, c[0x0][0x3a8] ;  /* 0x00007500ff0c77ac */ /* 0x000e620008000a00 */
[----:B------:R-:W2:Y:S05]  /*07b0*/  LDCU UR7, c[0x0][0x3b4] ;  /* 0x00007680ff0777ac */ /* 0x000eaa0008000800 */
[----:B------:R-:W3:Y:S01]  /*07c0*/  LDC.64 R14, c[0x0][0x390] ;  /* 0x0000e400ff0e7b82 */ /* 0x000ee20000000a00 */
[----:B------:R-:W0:Y:S07]  /*07d0*/  LDCU UR14, c[0x0][0x398] ;  /* 0x00007300ff0e77ac */ /* 0x000e2e0008000800 */
[----:B------:R-:W0:Y:S08]  /*07e0*/  LDC.64 R12, c[0x0][0x380] ;  /* 0x0000e000ff0c7b82 */ /* 0x000e300000000a00 */
[----:B----4-:R-:W4:Y:S01]  /*07f0*/  LDC.64 R10, c[0x0][0x388] ;  /* 0x0000e200ff0a7b82 */ /* 0x010f220000000a00 */
[----:B012---:R-:W-:Y:S05]  /*0800*/  @!P0 EXIT ;  /* 0x000000000000894d */ /* 0x007fea0003800000 */
.L_x_20:
[----:B------:R-:W-:-:S04]  /*0810*/  IMAD.WIDE R26, R3, 0x8, R12 ;  /* 0x00000008031a7825 */ /* 0x000fc800078e020c */
[----:B----4-:R-:W-:Y:S01]  /*0820*/  IMAD.WIDE R20, R3, 0x8, R10 ;  /* 0x0000000803147825 */ /* 0x010fe200078e020a */
[----:B------:R-:W2:Y:S04]  /*0830*/  LDG.E.64 R6, desc[UR4][R26.64] ;  /* 0x000000041a067981 */ /* 0x000ea8000c1e1b00 */
[----:B------:R-:W2:Y:S01]  /*0840*/  LDG.E.64 R8, desc[UR4][R20.64] ;  /* 0x0000000414087981 */ /* 0x000ea2000c1e1b00 */
[----:B------:R-:W0:Y:S01]  /*0850*/  MUFU.RCP64H R23, UR7 ;  /* 0x0000000700177d08 */ /* 0x000e220008001800 */
[----:B------:R-:W-:Y:S01]  /*0860*/  IMAD.MOV.U32 R22, RZ, RZ, 0x1 ;  /* 0x00000001ff167424 */ /* 0x000fe200078e00ff */
[----:B------:R-:W-:Y:S05]  /*0870*/  BSSY.RECONVERGENT B0, `(.L_x_12) ;  /* 0x000001a000007945 */ /* 0x000fea0003800200 */
        /* <DEDUP_REMOVED lines=12> */
[----:B------:R-:W-:-:S10]  /*0940*/  DFMA R6, R28, R8, R6 ;  /* 0x000000081c06722b */ /* 0x000fd40000000006 */
        /* <DEDUP_REMOVED lines=9> */
[----:B---3--:R-:W-:Y:S05]  /*09e0*/  CALL.REL.NOINC `($__internal_0_$__cuda_sm20_div_rn_f64_full) ;  /* 0x0000000400c87944 */ /* 0x008fea0003c00000 */
[----:B------:R-:W-:Y:S02]  /*09f0*/  IMAD.MOV.U32 R6, RZ, RZ, R2 ;  /* 0x000000ffff067224 */ /* 0x000fe400078e0002 */
[----:B------:R-:W-:-:S07]  /*0a00*/  IMAD.MOV.U32 R7, RZ, RZ, R0 ;  /* 0x000000ffff077224 */ /* 0x000fce00078e0000 */
.L_x_13:
[----:B------:R-:W-:Y:S05]  /*0a10*/  BSYNC.RECONVERGENT B0 ;  /* 0x0000000000007941 */ /* 0x000fea0003800200 */
.L_x_12:
[----:B---3--:R-:W-:-:S04]  /*0a20*/  IMAD.WIDE R22, R3, 0x8, R14 ;  /* 0x0000000803167825 */ /* 0x008fc800078e020e */
[C---:B------:R-:W-:Y:S01]  /*0a30*/  IMAD.WIDE R26, R4.reuse, 0x8, R26 ;  /* 0x00000008041a7825 */ /* 0x040fe200078e021a */
[----:B------:R0:W-:Y:S03]  /*0a40*/  STG.E.64 desc[UR4][R22.64], R6 ;  /* 0x0000000616007986 */ /* 0x0001e6000c101b04 */
[----:B------:R-:W-:Y:S01]  /*0a50*/  IMAD.WIDE R20, R4, 0x8, R20 ;  /* 0x0000000804147825 */ /* 0x000fe200078e0214 */
[----:B------:R-:W2:Y:S04]  /*0a60*/  LDG.E.64 R8, desc[UR4][R26.64] ;  /* 0x000000041a087981 */ /* 0x000ea8000c1e1b00 */
[----:B------:R-:W2:Y:S01]  /*0a70*/  LDG.E.64 R24, desc[UR4][R20.64] ;  /* 0x0000000414187981 */ /* 0x000ea2000c1e1b00 */
[----:B------:R-:W1:Y:S01]  /*0a80*/  MUFU.RCP64H R29, UR7 ;  /* 0x00000007001d7d08 */ /* 0x000e620008001800 */
[----:B------:R-:W-:Y:S01]  /*0a90*/  MOV R28, 0x1 ;  /* 0x00000001001c7802 */ /* 0x000fe20000000f00 */
[----:B------:R-:W-:Y:S05]  /*0aa0*/  BSSY.RECONVERGENT B0, `(.L_x_14) ;  /* 0x000001a000007945 */ /* 0x000fea0003800200 */
[----:B-1----:R-:W-:-:S08]  /*0ab0*/  DFMA R30, R28, -R16, 1 ;  /* 0x3ff000001c1e742b */ /* 0x002fd00000000810 */
[----:B------:R-:W-:-:S08]  /*0ac0*/  DFMA R30, R30, R30, R30 ;  /* 0x0000001e1e1e722b */ /* 0x000fd0000000001e */
[----:B------:R-:W-:-:S08]  /*0ad0*/  DFMA R30, R28, R30, R28 ;  /* 0x0000001e1c1e722b */ /* 0x000fd0000000001c */
[----:B0-----:R-:W-:-:S08]  /*0ae0*/  DFMA R6, R30, -R16, 1 ;  /* 0x3ff000001e06742b */ /* 0x001fd00000000810 */
        /* <DEDUP_REMOVED lines=15> */
[----:B------:R-:W-:Y:S02]  /*0be0*/  IMAD.MOV.U32 R0, RZ, RZ, R9 ;  /* 0x000000ffff007224 */ /* 0x000fe400078e0009 */
[----:B0-----:R-:W-:Y:S01]  /*0bf0*/  IMAD.U32 R7, RZ, RZ, UR8 ;  /* 0x00000008ff077e24 */ /* 0x001fe2000f8e00ff */
[----:B------:R-:W-:-:S07]  /*0c00*/  MOV R6, UR9 ;  /* 0x0000000900067c02 */ /* 0x000fce0008000f00 */
[----:B------:R-:W-:Y:S05]  /*0c10*/  CALL.REL.NOINC `($__internal_0_$__cuda_sm20_div_rn_f64_full) ;  /* 0x00000004003c7944 */ /* 0x000fea0003c00000 */
[----:B------:R-:W-:Y:S02]  /*0c20*/  IMAD.MOV.U32 R6, RZ, RZ, R2 ;  /* 0x000000ffff067224 */ /* 0x000fe400078e0002 */
[----:B------:R-:W-:-:S07]  /*0c30*/  IMAD.MOV.U32 R7, RZ, RZ, R0 ;  /* 0x000000ffff077224 */ /* 0x000fce00078e0000 */
.L_x_15:
[----:B------:R-:W-:Y:S05]  /*0c40*/  BSYNC.RECONVERGENT B0 ;  /* 0x0000000000007941 */ /* 0x000fea0003800200 */
.L_x_14:
[----:B------:R-:W-:-:S04]  /*0c50*/  IMAD.WIDE R22, R4, 0x8, R22 ;  /* 0x0000000804167825 */ /* 0x000fc800078e0216 */
[C---:B------:R-:W-:Y:S01]  /*0c60*/  IMAD.WIDE R26, R4.reuse, 0x8, R26 ;  /* 0x00000008041a7825 */ /* 0x040fe200078e021a */
[----:B------:R0:W-:Y:S03]  /*0c70*/  STG.E.64 desc[UR4][R22.64], R6 ;  /* 0x0000000616007986 */ /* 0x0001e6000c101b04 */
[----:B------:R-:W-:Y:S01]  /*0c80*/  IMAD.WIDE R20, R4, 0x8, R20 ;  /* 0x0000000804147825 */ /* 0x000fe200078e0214 */
[----:B------:R-:W2:Y:S04]  /*0c90*/  LDG.E.64 R8, desc[UR4][R26.64] ;  /* 0x000000041a087981 */ /* 0x000ea8000c1e1b00 */
[----:B------:R-:W2:Y:S01]  /*0ca0*/  LDG.E.64 R24, desc[UR4][R20.64] ;  /* 0x0000000414187981 */ /* 0x000ea2000c1e1b00 */
[----:B------:R-:W1:Y:S01]  /*0cb0*/  MUFU.RCP64H R29, UR7 ;  /* 0x00000007001d7d08 */ /* 0x000e620008001800 */
[----:B------:R-:W-:Y:S01]  /*0cc0*/  IMAD.MOV.U32 R28, RZ, RZ, 0x1 ;  /* 0x00000001ff1c7424 */ /* 0x000fe200078e00ff */
        /* <DEDUP_REMOVED lines=18> */
[----:B------:R-:W-:Y:S01]  /*0df0*/  MOV R2, R8 ;  /* 0x0000000800027202 */ /* 0x000fe20000000f00 */
[----:B------:R-:W-:Y:S01]  /*0e00*/  IMAD.MOV.U32 R0, RZ, RZ, R9 ;  /* 0x000000ffff007224 */ /* 0x000fe200078e0009 */
[----:B------:R-:W-:Y:S01]  /*0e10*/  MOV R5, 0xe50 ;  /* 0x00000e5000057802 */ /* 0x000fe20000000f00 */
[----:B0-----:R-:W-:Y:S02]  /*0e20*/  IMAD.U32 R7, RZ, RZ, UR8 ;  /* 0x00000008ff077e24 */ /* 0x001fe4000f8e00ff */
[----:B------:R-:W-:-:S07]  /*0e30*/  IMAD.U32 R6, RZ, RZ, UR9 ;  /* 0x00000009ff067e24 */ /* 0x000fce000f8e00ff */
[----:B------:R-:W-:Y:S05]  /*0e40*/  CALL.REL.NOINC `($__internal_0_$__cuda_sm20_div_rn_f64_full) ;  /* 0x0000000000b07944 */ /* 0x000fea0003c00000 */
[----:B------:R-:W-:Y:S01]  /*0e50*/  MOV R6, R2 ;  /* 0x0000000200067202 */ /* 0x000fe20000000f00 */
[----:B------:R-:W-:-:S07]  /*0e60*/  IMAD.MOV.U32 R7, RZ, RZ, R0 ;  /* 0x000000ffff077224 */ /* 0x000fce00078e0000 */
.L_x_17:
[----:B------:R-:W-:Y:S05]  /*0e70*/  BSYNC.RECONVERGENT B0 ;  /* 0x0000000000007941 */ /* 0x000fea0003800200 */
.L_x_16:
[----:B------:R-:W-:-:S04]  /*0e80*/  IMAD.WIDE R22, R4, 0x8, R22 ;  /* 0x0000000804167825 */ /* 0x000fc800078e0216 */
[C---:B------:R-:W-:Y:S01]  /*0e90*/  IMAD.WIDE R26, R4.reuse, 0x8, R26 ;  /* 0x00000008041a7825 */ /* 0x040fe200078e021a */
[----:B------:R0:W-:Y:S03]  /*0ea0*/  STG.E.64 desc[UR4][R22.64], R6 ;  /* 0x0000000616007986 */ /* 0x0001e6000c101b04 */
[----:B------:R-:W-:Y:S02]  /*0eb0*/  IMAD.WIDE R20, R4, 0x8, R20 ;  /* 0x0000000804147825 */ /* 0x000fe400078e0214 */
        /* <DEDUP_REMOVED lines=23> */
[----:B------:R-:W-:Y:S02]  /*1030*/  MOV R0, R29 ;  /* 0x0000001d00007202 */ /* 0x000fe40000000f00 */
[----:B------:R-:W-:Y:S01]  /*1040*/  MOV R5, 0x1080 ;  /* 0x0000108000057802 */ /* 0x000fe20000000f00 */
[----:B0-----:R-:W-:Y:S02]  /*1050*/  IMAD.U32 R7, RZ, RZ, UR8 ;  /* 0x00000008ff077e24 */ /* 0x001fe4000f8e00ff */
[----:B------:R-:W-:-:S07]  /*1060*/  IMAD.U32 R6, RZ, RZ, UR9 ;  /* 0x00000009ff067e24 */ /* 0x000fce000f8e00ff */
[----:B------:R-:W-:Y:S05]  /*1070*/  CALL.REL.NOINC `($__internal_0_$__cuda_sm20_div_rn_f64_full) ;  /* 0x0000000000247944 */ /* 0x000fea0003c00000 */
[----:B------:R-:W-:Y:S01]  /*1080*/  IMAD.MOV.U32 R6, RZ, RZ, R2 ;  /* 0x000000ffff067224 */ /* 0x000fe200078e0002 */
[----:B------:R-:W-:-:S07]  /*1090*/  MOV R7, R0 ;  /* 0x0000000000077202 */ /* 0x000fce0000000f00 */
.L_x_19:
[----:B------:R-:W-:Y:S05]  /*10a0*/  BSYNC.RECONVERGENT B0 ;  /* 0x0000000000007941 */ /* 0x000fea0003800200 */
.L_x_18:
[----:B------:R-:W-:-:S04]  /*10b0*/  IMAD.WIDE R22, R4, 0x8, R22 ;  /* 0x0000000804167825 */ /* 0x000fc800078e0216 */
[----:B------:R-:W-:Y:S01]  /*10c0*/  IMAD R3, R4, 0x4, R3 ;  /* 0x0000000404037824 */ /* 0x000fe200078e0203 */
[----:B------:R0:W-:Y:S04]  /*10d0*/  STG.E.64 desc[UR4][R22.64], R6 ;  /* 0x0000000616007986 */ /* 0x0001e8000c101b04 */
[----:B------:R-:W-:-:S13]  /*10e0*/  ISETP.GE.AND P0, PT, R3, UR14, PT ;  /* 0x0000000e03007c0c */ /* 0x000fda000bf06270 */
[----:B0-----:R-:W-:Y:S05]  /*10f0*/  @!P0 BRA `(.L_x_20) ;  /* 0xfffffff400c48947 */ /* 0x001fea000383ffff */
[----:B------:R-:W-:Y:S05]  /*1100*/  EXIT ;  /* 0x000000000000794d */ /* 0x000fea0003800000 */
        .weak           $__internal_0_$__cuda_sm20_div_rn_f64_full
        .type           $__internal_0_$__cuda_sm20_div_rn_f64_full,@function
        .size           $__internal_0_$__cuda_sm20_div_rn_f64_full,(.L_x_223 - $__internal_0_$__cuda_sm20_div_rn_f64_full)
$__internal_0_$__cuda_sm20_div_rn_f64_full:
[----:B------:R-:W-:Y:S01]  /*1110*/  IMAD.MOV.U32 R31, RZ, RZ, R0 ;  /* 0x000000ffff1f7224 */ /* 0x000fe200078e0000 */
[C---:B------:R-:W-:Y:S01]  /*1120*/  FSETP.GEU.AND P0, PT, |R6|.reuse, 1.469367938527859385e-39, PT ;  /* 0x001000000600780b */ /* 0x040fe20003f0e200 */
[----:B------:R-:W-:Y:S01]  /*1130*/  IMAD.MOV.U32 R25, RZ, RZ, R6 ;  /* 0x000000ffff197224 */ /* 0x000fe200078e0006 */
[----:B------:R-:W-:Y:S01]  /*1140*/  LOP3.LUT R0, R6, 0x800fffff, RZ, 0xc0, !PT ;  /* 0x800fffff06007812 */ /* 0x000fe200078ec0ff */
[----:B------:R-:W-:Y:S01]  /*1150*/  IMAD.MOV.U32 R30, RZ, RZ, R2 ;  /* 0x000000ffff1e7224 */ /* 0x000fe200078e0002 */
[C---:B------:R-:W-:Y:S01]  /*1160*/  FSETP.GEU.AND P3, PT, |R31|.reuse, 1.469367938527859385e-39, PT ;  /* 0x001000001f00780b */ /* 0x040fe20003f6e200 */
[----:B------:R-:W-:Y:S01]  /*1170*/  IMAD.MOV.U32 R28, RZ, RZ, R7 ;  /* 0x000000ffff1c7224 */ /* 0x000fe200078e0007 */
[----:B------:R-:W-:Y:S01]  /*1180*/  MOV R24, R7 ;  /* 0x0000000700187202 */ /* 0x000fe20000000f00 */
[----:B------:R-:W-:Y:S01]  /*1190*/  IMAD.MOV.U32 R32, RZ, RZ, 0x1 ;  /* 0x00000001ff207424 */ /* 0x000fe200078e00ff */
[----:B------:R-:W-:Y:S01]  /*11a0*/  LOP3.LUT R29, R0, 0x3ff00000, RZ, 0xfc, !PT ;  /* 0x3ff00000001d7812 */ /* 0x000fe200078efcff */
[----:B------:R-:W-:Y:S01]  /*11b0*/  BSSY.RECONVERGENT B2, `(.L_x_21) ;  /* 0x0000056000027945 */ /* 0x000fe20003800200 */
[----:B------:R-:W-:-:S02]  /*11c0*/  LOP3.LUT R2, R31, 0x7ff00000, RZ, 0xc0, !PT ;  /* 0x7ff000001f027812 */ /* 0x000fc400078ec0ff */
[----:B------:R-:W-:Y:S01]  /*11d0*/  LOP3.LUT R6, R6, 0x7ff00000, RZ, 0xc0, !PT ;  /* 0x7ff0000006067812 */ /* 0x000fe200078ec0ff */
[----:B------:R-:W-:Y:S01]  /*11e0*/  @!P0 DMUL R28, R24, 8.98846567431157953865e+307 ;  /* 0x7fe00000181c8828 */ /* 0x000fe20000000000 */
[----:B------:R-:W-:Y:S02]  /*11f0*/  MOV R34, R30 ;  /* 0x0000001e00227202 */ /* 0x000fe40000000f00 */
[C---:B------:R-:W-:Y:S01]  /*1200*/  ISETP.GE.U32.AND P2, PT, R2.reuse, R6, PT ;  /* 0x000000060200720c */ /* 0x040fe20003f46070 */
[----:B------:R-:W-:Y:S01]  /*1210*/  @!P3 IMAD.MOV.U32 R36, RZ, RZ, RZ ;  /* 0x000000ffff24b224 */ /* 0x000fe200078e00ff */
[----:B------:R-:W-:Y:S01]  /*1220*/  @!P3 LOP3.LUT R0, R25, 0x7ff00000, RZ, 0xc0, !PT ;  /* 0x7ff000001900b812 */ /* 0x000fe200078ec0ff */
[----:B------:R-:W0:Y:S03]  /*1230*/  MUFU.RCP64H R33, R29 ;  /* 0x0000001d00217308 */ /* 0x000e260000001800 */
[----:B------:R-:W-:Y:S01]  /*1240*/  @!P3 ISETP.GE.U32.AND P4, PT, R2, R0, PT ;  /* 0x000000000200b20c */ /* 0x000fe20003f86070 */
[----:B------:R-:W-:Y:S01]  /*1250*/  IMAD.MOV.U32 R0, RZ, RZ, 0x1ca00000 ;  /* 0x1ca00000ff007424 */ /* 0x000fe200078e00ff */
[----:B------:R-:W-:-:S04]  /*1260*/  @!P0 LOP3.LUT R6, R29, 0x7ff00000, RZ, 0xc0, !PT ;  /* 0x7ff000001d068812 */ /* 0x000fc800078ec0ff */
[C---:B------:R-:W-:Y:S02]  /*1270*/  @!P3 SEL R7, R0.reuse, 0x63400000, !P4 ;  /* 0x634000000007b807 */ /* 0x040fe40006000000 */
[----:B------:R-:W-:Y:S02]  /*1280*/  SEL R8, R0, 0x63400000, !P2 ;  /* 0x6340000000087807 */ /* 0x000fe40005000000 */
[--C-:B------:R-:W-:Y:S02]  /*1290*/  @!P3 LOP3.LUT R7, R7, 0x80000000, R31.reuse, 0xf8, !PT ;  /* 0x800000000707b812 */ /* 0x100fe400078ef81f */
[----:B------:R-:W-:Y:S02]  /*12a0*/  LOP3.LUT R35, R8, 0x800fffff, R31, 0xf8, !PT ;  /* 0x800fffff08237812 */ /* 0x000fe400078ef81f */
[----:B------:R-:W-:Y:S01]  /*12b0*/  @!P3 LOP3.LUT R37, R7, 0x100000, RZ, 0xfc, !PT ;  /* 0x001000000725b812 */ /* 0x000fe200078efcff */
[----:B------:R-:W-:-:S05]  /*12c0*/  IMAD.MOV.U32 R7, RZ, RZ, R2 ;  /* 0x000000ffff077224 */ /* 0x000fca00078e0002 */
[----:B------:R-:W-:Y:S02]  /*12d0*/  @!P3 DFMA R34, R34, 2, -R36 ;  /* 0x400000002222b82b */ /* 0x000fe40000000824 */
[----:B0-----:R-:W-:-:S08]  /*12e0*/  DFMA R36, R32, -R28, 1 ;  /* 0x3ff000002024742b */ /* 0x001fd0000000081c */
[----:B------:R-:W-:Y:S01]  /*12f0*/  DFMA R36, R36, R36, R36 ;  /* 0x000000242424722b */ /* 0x000fe20000000024 */
[----:B------:R-:W-:-:S04]  /*1300*/  @!P3 LOP3.LUT R7, R35, 0x7ff00000, RZ, 0xc0, !PT ;  /* 0x7ff000002307b812 */ /* 0x000fc800078ec0ff */
[----:B------:R-:W-:-:S03]  /*1310*/  IADD3 R8, PT, PT, R7, -0x1, RZ ;  /* 0xffffffff07087810 */ /* 0x000fc60007ffe0ff */
[----:B------:R-:W-:Y:S01]  /*1320*/  DFMA R32, R32, R36, R32 ;  /* 0x000000242020722b */ /* 0x000fe20000000020 */
[----:B------:R-:W-:Y:S01]  /*1330*/  ISETP.GT.U32.AND P0, PT, R8, 0x7feffffe, PT ;  /* 0x7feffffe0800780c */ /* 0x000fe20003f04070 */
[----:B------:R-:W-:-:S05]  /*1340*/  VIADD R8, R6, 0xffffffff ;  /* 0xffffffff06087836 */ /* 0x000fca0000000000 */
[----:B------:R-:W-:Y:S01]  /*1350*/  ISETP.GT.U32.OR P0, PT, R8, 0x7feffffe, P0 ;  /* 0x7feffffe0800780c */ /* 0x000fe20000704470 */
[----:B------:R-:W-:-:S08]  /*1360*/  DFMA R38, R32, -R28, 1 ;  /* 0x3ff000002026742b */ /* 0x000fd0000000081c */
[----:B------:R-:W-:-:S08]  /*1370*/  DFMA R38, R32, R38, R32 ;  /* 0x000000262026722b */ /* 0x000fd00000000020 */
[----:B------:R-:W-:-:S08]  /*1380*/  DMUL R36, R38, R34 ;  /* 0x0000002226247228 */ /* 0x000fd00000000000 */
[----:B------:R-:W-:-:S08]  /*1390*/  DFMA R32, R36, -R28, R34 ;  /* 0x8000001c2420722b */ /* 0x000fd00000000022 */
[----:B------:R-:W-:Y:S01]  /*13a0*/  DFMA R32, R38, R32, R36 ;  /* 0x000000202620722b */ /* 0x000fe20000000024 */
[----:B------:R-:W-:Y:S10]  /*13b0*/  @P0 BRA `(.L_x_22) ;  /* 0x0000000000740947 */ /* 0x000ff40003800000 */
[----:B------:R-:W-:-:S04]  /*13c0*/  LOP3.LUT R6, R25, 0x7ff00000, RZ, 0xc0, !PT ;  /* 0x7ff0000019067812 */ /* 0x000fc800078ec0ff */
[CC--:B------:R-:W-:Y:S02]  /*13d0*/  VIADDMNMX R7, R2.reuse, -R6.reuse, 0xb9600000, !PT ;  /* 0xb960000002077446 */ /* 0x0c0fe40007800906 */
[----:B------:R-:W-:Y:S02]  /*13e0*/  ISETP.GE.U32.AND P0, PT, R2, R6, PT ;  /* 0x000000060200720c */ /* 0x000fe40003f06070 */
[----:B------:R-:W-:Y:S02]  /*13f0*/  VIMNMX R7, PT, PT, R7, 0x46a00000, PT ;  /* 0x46a0000007077848 */ /* 0x000fe40003fe0100 */
[----:B------:R-:W-:Y:S02]  /*1400*/  SEL R0, R0, 0x63400000, !P0 ;  /* 0x6340000000007807 */ /* 0x000fe40004000000 */
[----:B------:R-:W-:-:S03]  /*1410*/  MOV R6, RZ ;  /* 0x000000ff00067202 */ /* 0x000fc60000000f00 */
[----:B------:R-:W-:-:S04]  /*1420*/  IMAD.IADD R0, R7, 0x1, -R0 ;  /* 0x0000000107007824 */ /* 0x000fc800078e0a00 */
[----:B------:R-:W-:-:S06]  /*1430*/  VIADD R7, R0, 0x7fe00000 ;  /* 0x7fe0000000077836 */ /* 0x000fcc0000000000 */
[----:B------:R-:W-:-:S10]  /*1440*/  DMUL R36, R32, R6 ;  /* 0x0000000620247228 */ /* 0x000fd40000000000 */
[----:B------:R-:W-:-:S13]  /*1450*/  FSETP.GTU.AND P0, PT, |R37|, 1.469367938527859385e-39, PT ;  /* 0x001000002500780b */ /* 0x000fda0003f0c200 */
[----:B------:R-:W-:Y:S05]  /*1460*/  @P0 BRA `(.L_x_23) ;  /* 0x0000000000a80947 */ /* 0x000fea0003800000 */
[----:B------:R-:W-:-:S06]  /*1470*/  DFMA R28, R32, -R28, R34 ;  /* 0x8000001c201c722b */ /* 0x000fcc0000000022 */
[----:B------:R-:W-:-:S04]  /*1480*/  IMAD.MOV.U32 R28, RZ, RZ, RZ ;  /* 0x000000ffff1c7224 */ /* 0x000fc800078e00ff */
[C---:B------:R-:W-:Y:S02]  /*1490*/  FSETP.NEU.AND P0, PT, R29.reuse, RZ, PT ;  /* 0x000000ff1d00720b */ /* 0x040fe40003f0d000 */
[----:B------:R-:W-:-:S04]  /*14a0*/  LOP3.LUT R24, R29, 0x80000000, R25, 0x48, !PT ;  /* 0x800000001d187812 */ /* 0x000fc800078e4819 */
[----:B------:R-:W-:-:S07]  /*14b0*/  LOP3.LUT R29, R24, R7, RZ, 0xfc, !PT ;  /* 0x00000007181d7212 */ /* 0x000fce00078efcff */
[----:B------:R-:W-:Y:S05]  /*14c0*/  @!P0 BRA `(.L_x_23) ;  /* 0x0000000000908947 */ /* 0x000fea0003800000 */
[----:B------:R-:W-:Y:S01]  /*14d0*/  IMAD.MOV R7, RZ, RZ, -R0 ;  /* 0x000000ffff077224 */ /* 0x000fe200078e0a00 */
[----:B------:R-:W-:Y:S02]  /*14e0*/  MOV R6, RZ ;  /* 0x000000ff00067202 */ /* 0x000fe40000000f00 */
[----:B------:R-:W-:-:S04]  /*14f0*/  IADD3 R0, PT, PT, -R0, -0x43300000, RZ ;  /* 0xbcd0000000007810 */ /* 0x000fc80007ffe1ff */
[----:B------:R-:W-:Y:S02]  /*1500*/  DFMA R6, R36, -R6, R32 ;  /* 0x800000062406722b */ /* 0x000fe40000000020 */
[----:B------:R-:W-:-:S08]  /*1510*/  DMUL.RP R32, R32, R28 ;  /* 0x0000001c20207228 */ /* 0x000fd00000008000 */
[----:B------:R-:W-:Y:S02]  /*1520*/  FSETP.NEU.AND P0, PT, |R7|, R0, PT ;  /* 0x000000000700720b */ /* 0x000fe40003f0d200 */
[----:B------:R-:W-:Y:S02]  /*1530*/  LOP3.LUT R24, R33, R24, RZ, 0x3c, !PT ;  /* 0x0000001821187212 */ /* 0x000fe400078e3cff */
[----:B------:R-:W-:Y:S02]  /*1540*/  FSEL R0, R32, R36, !P0 ;  /* 0x0000002420007208 */ /* 0x000fe40004000000 */
[----:B------:R-:W-:-:S03]  /*1550*/  FSEL R24, R24, R37, !P0 ;  /* 0x0000002518187208 */ /* 0x000fc60004000000 */
[----:B------:R-:W-:Y:S02]  /*1560*/  IMAD.MOV.U32 R36, RZ, RZ, R0 ;  /* 0x000000ffff247224 */ /* 0x000fe400078e0000 */
[----:B------:R-:W-:Y:S01]  /*1570*/  IMAD.MOV.U32 R37, RZ, RZ, R24 ;  /* 0x000000ffff257224 */ /* 0x000fe200078e0018 */
[----:B------:R-:W-:Y:S06]  /*1580*/  BRA `(.L_x_23) ;  /* 0x0000000000607947 */ /* 0x000fec0003800000 */
.L_x_22:
[----:B------:R-:W-:-:S14]  /*1590*/  DSETP.NAN.AND P0, PT, R30, R30, PT ;  /* 0x0000001e1e00722a */ /* 0x000fdc0003f08000 */
[----:B------:R-:W-:Y:S05]  /*15a0*/  @P0 BRA `(.L_x_24) ;  /* 0x00000000004c0947 */ /* 0x000fea0003800000 */
[----:B------:R-:W-:-:S14]  /*15b0*/  DSETP.NAN.AND P0, PT, R24, R24, PT ;  /* 0x000000181800722a */ /* 0x000fdc0003f08000 */
[----:B------:R-:W-:Y:S05]  /*15c0*/  @P0 BRA `(.L_x_25) ;  /* 0x0000000000340947 */ /* 0x000fea0003800000 */
[----:B------:R-:W-:Y:S01]  /*15d0*/  ISETP.NE.AND P0, PT, R7, R6, PT ;  /* 0x000000060700720c */ /* 0x000fe20003f05270 */
[----:B------:R-:W-:Y:S01]  /*15e0*/  IMAD.MOV.U32 R37, RZ, RZ, -0x80000 ;  /* 0xfff80000ff257424 */ /* 0x000fe200078e00ff */
[----:B------:R-:W-:-:S11]  /*15f0*/  MOV R36, 0x0 ;  /* 0x0000000000247802 */ /* 0x000fd60000000f00 */
[----:B------:R-:W-:Y:S05]  /*1600*/  @!P0 BRA `(.L_x_23) ;  /* 0x0000000000408947 */ /* 0x000fea0003800000 */
[----:B------:R-:W-:Y:S02]  /*1610*/  ISETP.NE.AND P0, PT, R7, 0x7ff00000, PT ;  /* 0x7ff000000700780c */ /* 0x000fe40003f05270 */
[----:B------:R-:W-:Y:S02]  /*1620*/  LOP3.LUT R24, R31, 0x80000000, R25, 0x48, !PT ;  /* 0x800000001f187812 */ /* 0x000fe400078e4819 */
[----:B------:R-:W-:-:S13]  /*1630*/  ISETP.EQ.OR P0, PT, R6, RZ, !P0 ;  /* 0x000000ff0600720c */ /* 0x000fda0004702670 */
[----:B------:R-:W-:Y:S01]  /*1640*/  @P0 LOP3.LUT R0, R24, 0x7ff00000, RZ, 0xfc, !PT ;  /* 0x7ff0000018000812 */ /* 0x000fe200078efcff */
[----:B------:R-:W-:Y:S01]  /*1650*/  @!P0 IMAD.MOV.U32 R36, RZ, RZ, RZ ;  /* 0x000000ffff248224 */ /* 0x000fe200078e00ff */
[----:B------:R-:W-:Y:S01]  /*1660*/  @!P0 MOV R37, R24 ;  /* 0x0000001800258202 */ /* 0x000fe20000000f00 */
[----:B------:R-:W-:Y:S02]  /*1670*/  @P0 IMAD.MOV.U32 R36, RZ, RZ, RZ ;  /* 0x000000ffff240224 */ /* 0x000fe400078e00ff */
[----:B------:R-:W-:Y:S01]  /*1680*/  @P0 IMAD.MOV.U32 R37, RZ, RZ, R0 ;  /* 0x000000ffff250224 */ /* 0x000fe200078e0000 */
[----:B------:R-:W-:Y:S06]  /*1690*/  BRA `(.L_x_23) ;  /* 0x00000000001c7947 */ /* 0x000fec0003800000 */
.L_x_25:
[----:B------:R-:W-:Y:S02]  /*16a0*/  LOP3.LUT R0, R25, 0x80000, RZ, 0xfc, !PT ;  /* 0x0008000019007812 */ /* 0x000fe400078efcff */
[----:B------:R-:W-:-:S03]  /*16b0*/  MOV R36, R24 ;  /* 0x0000001800247202 */ /* 0x000fc60000000f00 */
[----:B------:R-:W-:Y:S01]  /*16c0*/  IMAD.MOV.U32 R37, RZ, RZ, R0 ;  /* 0x000000ffff257224 */ /* 0x000fe200078e0000 */
[----:B------:R-:W-:Y:S06]  /*16d0*/  BRA `(.L_x_23) ;  /* 0x00000000000c7947 */ /* 0x000fec0003800000 */
.L_x_24:
[----:B------:R-:W-:Y:S01]  /*16e0*/  LOP3.LUT R0, R31, 0x80000, RZ, 0xfc, !PT ;  /* 0x000800001f007812 */ /* 0x000fe200078efcff */
[----:B------:R-:W-:-:S03]  /*16f0*/  IMAD.MOV.U32 R36, RZ, RZ, R30 ;  /* 0x000000ffff247224 */ /* 0x000fc600078e001e */
[----:B------:R-:W-:-:S07]  /*1700*/  MOV R37, R0 ;  /* 0x0000000000257202 */ /* 0x000fce0000000f00 */
.L_x_23:
[----:B------:R-:W-:Y:S05]  /*1710*/  BSYNC.RECONVERGENT B2 ;  /* 0x0000000000027941 */ /* 0x000fea0003800200 */
.L_x_21:
[----:B------:R-:W-:Y:S01]  /*1720*/  MOV R6, R5 ;  /* 0x0000000500067202 */ /* 0x000fe20000000f00 */
[----:B------:R-:W-:Y:S02]  /*1730*/  IMAD.MOV.U32 R7, RZ, RZ, 0x0 ;  /* 0x00000000ff077424 */ /* 0x000fe400078e00ff */
[----:B------:R-:W-:Y:S02]  /*1740*/  IMAD.MOV.U32 R2, RZ, RZ, R36 ;  /* 0x000000ffff027224 */ /* 0x000fe400078e0024 */
[----:B------:R-:W-:Y:S01]  /*1750*/  IMAD.MOV.U32 R0, RZ, RZ, R37 ;  /* 0x000000ffff007224 */ /* 0x000fe200078e0025 */
[----:B------:R-:W-:Y:S06]  /*1760*/  RET.REL.NODEC R6 `(_Z40weighted_squared_error_derivative_kernelPKdS0_Pdiddd) ;  /* 0xffffffe806247950 */ /* 0x000fec0003c3ffff */
.L_x_26:
        /* <DEDUP_REMOVED lines=9> */
.L_x_223:


//--------------------- .text._Z41root_mean_squared_error_derivative_kernelPKdS0_Pdid --------------------------
	.section	.text._Z41root_mean_squared_error_derivative_kernelPKdS0_Pdid,"ax",@progbits
	.align	128
        .global         _Z41root_mean_squared_error_derivative_kernelPKdS0_Pdid
        .type           _Z41root_mean_squared_error_derivative_kernelPKdS0_Pdid,@function
        .size           _Z41root_mean_squared_error_derivative_kernelPKdS0_Pdid,(.L_x_235 - _Z41root_mean_squared_error_derivative_kernelPKdS0_Pdid)
        .other          _Z41root_mean_squared_error_derivative_kernelPKdS0_Pdid,@"STO_CUDA_ENTRY STV_DEFAULT"
_Z41root_mean_squared_error_derivative_kernelPKdS0_Pdid:
.text._Z41root_mean_squared_error_derivative_kernelPKdS0_Pdid:
[----:B------:R-:W-:Y:S01]  /*0000*/  LDC R1, c[0x0][0x37c] ;  /* 0x0000df00ff017b82 */ /* 0x000fe20000000800 */
[----:B------:R-:W-:Y:S05]  /*0010*/  EXIT ;  /* 0x000000000000794d */ /* 0x000fea0003800000 */
.L_x_27:
        /* <DEDUP_REMOVED lines=14> */
.L_x_235:


//--------------------- .text._Z42normalized_squared_error_derivative_kernelPKdS0_Pdid --------------------------
	.section	.text._Z42normalized_squared_error_derivative_kernelPKdS0_Pdid,"ax",@progbits
	.align	128
        .global         _Z42normalized_squared_error_derivative_kernelPKdS0_Pdid
        .type           _Z42normalized_squared_error_derivative_kernelPKdS0_Pdid,@function
        .size           _Z42normalized_squared_error_derivative_kernelPKdS0_Pdid,(.L_x_224 - _Z42normalized_squared_error_derivative_kernelPKdS0_Pdid)
        .other          _Z42normalized_squared_error_derivative_kernelPKdS0_Pdid,@"STO_CUDA_ENTRY STV_DEFAULT"
_Z42normalized_squared_error_derivative_kernelPKdS0_Pdid:
.text._Z42normalized_squared_error_derivative_kernelPKdS0_Pdid:
        /* <DEDUP_REMOVED lines=12> */
[----:B------:R-:W-:Y:S01]  /*00c0*/  ISETP.NE.U32.AND P2, PT, R2, RZ, PT ;  /* 0x000000ff0200720c */ /* 0x000fe20003f45070 */
[----:B------:R-:W-:Y:S01]  /*00d0*/  IMAD.MOV R9, RZ, RZ, -R2 ;  /* 0x000000ffff097224 */ /* 0x000fe200078e0a02 */
[----:B------:R-:W1:Y:S01]  /*00e0*/  LDCU.64 UR4, c[0x0][0x358] ;  /* 0x00006b00ff0477ac */ /* 0x000e620008000a00 */
[----:B------:R-:W-:Y:S01]  /*00f0*/  BSSY.RECONVERGENT B0, `(.L_x_28) ;  /* 0x0000043000007945 */ /* 0x000fe20003800200 */
[C---:B------:R-:W-:Y:S02]  /*0100*/  ISETP.GE.AND P0, PT, R0.reuse, UR6, PT ;  /* 0x0000000600007c0c */ /* 0x040fe4000bf06270 */
[----:B------:R-:W-:Y:S01]  /*0110*/  VIMNMX R7, PT, PT, R0, UR6, !PT ;  /* 0x0000000600077c48 */ /* 0x000fe2000ffe0100 */
[----:B------:R-:W2:Y:S01]  /*0120*/  LDCU UR6, c[0x0][0x3a0] ;  /* 0x00007400ff0677ac */ /* 0x000ea20008000800 */
[----:B------:R-:W-:Y:S01]  /*0130*/  SEL R10, RZ, 0x1, P0 ;  /* 0x00000001ff0a7807 */ /* 0x000fe20000000000 */
[----:B------:R-:W3:Y:S03]  /*0140*/  LDCU UR7, c[0x0][0x3a4] ;  /* 0x00007480ff0777ac */ /* 0x000ee60008000800 */
[----:B------:R-:W-:Y:S01]  /*0150*/  IADD3 R7, PT, PT, R7, -R0, -R10 ;  /* 0x8000000007077210 */ /* 0x000fe20007ffe80a */
[----:B0-----:R-:W0:Y:S02]  /*0160*/  MUFU.RCP R6, R6 ;  /* 0x0000000600067308 */ /* 0x001e240000001000 */
[----:B0-----:R-:W-:-:S06]  /*0170*/  VIADD R4, R6, 0xffffffe ;  /* 0x0ffffffe06047836 */ /* 0x001fcc0000000000 */
[----:B------:R0:W4:Y:S02]  /*0180*/  F2I.FTZ.U32.TRUNC.NTZ R5, R4 ;  /* 0x0000000400057305 */ /* 0x000124000021f000 */
[----:B0-----:R-:W-:Y:S02]  /*0190*/  IMAD.MOV.U32 R4, RZ, RZ, RZ ;  /* 0x000000ffff047224 */ /* 0x001fe400078e00ff */
[----:B----4-:R-:W-:-:S04]  /*01a0*/  IMAD R9, R9, R5, RZ ;  /* 0x0000000509097224 */ /* 0x010fc800078e02ff */
[----:B------:R-:W-:Y:S02]  /*01b0*/  IMAD.HI.U32 R6, R5, R9, R4 ;  /* 0x0000000905067227 */ /* 0x000fe400078e0004 */
[----:B------:R-:W0:Y:S04]  /*01c0*/  LDC R5, c[0x0][0x3a4] ;  /* 0x0000e900ff057b82 */ /* 0x000e280000000800 */
[----:B------:R-:W-:-:S05]  /*01d0*/  IMAD.HI.U32 R9, R6, R7, RZ ;  /* 0x0000000706097227 */ /* 0x000fca00078e00ff */
[----:B------:R-:W-:-:S05]  /*01e0*/  IADD3 R0, PT, PT, -R9, RZ, RZ ;  /* 0x000000ff09007210 */ /* 0x000fca0007ffe1ff */
[----:B------:R-:W-:-:S05]  /*01f0*/  IMAD R7, R2, R0, R7 ;  /* 0x0000000002077224 */ /* 0x000fca00078e0207 */
[----:B------:R-:W-:-:S13]  /*0200*/  ISETP.GE.U32.AND P0, PT, R7, R2, PT ;  /* 0x000000020700720c */ /* 0x000fda0003f06070 */
[----:B------:R-:W-:Y:S02]  /*0210*/  @P0 IMAD.IADD R7, R7, 0x1, -R2 ;  /* 0x0000000107070824 */ /* 0x000fe400078e0a02 */
[----:B------:R-:W-:-:S03]  /*0220*/  @P0 VIADD R9, R9, 0x1 ;  /* 0x0000000109090836 */ /* 0x000fc60000000000 */
[----:B------:R-:W-:-:S13]  /*0230*/  ISETP.GE.U32.AND P1, PT, R7, R2, PT ;  /* 0x000000020700720c */ /* 0x000fda0003f26070 */
[----:B------:R-:W-:Y:S01]  /*0240*/  @P1 VIADD R9, R9, 0x1 ;  /* 0x0000000109091836 */ /* 0x000fe20000000000 */
[----:B------:R-:W-:-:S05]  /*0250*/  @!P2 LOP3.LUT R9, RZ, R2, RZ, 0x33, !PT ;  /* 0x00000002ff09a212 */ /* 0x000fca00078e33ff */
[----:B------:R-:W-:-:S05]  /*0260*/  IMAD.IADD R10, R10, 0x1, R9 ;  /* 0x000000010a0a7824 */ /* 0x000fca00078e0209 */
[----:B------:R-:W-:-:S04]  /*0270*/  LOP3.LUT R0, R10, 0x3, RZ, 0xc0, !PT ;  /* 0x000000030a007812 */ /* 0x000fc800078ec0ff */
[----:B------:R-:W-:-:S13]  /*0280*/  ISETP.NE.AND P0, PT, R0, 0x3, PT ;  /* 0x000000030000780c */ /* 0x000fda0003f05270 */
[----:B0123--:R-:W-:Y:S05]  /*0290*/  @!P0 BRA `(.L_x_29) ;  /* 0x0000000000a08947 */ /* 0x00ffea0003800000 */
[----:B------:R-:W0:Y:S01]  /*02a0*/  LDC.64 R14, c[0x0][0x3a0] ;  /* 0x0000e800ff0e7b82 */ /* 0x000e220000000a00 */
[----:B------:R-:W-:-:S04]  /*02b0*/  IADD3 R0, PT, PT, R10, 0x1, RZ ;  /* 0x000000010a007810 */ /* 0x000fc80007ffe0ff */
[----:B------:R-:W-:-:S03]  /*02c0*/  LOP3.LUT R0, R0, 0x3, RZ, 0xc0, !PT ;  /* 0x0000000300007812 */ /* 0x000fc600078ec0ff */
[----:B------:R-:W1:Y:S02]  /*02d0*/  LDC.64 R20, c[0x0][0x390] ;  /* 0x0000e400ff147b82 */ /* 0x000e640000000a00 */
[----:B------:R-:W-:-:S06]  /*02e0*/  IMAD.MOV R11, RZ, RZ, -R0 ;  /* 0x000000ffff0b7224 */ /* 0x000fcc00078e0a00 */
[----:B------:R-:W2:Y:S08]  /*02f0*/  LDC.64 R16, c[0x0][0x380] ;  /* 0x0000e000ff107b82 */ /* 0x000eb00000000a00 */
[----:B------:R-:W3:Y:S02]  /*0300*/  LDC.64 R18, c[0x0][0x388] ;  /* 0x0000e200ff127b82 */ /* 0x000ee40000000a00 */
.L_x_32:
[----:B--2-4-:R-:W-:-:S04]  /*0310*/  IMAD.WIDE R12, R3, 0x8, R16 ;  /* 0x00000008030c7825 */ /* 0x014fc800078e0210 */
[----:B---3--:R-:W-:Y:S02]  /*0320*/  IMAD.WIDE R6, R3, 0x8, R18 ;  /* 0x0000000803067825 */ /* 0x008fe400078e0212 */
[----:B------:R-:W2:Y:S04]  /*0330*/  LDG.E.64 R12, desc[UR4][R12.64] ;  /* 0x000000040c0c7981 */ /* 0x000ea8000c1e1b00 */
[----:B------:R-:W2:Y:S01]  /*0340*/  LDG.E.64 R6, desc[UR4][R6.64] ;  /* 0x0000000406067981 */ /* 0x000ea2000c1e1b00 */
[----:B------:R-:W0:Y:S01]  /*0350*/  MUFU.RCP64H R9, UR7 ;  /* 0x0000000700097d08 */ /* 0x000e220008001800 */
[----:B------:R-:W-:Y:S01]  /*0360*/  IMAD.MOV.U32 R8, RZ, RZ, 0x1 ;  /* 0x00000001ff087424 */ /* 0x000fe200078e00ff */
[----:B------:R-:W-:Y:S01]  /*0370*/  BSSY.RECONVERGENT B1, `(.L_x_30) ;  /* 0x0000017000017945 */ /* 0x000fe20003800200 */
[----:B------:R-:W-:-:S05]  /*0380*/  VIADD R11, R11, 0x1 ;  /* 0x000000010b0b7836 */ /* 0x000fca0000000000 */
[----:B------:R-:W-:Y:S01]  /*0390*/  ISETP.NE.AND P1, PT, R11, RZ, PT ;  /* 0x000000ff0b00720c */ /* 0x000fe20003f25270 */
[----:B0-----:R-:W-:-:S08]  /*03a0*/  DFMA R22, R8, -R14, 1 ;  /* 0x3ff000000816742b */ /* 0x001fd0000000080e */
[----:B------:R-:W-:-:S08]  /*03b0*/  DFMA R22, R22, R22, R22 ;  /* 0x000000161616722b */ /* 0x000fd00000000016 */
[----:B------:R-:W-:-:S08]  /*03c0*/  DFMA R22, R8, R22, R8 ;  /* 0x000000160816722b */ /* 0x000fd00000000008 */
[----:B------:R-:W-:-:S08]  /*03d0*/  DFMA R24, R22, -R14, 1 ;  /* 0x3ff000001618742b */ /* 0x000fd0000000080e */
[----:B------:R-:W-:Y:S02]  /*03e0*/  DFMA R24, R22, R24, R22 ;  /* 0x000000181618722b */ /* 0x000fe40000000016 */
[----:B--2---:R-:W-:-:S08]  /*03f0*/  DADD R8, R12, -R6 ;  /* 0x000000000c087229 */ /* 0x004fd00000000806 */
[----:B------:R-:W-:-:S08]  /*0400*/  DADD R8, R8, R8 ;  /* 0x0000000008087229 */ /* 0x000fd00000000008 */
        /* <DEDUP_REMOVED lines=8> */
[----:B------:R-:W-:Y:S01]  /*0490*/  IMAD.MOV.U32 R4, RZ, RZ, R8 ;  /* 0x000000ffff047224 */ /* 0x000fe200078e0008 */
[----:B------:R-:W-:Y:S02]  /*04a0*/  MOV R7, R9 ;  /* 0x0000000900077202 */ /* 0x000fe40000000f00 */
[----:B------:R-:W-:-:S07]  /*04b0*/  MOV R0, 0x4d0 ;  /* 0x000004d000007802 */ /* 0x000fce0000000f00 */
[----:B------:R-:W-:Y:S05]  /*04c0*/  CALL.REL.NOINC `($__internal_1_$__cuda_sm20_div_rn_f64_full) ;  /* 0x0000000800187944 */ /* 0x000fea0003c00000 */
[----:B------:R-:W-:-:S07]  /*04d0*/  IMAD.MOV.U32 R6, RZ, RZ, R4 ;  /* 0x000000ffff067224 */ /* 0x000fce00078e0004 */
.L_x_31:
[----:B------:R-:W-:Y:S05]  /*04e0*/  BSYNC.RECONVERGENT B1 ;  /* 0x0000000000017941 */ /* 0x000fea0003800200 */
.L_x_30:
[----:B------:R4:W-:Y:S01]  /*04f0*/  STG.E.64 desc[UR4][R12.64], R6 ;  /* 0x000000060c007986 */ /* 0x0009e2000c101b04 */
[----:B------:R-:W-:Y:S01]  /*0500*/  IMAD.IADD R3, R2, 0x1, R3 ;  /* 0x0000000102037824 */ /* 0x000fe200078e0203 */
[----:B------:R-:W-:Y:S06]  /*0510*/  @P1 BRA `(.L_x_32) ;  /* 0xfffffffc007c1947 */ /* 0x000fec000383ffff */
.L_x_29:
[----:B------:R-:W-:Y:S05]  /*0520*/  BSYNC.RECONVERGENT B0 ;  /* 0x0000000000007941 */ /* 0x000fea0003800200 */
.L_x_28:
[----:B------:R-:W0:Y:S01]  /*0530*/  LDC.64 R20, c[0x0][0x3a0] ;  /* 0x0000e800ff147b82 */ /* 0x000e220000000a00 */
[----:B------:R-:W-:Y:S01]  /*0540*/  ISETP.GE.U32.AND P0, PT, R10, 0x3, PT ;  /* 0x000000030a00780c */ /* 0x000fe20003f06070 */
[----:B------:R-:W1:Y:S01]  /*0550*/  LDCU UR8, c[0x0][0x3a4] ;  /* 0x00007480ff0877ac */ /* 0x000e620008000800 */
[----:B------:R-:W2:Y:S05]  /*0560*/  LDCU UR9, c[0x0][0x398] ;  /* 0x00007300ff0977ac */ /* 0x000eaa0008000800 */
[----:B------:R-:W3:Y:S08]  /*0570*/  LDC.64 R18, c[0x0][0x390] ;  /* 0x0000e400ff127b82 */ /* 0x000ef00000000a00 */
[----:B------:R-:W0:Y:S08]  /*0580*/  LDC.64 R16, c[0x0][0x380] ;  /* 0x0000e000ff107b82 */ /* 0x000e300000000a00 */
[----:B------:R-:W0:Y:S01]  /*0590*/  LDC.64 R14, c[0x0][0x388] ;  /* 0x0000e200ff0e7b82 */ /* 0x000e220000000a00 */
[----:B-12---:R-:W-:Y:S05]  /*05a0*/  @!P0 EXIT ;  /* 0x000000000000894d */ /* 0x006fea0003800000 */
.L_x_41:
[----:B0-----:R-:W-:-:S04]  /*05b0*/  IMAD.WIDE R26, R3, 0x8, R16 ;  /* 0x00000008031a7825 */ /* 0x001fc800078e0210 */
        /* <DEDUP_REMOVED lines=8> */
[----:B------:R-:W-:Y:S02]  /*0640*/  DFMA R22, R10, R22, R10 ;  /* 0x000000160a16722b */ /* 0x000fe4000000000a */
[----:B--2---:R-:W-:-:S06]  /*0650*/  DADD R6, R6, -R8 ;  /* 0x0000000006067229 */ /* 0x004fcc0000000808 */
[----:B------:R-:W-:Y:S02]  /*0660*/  DFMA R8, R22, -R20, 1 ;  /* 0x3ff000001608742b */ /* 0x000fe40000000814 */
[----:B------:R-:W-:-:S06]  /*0670*/  DADD R10, R6, R6 ;  /* 0x00000000060a7229 */ /* 0x000fcc0000000006 */
[----:B------:R-:W-:-:S08]  /*0680*/  DFMA R22, R22, R8, R22 ;  /* 0x000000081616722b */ /* 0x000fd00000000016 */
[----:B------:R-:W-:Y:S01]  /*0690*/  DMUL R6, R22, R10 ;  /* 0x0000000a16067228 */ /* 0x000fe20000000000 */
[----:B------:R-:W-:-:S07]  /*06a0*/  FSETP.GEU.AND P1, PT, |R11|, 6.5827683646048100446e-37, PT ;  /* 0x036000000b00780b */ /* 0x000fce0003f2e200 */
[----:B------:R-:W-:-:S08]  /*06b0*/  DFMA R8, R6, -R20, R10 ;  /* 0x800000140608722b */ /* 0x000fd0000000000a */
[----:B------:R-:W-:-:S10]  /*06c0*/  DFMA R6, R22, R8, R6 ;  /* 0x000000081606722b */ /* 0x000fd40000000006 */
[----:B------:R-:W-:-:S05]  /*06d0*/  FFMA R0, RZ, UR8, R7 ;  /* 0x00000008ff007c23 */ /* 0x000fca0008000007 */
[----:B------:R-:W-:-:S13]  /*06e0*/  FSETP.GT.AND P0, PT, |R0|, 1.469367938527859385e-39, PT ;  /* 0x001000000000780b */ /* 0x000fda0003f04200 */
[----:B------:R-:W-:Y:S05]  /*06f0*/  @P0 BRA P1, `(.L_x_34) ;  /* 0x0000000000140947 */ /* 0x000fea0000800000 */
[----:B------:R-:W-:Y:S01]  /*0700*/  IMAD.MOV.U32 R4, RZ, RZ, R10 ;  /* 0x000000ffff047224 */ /* 0x000fe200078e000a */
[----:B------:R-:W-:Y:S02]  /*0710*/  MOV R7, R11 ;  /* 0x0000000b00077202 */ /* 0x000fe40000000f00 */
[----:B------:R-:W-:-:S07]  /*0720*/  MOV R0, 0x740 ;  /* 0x0000074000007802 */ /* 0x000fce0000000f00 */
[----:B---3--:R-:W-:Y:S05]  /*0730*/  CALL.REL.NOINC `($__internal_1_$__cuda_sm20_div_rn_f64_full) ;  /* 0x00000004007c7944 */ /* 0x008fea0003c00000 */
[----:B------:R-:W-:-:S07]  /*0740*/  IMAD.MOV.U32 R6, RZ, RZ, R4 ;  /* 0x000000ffff067224 */ /* 0x000fce00078e0004 */
.L_x_34:
[----:B------:R-:W-:Y:S05]  /*0750*/  BSYNC.RECONVERGENT B0 ;  /* 0x0000000000007941 */ /* 0x000fea0003800200 */
.L_x_33:
[----:B---3--:R-:W-:-:S04]  /*0760*/  IMAD.WIDE R10, R3, 0x8, R18 ;  /* 0x00000008030a7825 */ /* 0x008fc800078e0212 */
        /* <DEDUP_REMOVED lines=10> */
[----:B------:R-:W-:Y:S02]  /*0810*/  DFMA R28, R24, R28, R24 ;  /* 0x0000001c181c722b */ /* 0x000fe40000000018 */
[----:B--2---:R-:W-:-:S06]  /*0820*/  DADD R8, R8, -R22 ;  /* 0x0000000008087229 */ /* 0x004fcc0000000816 */
[----:B------:R-:W-:Y:S02]  /*0830*/  DFMA R22, R28, -R20, 1 ;  /* 0x3ff000001c16742b */ /* 0x000fe40000000814 */
[----:B------:R-:W-:-:S06]  /*0840*/  DADD R8, R8, R8 ;  /* 0x0000000008087229 */ /* 0x000fcc0000000008 */
[----:B------:R-:W-:-:S08]  /*0850*/  DFMA R28, R28, R22, R28 ;  /* 0x000000161c1c722b */ /* 0x000fd0000000001c */
[----:B0-----:R-:W-:Y:S01]  /*0860*/  DMUL R6, R28, R8 ;  /* 0x000000081c067228 */ /* 0x001fe20000000000 */
[----:B------:R-:W-:-:S07]  /*0870*/  FSETP.GEU.AND P1, PT, |R9|, 6.5827683646048100446e-37, PT ;  /* 0x036000000900780b */ /* 0x000fce0003f2e200 */
[----:B------:R-:W-:-:S08]  /*0880*/  DFMA R22, R6, -R20, R8 ;  /* 0x800000140616722b */ /* 0x000fd00000000008 */
[----:B------:R-:W-:-:S10]  /*0890*/  DFMA R6, R28, R22, R6 ;  /* 0x000000161c06722b */ /* 0x000fd40000000006 */
[----:B------:R-:W-:-:S05]  /*08a0*/  FFMA R0, RZ, UR8, R7 ;  /* 0x00000008ff007c23 */ /* 0x000fca0008000007 */
[----:B------:R-:W-:-:S13]  /*08b0*/  FSETP.GT.AND P0, PT, |R0|, 1.469367938527859385e-39, PT ;  /* 0x001000000000780b */ /* 0x000fda0003f04200 */
[----:B------:R-:W-:Y:S05]  /*08c0*/  @P0 BRA P1, `(.L_x_36) ;  /* 0x0000000000140947 */ /* 0x000fea0000800000 */
[----:B------:R-:W-:Y:S01]  /*08d0*/  IMAD.MOV.U32 R4, RZ, RZ, R8 ;  /* 0x000000ffff047224 */ /* 0x000fe200078e0008 */
[----:B------:R-:W-:Y:S01]  /*08e0*/  MOV R0, 0x910 ;  /* 0x0000091000007802 */ /* 0x000fe20000000f00 */
[----:B------:R-:W-:-:S07]  /*08f0*/  IMAD.MOV.U32 R7, RZ, RZ, R9 ;  /* 0x000000ffff077224 */ /* 0x000fce00078e0009 */
[----:B------:R-:W-:Y:S05]  /*0900*/  CALL.REL.NOINC `($__internal_1_$__cuda_sm20_div_rn_f64_full) ;  /* 0x0000000400087944 */ /* 0x000fea0003c00000 */
[----:B------:R-:W-:-:S07]  /*0910*/  MOV R6, R4 ;  /* 0x0000000400067202 */ /* 0x000fce0000000f00 */
.L_x_36:
[----:B------:R-:W-:Y:S05]  /*0920*/  BSYNC.RECONVERGENT B0 ;  /* 0x0000000000007941 */ /* 0x000fea0003800200 */
.L_x_35:
        /* <DEDUP_REMOVED lines=27> */
[----:B------:R-:W-:-:S07]  /*0ae0*/  IMAD.MOV.U32 R6, RZ, RZ, R4 ;  /* 0x000000ffff067224 */ /* 0x000fce00078e0004 */
.L_x_38:
[----:B------:R-:W-:Y:S05]  /*0af0*/  BSYNC.RECONVERGENT B0 ;  /* 0x0000000000007941 */ /* 0x000fea0003800200 */
.L_x_37:
[----:B------:R-:W-:-:S04]  /*0b00*/  IMAD.WIDE R10, R2, 0x8, R10 ;  /* 0x00000008020a7825 */ /* 0x000fc800078e020a */
[C---:B------:R-:W-:Y:S01]  /*0b10*/  IMAD.WIDE R26, R2.reuse, 0x8, R26 ;  /* 0x00000008021a7825 */ /* 0x040fe200078e021a */
[----:B------:R0:W-:Y:S03]  /*0b20*/  STG.E.64 desc[UR4][R10.64], R6 ;  /* 0x000000060a007986 */ /* 0x0001e6000c101b04 */
[----:B------:R-:W-:Y:S02]  /*0b30*/  IMAD.WIDE R12, R2, 0x8, R12 ;  /* 0x00000008020c7825 */ /* 0x000fe400078e020c */
        /* <DEDUP_REMOVED lines=8> */
[----:B------:R-:W-:-:S08]  /*0bc0*/  DFMA R28, R24, -R20, 1 ;  /* 0x3ff00000181c742b */ /* 0x000fd00000000814 */
[----:B------:R-:W-:Y:S02]  /*0bd0*/  DFMA R28, R24, R28, R24 ;  /* 0x0000001c181c722b */ /* 0x000fe40000000018 */
[----:B--2---:R-:W-:-:S08]  /*0be0*/  DADD R8, R26, -R12 ;  /* 0x000000001a087229 */ /* 0x004fd0000000080c */
[----:B------:R-:W-:-:S08]  /*0bf0*/  DADD R22, R8, R8 ;  /* 0x0000000008167229 */ /* 0x000fd00000000008 */
[----:B0-----:R-:W-:Y:S02]  /*0c00*/  DMUL R6, R28, R22 ;  /* 0x000000161c067228 */ /* 0x001fe40000000000 */
[----:B------:R-:W-:-:S06]  /*0c10*/  FSETP.GEU.AND P1, PT, |R23|, 6.5827683646048100446e-37, PT ;  /* 0x036000001700780b */ /* 0x000fcc0003f2e200 */
        /* <DEDUP_REMOVED lines=10> */
.L_x_40:
[----:B------:R-:W-:Y:S05]  /*0cc0*/  BSYNC.RECONVERGENT B0 ;  /* 0x0000000000007941 */ /* 0x000fea0003800200 */
.L_x_39:
[----:B------:R-:W-:-:S04]  /*0cd0*/  IMAD.WIDE R10, R2, 0x8, R10 ;  /* 0x00000008020a7825 */ /* 0x000fc800078e020a */
[----:B------:R-:W-:Y:S01]  /*0ce0*/  IMAD R3, R2, 0x4, R3 ;  /* 0x0000000402037824 */ /* 0x000fe200078e0203 */
[----:B------:R1:W-:Y:S04]  /*0cf0*/  STG.E.64 desc[UR4][R10.64], R6 ;  /* 0x000000060a007986 */ /* 0x0003e8000c101b04 */
[----:B------:R-:W-:-:S13]  /*0d00*/  ISETP.GE.AND P0, PT, R3, UR9, PT ;  /* 0x0000000903007c0c */ /* 0x000fda000bf06270 */
[----:B-1----:R-:W-:Y:S05]  /*0d10*/  @!P0 BRA `(.L_x_41) ;  /* 0xfffffff800248947 */ /* 0x002fea000383ffff */
[----:B------:R-:W-:Y:S05]  /*0d20*/  EXIT ;  /* 0x000000000000794d */ /* 0x000fea0003800000 */
        .weak           $__internal_1_$__cuda_sm20_div_rn_f64_full
        .type           $__internal_1_$__cuda_sm20_div_rn_f64_full,@function
        .size           $__internal_1_$__cuda_sm20_div_rn_f64_full,(.L_x_224 - $__internal_1_$__cuda_sm20_div_rn_f64_full)
$__internal_1_$__cuda_sm20_div_rn_f64_full:
[C---:B------:R-:W-:Y:S01]  /*0d30*/  FSETP.GEU.AND P0, PT, |R5|.reuse, 1.469367938527859385e-39, PT ;  /* 0x001000000500780b */ /* 0x040fe20003f0e200 */
[----:B------:R-:W-:Y:S01]  /*0d40*/  IMAD.U32 R24, RZ, RZ, UR6 ;  /* 0x00000006ff187e24 */ /* 0x000fe2000f8e00ff */
[----:B------:R-:W-:Y:S01]  /*0d50*/  LOP3.LUT R6, R5, 0x800fffff, RZ, 0xc0, !PT ;  /* 0x800fffff05067812 */ /* 0x000fe200078ec0ff */
[----:B------:R-:W-:Y:S01]  /*0d60*/  IMAD.MOV.U32 R25, RZ, RZ, R5 ;  /* 0x000000ffff197224 */ /* 0x000fe200078e0005 */
[----:B------:R-:W-:Y:S01]  /*0d70*/  MOV R22, UR6 ;  /* 0x0000000600167c02 */ /* 0x000fe20008000f00 */
[----:B------:R-:W-:Y:S01]  /*0d80*/  IMAD.MOV.U32 R33, RZ, RZ, R7 ;  /* 0x000000ffff217224 */ /* 0x000fe200078e0007 */
[----:B------:R-:W-:Y:S01]  /*0d90*/  LOP3.LUT R23, R6, 0x3ff00000, RZ, 0xfc, !PT ;  /* 0x3ff0000006177812 */ /* 0x000fe200078efcff */
[----:B------:R-:W-:Y:S01]  /*0da0*/  IMAD.MOV.U32 R32, RZ, RZ, R4 ;  /* 0x000000ffff207224 */ /* 0x000fe200078e0004 */
[----:B------:R-:W-:Y:S01]  /*0db0*/  MOV R28, 0x1 ;  /* 0x00000001001c7802 */ /* 0x000fe20000000f00 */
[----:B------:R-:W-:Y:S01]  /*0dc0*/  IMAD.MOV.U32 R6, RZ, RZ, 0x1ca00000 ;  /* 0x1ca00000ff067424 */ /* 0x000fe200078e00ff */
[C---:B------:R-:W-:Y:S01]  /*0dd0*/  FSETP.GEU.AND P3, PT, |R33|.reuse, 1.469367938527859385e-39, PT ;  /* 0x001000002100780b */ /* 0x040fe20003f6e200 */
[----:B------:R-:W-:Y:S01]  /*0de0*/  BSSY.RECONVERGENT B2, `(.L_x_42) ;  /* 0x0000055000027945 */ /* 0x000fe20003800200 */
[----:B------:R-:W-:Y:S01]  /*0df0*/  LOP3.LUT R4, R33, 0x7ff00000, RZ, 0xc0, !PT ;  /* 0x7ff0000021047812 */ /* 0x000fe200078ec0ff */
[----:B------:R-:W-:Y:S01]  /*0e00*/  @!P0 DMUL R22, R24, 8.98846567431157953865e+307 ;  /* 0x7fe0000018168828 */ /* 0x000fe20000000000 */
[----:B------:R-:W-:-:S04]  /*0e10*/  LOP3.LUT R7, R5, 0x7ff00000, RZ, 0xc0, !PT ;  /* 0x7ff0000005077812 */ /* 0x000fc800078ec0ff */
[----:B------:R-:W-:Y:S01]  /*0e20*/  ISETP.GE.U32.AND P2, PT, R4, R7, PT ;  /* 0x000000070400720c */ /* 0x000fe20003f46070 */
[----:B------:R-:W0:Y:S03]  /*0e30*/  MUFU.RCP64H R29, R23 ;  /* 0x00000017001d7308 */ /* 0x000e260000001800 */
[----:B------:R-:W-:Y:S02]  /*0e40*/  SEL R8, R6, 0x63400000, !P2 ;  /* 0x6340000006087807 */ /* 0x000fe40005000000 */
[----:B------:R-:W-:Y:S02]  /*0e50*/  @!P3 LOP3.LUT R9, R25, 0x7ff00000, RZ, 0xc0, !PT ;  /* 0x7ff000001909b812 */ /* 0x000fe400078ec0ff */
[----:B------:R-:W-:Y:S02]  /*0e60*/  @!P0 LOP3.LUT R7, R23, 0x7ff00000, RZ, 0xc0, !PT ;  /* 0x7ff0000017078812 */ /* 0x000fe400078ec0ff */
[----:B------:R-:W-:-:S04]  /*0e70*/  @!P3 ISETP.GE.U32.AND P4, PT, R4, R9, PT ;  /* 0x000000090400b20c */ /* 0x000fc80003f86070 */
[----:B------:R-:W-:Y:S01]  /*0e80*/  @!P3 SEL R9, R6, 0x63400000, !P4 ;  /* 0x634000000609b807 */ /* 0x000fe20006000000 */
[----:B0-----:R-:W-:-:S03]  /*0e90*/  DFMA R30, R28, -R22, 1 ;  /* 0x3ff000001c1e742b */ /* 0x001fc60000000816 */
[----:B------:R-:W-:-:S04]  /*0ea0*/  @!P3 LOP3.LUT R9, R9, 0x80000000, R33, 0xf8, !PT ;  /* 0x800000000909b812 */ /* 0x000fc800078ef821 */
[----:B------:R-:W-:Y:S01]  /*0eb0*/  @!P3 LOP3.LUT R9, R9, 0x100000, RZ, 0xfc, !PT ;  /* 0x001000000909b812 */ /* 0x000fe200078efcff */
[----:B------:R-:W-:-:S08]  /*0ec0*/  DFMA R30, R30, R30, R30 ;  /* 0x0000001e1e1e722b */ /* 0x000fd0000000001e */
[----:B------:R-:W-:Y:S01]  /*0ed0*/  DFMA R28, R28, R30, R28 ;  /* 0x0000001e1c1c722b */ /* 0x000fe2000000001c */
[----:B------:R-:W-:Y:S01]  /*0ee0*/  LOP3.LUT R31, R8, 0x800fffff, R33, 0xf8, !PT ;  /* 0x800fffff081f7812 */ /* 0x000fe200078ef821 */
[----:B------:R-:W-:Y:S02]  /*0ef0*/  IMAD.MOV.U32 R30, RZ, RZ, R32 ;  /* 0x000000ffff1e7224 */ /* 0x000fe400078e0020 */
[----:B------:R-:W-:-:S04]  /*0f00*/  @!P3 IMAD.MOV.U32 R8, RZ, RZ, RZ ;  /* 0x000000ffff08b224 */ /* 0x000fc800078e00ff */
[----:B------:R-:W-:Y:S02]  /*0f10*/  DFMA R34, R28, -R22, 1 ;  /* 0x3ff000001c22742b */ /* 0x000fe40000000816 */
[----:B------:R-:W-:-:S06]  /*0f20*/  @!P3 DFMA R30, R30, 2, -R8 ;  /* 0x400000001e1eb82b */ /* 0x000fcc0000000808 */
[----:B------:R-:W-:-:S08]  /*0f30*/  DFMA R34, R28, R34, R28 ;  /* 0x000000221c22722b */ /* 0x000fd0000000001c */
[----:B------:R-:W-:-:S08]  /*0f40*/  DMUL R8, R34, R30 ;  /* 0x0000001e22087228 */ /* 0x000fd00000000000 */
[----:B------:R-:W-:-:S08]  /*0f50*/  DFMA R28, R8, -R22, R30 ;  /* 0x80000016081c722b */ /* 0x000fd0000000001e */
[----:B------:R-:W-:Y:S01]  /*0f60*/  DFMA R28, R34, R28, R8 ;  /* 0x0000001c221c722b */ /* 0x000fe20000000008 */
[----:B------:R-:W-:Y:S01]  /*0f70*/  IMAD.MOV.U32 R8, RZ, RZ, R4 ;  /* 0x000000ffff087224 */ /* 0x000fe200078e0004 */
[----:B------:R-:W-:-:S04]  /*0f80*/  @!P3 LOP3.LUT R8, R31, 0x7ff00000, RZ, 0xc0, !PT ;  /* 0x7ff000001f08b812 */ /* 0x000fc800078ec0ff */
[----:B------:R-:W-:-:S04]  /*0f90*/  IADD3 R9, PT, PT, R8, -0x1, RZ ;  /* 0xffffffff08097810 */ /* 0x000fc80007ffe0ff */
[----:B------:R-:W-:Y:S01]  /*0fa0*/  ISETP.GT.U32.AND P0, PT, R9, 0x7feffffe, PT ;  /* 0x7feffffe0900780c */ /* 0x000fe20003f04070 */
[----:B------:R-:W-:-:S05]  /*0fb0*/  VIADD R9, R7, 0xffffffff ;  /* 0xffffffff07097836 */ /* 0x000fca0000000000 */
[----:B------:R-:W-:-:S13]  /*0fc0*/  ISETP.GT.U32.OR P0, PT, R9, 0x7feffffe, P0 ;  /* 0x7feffffe0900780c */ /* 0x000fda0000704470 */
[----:B------:R-:W-:Y:S05]  /*0fd0*/  @P0 BRA `(.L_x_43) ;  /* 0x0000000000740947 */ /* 0x000fea0003800000 */
[----:B------:R-:W-:-:S04]  /*0fe0*/  LOP3.LUT R7, R25, 0x7ff00000, RZ, 0xc0, !PT ;  /* 0x7ff0000019077812 */ /* 0x000fc800078ec0ff */
[CC--:B------:R-:W-:Y:S02]  /*0ff0*/  VIADDMNMX R8, R4.reuse, -R7.reuse, 0xb9600000, !PT ;  /* 0xb960000004087446 */ /* 0x0c0fe40007800907 */
[----:B------:R-:W-:Y:S02]  /*1000*/  ISETP.GE.U32.AND P0, PT, R4, R7, PT ;  /* 0x000000070400720c */ /* 0x000fe40003f06070 */
[----:B------:R-:W-:Y:S02]  /*1010*/  VIMNMX R8, PT, PT, R8, 0x46a00000, PT ;  /* 0x46a0000008087848 */ /* 0x000fe40003fe0100 */
[----:B------:R-:W-:-:S05]  /*1020*/  SEL R7, R6, 0x63400000, !P0 ;  /* 0x6340000006077807 */ /* 0x000fca0004000000 */
[----:B------:R-:W-:Y:S02]  /*1030*/  IMAD.IADD R7, R8, 0x1, -R7 ;  /* 0x0000000108077824 */ /* 0x000fe400078e0a07 */
[----:B------:R-:W-:Y:S02]  /*1040*/  IMAD.MOV.U32 R8, RZ, RZ, RZ ;  /* 0x000000ffff087224 */ /* 0x000fe400078e00ff */
[----:B------:R-:W-:-:S06]  /*1050*/  VIADD R9, R7, 0x7fe00000 ;  /* 0x7fe0000007097836 */ /* 0x000fcc0000000000 */
[----:B------:R-:W-:-:S10]  /*1060*/  DMUL R34, R28, R8 ;  /* 0x000000081c227228 */ /* 0x000fd40000000000 */
[----:B------:R-:W-:-:S13]  /*1070*/  FSETP.GTU.AND P0, PT, |R35|, 1.469367938527859385e-39, PT ;  /* 0x001000002300780b */ /* 0x000fda0003f0c200 */
[----:B------:R-:W-:Y:S05]  /*1080*/  @P0 BRA `(.L_x_44) ;  /* 0x0000000000a80947 */ /* 0x000fea0003800000 */
[----:B------:R-:W-:-:S06]  /*1090*/  DFMA R22, R28, -R22, R30 ;  /* 0x800000161c16722b */ /* 0x000fcc000000001e */
[----:B------:R-:W-:-:S04]  /*10a0*/  MOV R22, RZ ;  /* 0x000000ff00167202 */ /* 0x000fc80000000f00 */
[C---:B------:R-:W-:Y:S02]  /*10b0*/  FSETP.NEU.AND P0, PT, R23.reuse, RZ, PT ;  /* 0x000000ff1700720b */ /* 0x040fe40003f0d000 */
[----:B------:R-:W-:-:S04]  /*10c0*/  LOP3.LUT R4, R23, 0x80000000, R25, 0x48, !PT ;  /* 0x8000000017047812 */ /* 0x000fc800078e4819 */
[----:B------:R-:W-:-:S07]  /*10d0*/  LOP3.LUT R23, R4, R9, RZ, 0xfc, !PT ;  /* 0x0000000904177212 */ /* 0x000fce00078efcff */
[----:B------:R-:W-:Y:S05]  /*10e0*/  @!P0 BRA `(.L_x_44) ;  /* 0x0000000000908947 */ /* 0x000fea0003800000 */
[----:B------:R-:W-:Y:S01]  /*10f0*/  IMAD.MOV R9, RZ, RZ, -R7 ;  /* 0x000000ffff097224 */ /* 0x000fe200078e0a07 */
[----:B------:R-:W-:Y:S01]  /*1100*/  IADD3 R7, PT, PT, -R7, -0x43300000, RZ ;  /* 0xbcd0000007077810 */ /* 0x000fe20007ffe1ff */
[----:B------:R-:W-:-:S06]  /*1110*/  IMAD.MOV.U32 R8, RZ, RZ, RZ ;  /* 0x000000ffff087224 */ /* 0x000fcc00078e00ff */
[----:B------:R-:W-:Y:S02]  /*1120*/  DFMA R8, R34, -R8, R28 ;  /* 0x800000082208722b */ /* 0x000fe4000000001c */
[----:B------:R-:W-:-:S08]  /*1130*/  DMUL.RP R28, R28, R22 ;  /* 0x000000161c1c7228 */ /* 0x000fd00000008000 */
[----:B------:R-:W-:Y:S02]  /*1140*/  FSETP.NEU.AND P0, PT, |R9|, R7, PT ;  /* 0x000000070900720b */ /* 0x000fe40003f0d200 */
[----:B------:R-:W-:Y:S02]  /*1150*/  LOP3.LUT R4, R29, R4, RZ, 0x3c, !PT ;  /* 0x000000041d047212 */ /* 0x000fe400078e3cff */
[----:B------:R-:W-:Y:S02]  /*1160*/  FSEL R6, R28, R34, !P0 ;  /* 0x000000221c067208 */ /* 0x000fe40004000000 */
[----:B------:R-:W-:-:S03]  /*1170*/  FSEL R7, R4, R35, !P0 ;  /* 0x0000002304077208 */ /* 0x000fc60004000000 */
[----:B------:R-:W-:Y:S01]  /*1180*/  IMAD.MOV.U32 R34, RZ, RZ, R6 ;  /* 0x000000ffff227224 */ /* 0x000fe200078e0006 */
[----:B------:R-:W-:Y:S01]  /*1190*/  MOV R35, R7 ;  /* 0x0000000700237202 */ /* 0x000fe20000000f00 */
[----:B------:R-:W-:Y:S06]  /*11a0*/  BRA `(.L_x_44) ;  /* 0x0000000000607947 */ /* 0x000fec0003800000 */
.L_x_43:
[----:B------:R-:W-:-:S14]  /*11b0*/  DSETP.NAN.AND P0, PT, R32, R32, PT ;  /* 0x000000202000722a */ /* 0x000fdc0003f08000 */
[----:B------:R-:W-:Y:S05]  /*11c0*/  @P0 BRA `(.L_x_45) ;  /* 0x00000000004c0947 */ /* 0x000fea0003800000 */
[----:B------:R-:W-:-:S14]  /*11d0*/  DSETP.NAN.AND P0, PT, R24, R24, PT ;  /* 0x000000181800722a */ /* 0x000fdc0003f08000 */
[----:B------:R-:W-:Y:S05]  /*11e0*/  @P0 BRA `(.L_x_46) ;  /* 0x0000000000340947 */ /* 0x000fea0003800000 */
[----:B------:R-:W-:Y:S01]  /*11f0*/  ISETP.NE.AND P0, PT, R8, R7, PT ;  /* 0x000000070800720c */ /* 0x000fe20003f05270 */
[----:B------:R-:W-:Y:S02]  /*1200*/  IMAD.MOV.U32 R34, RZ, RZ, 0x0 ;  /* 0x00000000ff227424 */ /* 0x000fe400078e00ff */
[----:B------:R-:W-:-:S10]  /*1210*/  IMAD.MOV.U32 R35, RZ, RZ, -0x80000 ;  /* 0xfff80000ff237424 */ /* 0x000fd400078e00ff */
[----:B------:R-:W-:Y:S05]  /*1220*/  @!P0 BRA `(.L_x_44) ;  /* 0x0000000000408947 */ /* 0x000fea0003800000 */
[----:B------:R-:W-:-:S04]  /*1230*/  ISETP.NE.AND P0, PT, R8, 0x7ff00000, PT ;  /* 0x7ff000000800780c */ /* 0x000fc80003f05270 */
[----:B------:R-:W-:Y:S02]  /*1240*/  ISETP.EQ.OR P0, PT, R7, RZ, !P0 ;  /* 0x000000ff0700720c */ /* 0x000fe40004702670 */
[----:B------:R-:W-:-:S11]  /*1250*/  LOP3.LUT R7, R33, 0x80000000, R25, 0x48, !PT ;  /* 0x8000000021077812 */ /* 0x000fd600078e4819 */
[----:B------:R-:W-:Y:S01]  /*1260*/  @P0 LOP3.LUT R4, R7, 0x7ff00000, RZ, 0xfc, !PT ;  /* 0x7ff0000007040812 */ /* 0x000fe200078efcff */
[----:B------:R-:W-:Y:S01]  /*1270*/  @!P0 IMAD.MOV.U32 R34, RZ, RZ, RZ ;  /* 0x000000ffff228224 */ /* 0x000fe200078e00ff */
[----:B------:R-:W-:Y:S01]  /*1280*/  @!P0 MOV R35, R7 ;  /* 0x0000000700238202 */ /* 0x000fe20000000f00 */
[----:B------:R-:W-:Y:S02]  /*1290*/  @P0 IMAD.MOV.U32 R34, RZ, RZ, RZ ;  /* 0x000000ffff220224 */ /* 0x000fe400078e00ff */
[----:B------:R-:W-:Y:S01]  /*12a0*/  @P0 IMAD.MOV.U32 R35, RZ, RZ, R4 ;  /* 0x000000ffff230224 */ /* 0x000fe200078e0004 */
[----:B------:R-:W-:Y:S06]  /*12b0*/  BRA `(.L_x_44) ;  /* 0x00000000001c7947 */ /* 0x000fec0003800000 */
.L_x_46:
[----:B------:R-:W-:Y:S01]  /*12c0*/  LOP3.LUT R7, R25, 0x80000, RZ, 0xfc, !PT ;  /* 0x0008000019077812 */ /* 0x000fe200078efcff */
[----:B------:R-:W-:-:S03]  /*12d0*/  IMAD.MOV.U32 R34, RZ, RZ, R24 ;  /* 0x000000ffff227224 */ /* 0x000fc600078e0018 */
[----:B------:R-:W-:Y:S01]  /*12e0*/  MOV R35, R7 ;  /* 0x0000000700237202 */ /* 0x000fe20000000f00 */
[----:B------:R-:W-:Y:S06]  /*12f0*/  BRA `(.L_x_44) ;  /* 0x00000000000c7947 */ /* 0x000fec0003800000 */
.L_x_45:
[----:B------:R-:W-:Y:S01]  /*1300*/  LOP3.LUT R7, R33, 0x80000, RZ, 0xfc, !PT ;  /* 0x0008000021077812 */ /* 0x000fe200078efcff */
[----:B------:R-:W-:-:S04]  /*1310*/  IMAD.MOV.U32 R34, RZ, RZ, R32 ;  /* 0x000000ffff227224 */ /* 0x000fc800078e0020 */
[----:B------:R-:W-:-:S07]  /*1320*/  IMAD.MOV.U32 R35, RZ, RZ, R7 ;  /* 0x000000ffff237224 */ /* 0x000fce00078e0007 */
.L_x_44:
[----:B------:R-:W-:Y:S05]  /*1330*/  BSYNC.RECONVERGENT B2 ;  /* 0x0000000000027941 */ /* 0x000fea0003800200 */
.L_x_42:
[----:B------:R-:W-:Y:S01]  /*1340*/  IMAD.MOV.U32 R8, RZ, RZ, R0 ;  /* 0x000000ffff087224 */ /* 0x000fe200078e0000 */
[----:B------:R-:W-:Y:S01]  /*1350*/  MOV R7, R35 ;  /* 0x0000002300077202 */ /* 0x000fe20000000f00 */
[----:B------:R-:W-:Y:S02]  /*1360*/  IMAD.MOV.U32 R9, RZ, RZ, 0x0 ;  /* 0x00000000ff097424 */ /* 0x000fe400078e00ff */
[----:B------:R-:W-:Y:S02]  /*1370*/  IMAD.MOV.U32 R4, RZ, RZ, R34 ;  /* 0x000000ffff047224 */ /* 0x000fe400078e0022 */
[----:B------:R-:W-:Y:S05]  /*1380*/  RET.REL.NODEC R8 `(_Z42normalized_squared_error_derivative_kernelPKdS0_Pdid) ;  /* 0xffffffec081c7950 */ /* 0x000fea0003c3ffff */
.L_x_47:
        /* <DEDUP_REMOVED lines=15> */
.L_x_224:


//--------------------- .text._Z33minkowski_error_derivative_kernelPKdS0_Pdid --------------------------
	.section	.text._Z33minkowski_error_derivative_kernelPKdS0_Pdid,"ax",@progbits
	.align	128
        .global         _Z33minkowski_error_derivative_kernelPKdS0_Pdid
        .type           _Z33minkowski_error_derivative_kernelPKdS0_Pdid,@function
        .size           _Z33minkowski_error_derivative_kernelPKdS0_Pdid,(.L_x_237 - _Z33minkowski_error_derivative_kernelPKdS0_Pdid)
        .other          _Z33minkowski_error_derivative_kernelPKdS0_Pdid,@"STO_CUDA_ENTRY STV_DEFAULT"
_Z33minkowski_error_derivative_kernelPKdS0_Pdid:
.text._Z33minkowski_error_derivative_kernelPKdS0_Pdid:
[----:B------:R-:W-:Y:S01]  /*0000*/  LDC R1, c[0x0][0x37c] ;  /* 0x0000df00ff017b82 */ /* 0x000fe20000000800 */
[----:B------:R-:W-:Y:S05]  /*0010*/  EXIT ;  /* 0x000000000000794d */ /* 0x000fea0003800000 */
.L_x_48:
        /* <DEDUP_REMOVED lines=14> */
.L_x_237:


//--------------------- .text._Z37cross_entropy_error_derivative_kernelPKdS0_Pdi --------------------------
	.section	.text._Z37cross_entropy_error_derivative_kernelPKdS0_Pdi,"ax",@progbits
	.align	128
        .global         _Z37cross_entropy_error_derivative_kernelPKdS0_Pdi
        .type           _Z37cross_entropy_error_derivative_kernelPKdS0_Pdi,@function
        .size           _Z37cross_entropy_error_derivative_kernelPKdS0_Pdi,(.L_x_225 - _Z37cross_entropy_error_derivative_kernelPKdS0_Pdi)
        .other          _Z37cross_entropy_error_derivative_kernelPKdS0_Pdi,@"STO_CUDA_ENTRY STV_DEFAULT"
_Z37cross_entropy_error_derivative_kernelPKdS0_Pdi:
.text._Z37cross_entropy_error_derivative_kernelPKdS0_Pdi:
        /* <DEDUP_REMOVED lines=17> */
[----:B------:R-:W-:Y:S02]  /*0110*/  VIMNMX R6, PT, PT, R5, UR6, !PT ;  /* 0x0000000605067c48 */ /* 0x000fe4000ffe0100 */
[----:B------:R-:W-:-:S04]  /*0120*/  SEL R7, RZ, 0x1, P0 ;  /* 0x00000001ff077807 */ /* 0x000fc80000000000 */
[----:B------:R-:W-:Y:S01]  /*0130*/  IADD3 R5, PT, PT, R6, -R5, -R7 ;  /* 0x8000000506057210 */ /* 0x000fe20007ffe807 */
[----:B0-----:R-:W0:Y:S02]  /*0140*/  MUFU.RCP R8, R8 ;  /* 0x0000000800087308 */ /* 0x001e240000001000 */
[----:B0-----:R-:W-:-:S06]  /*0150*/  VIADD R2, R8, 0xffffffe ;  /* 0x0ffffffe08027836 */ /* 0x001fcc0000000000 */
[----:B------:R0:W2:Y:S02]  /*0160*/  F2I.FTZ.U32.TRUNC.NTZ R3, R2 ;  /* 0x0000000200037305 */ /* 0x0000a4000021f000 */
[----:B0-----:R-:W-:Y:S02]  /*0170*/  IMAD.MOV.U32 R2, RZ, RZ, RZ ;  /* 0x000000ffff027224 */ /* 0x001fe400078e00ff */
[----:B--2---:R-:W-:-:S04]  /*0180*/  IMAD R9, R9, R3, RZ ;  /* 0x0000000309097224 */ /* 0x004fc800078e02ff */
[----:B------:R-:W-:-:S06]  /*0190*/  IMAD.HI.U32 R8, R3, R9, R2 ;  /* 0x0000000903087227 */ /* 0x000fcc00078e0002 */
        /* <DEDUP_REMOVED lines=8> */
[----:B------:R-:W-:-:S04]  /*0220*/  @!P2 LOP3.LUT R2, RZ, R4, RZ, 0x33, !PT ;  /* 0x00000004ff02a212 */ /* 0x000fc800078e33ff */
[----:B------:R-:W-:-:S04]  /*0230*/  IADD3 R2, PT, PT, R7, R2, RZ ;  /* 0x0000000207027210 */ /* 0x000fc80007ffe0ff */
[----:B------:R-:W-:-:S04]  /*0240*/  LOP3.LUT R3, R2, 0x3, RZ, 0xc0, !PT ;  /* 0x0000000302037812 */ /* 0x000fc800078ec0ff */
[----:B------:R-:W-:-:S13]  /*0250*/  ISETP.NE.AND P0, PT, R3, 0x3, PT ;  /* 0x000000030300780c */ /* 0x000fda0003f05270 */
[----:B-1----:R-:W-:Y:S05]  /*0260*/  @!P0 BRA `(.L_x_50) ;  /* 0x0000000000fc8947 */ /* 0x002fea0003800000 */
[----:B------:R-:W0:Y:S01]  /*0270*/  LDC.64 R20, c[0x0][0x390] ;  /* 0x0000e400ff147b82 */ /* 0x000e220000000a00 */
[----:B------:R-:W-:-:S05]  /*0280*/  VIADD R3, R2, 0x1 ;  /* 0x0000000102037836 */ /* 0x000fca0000000000 */
[----:B------:R-:W-:Y:S02]  /*0290*/  LOP3.LUT R3, R3, 0x3, RZ, 0xc0, !PT ;  /* 0x0000000303037812 */ /* 0x000fe400078ec0ff */
[----:B------:R-:W1:Y:S03]  /*02a0*/  LDC.64 R18, c[0x0][0x380] ;  /* 0x0000e000ff127b82 */ /* 0x000e660000000a00 */
[----:B------:R-:W-:-:S05]  /*02b0*/  IMAD.MOV R3, RZ, RZ, -R3 ;  /* 0x000000ffff037224 */ /* 0x000fca00078e0a03 */
[----:B------:R-:W2:Y:S02]  /*02c0*/  LDC.64 R16, c[0x0][0x388] ;  /* 0x0000e200ff107b82 */ /* 0x000ea40000000a00 */
.L_x_55:
[----:B-1----:R-:W-:-:S06]  /*02d0*/  IMAD.WIDE R10, R0, 0x8, R18 ;  /* 0x00000008000a7825 */ /* 0x002fcc00078e0212 */
[----:B---3--:R-:W3:Y:S01]  /*02e0*/  LDG.E.64 R10, desc[UR4][R10.64] ;  /* 0x000000040a0a7981 */ /* 0x008ee2000c1e1b00 */
[----:B--2---:R-:W-:-:S06]  /*02f0*/  IMAD.WIDE R12, R0, 0x8, R16 ;  /* 0x00000008000c7825 */ /* 0x004fcc00078e0210 */
[----:B------:R-:W2:Y:S01]  /*0300*/  LDG.E.64 R12, desc[UR4][R12.64] ;  /* 0x000000040c0c7981 */ /* 0x000ea2000c1e1b00 */
[----:B------:R-:W-:Y:S01]  /*0310*/  IMAD.MOV.U32 R6, RZ, RZ, 0x1 ;  /* 0x00000001ff067424 */ /* 0x000fe200078e00ff */
[----:B------:R-:W-:Y:S01]  /*0320*/  IADD3 R3, PT, PT, R3, 0x1, RZ ;  /* 0x0000000103037810 */ /* 0x000fe20007ffe0ff */
[----:B------:R-:W-:Y:S03]  /*0330*/  BSSY.RECONVERGENT B1, `(.L_x_51) ;  /* 0x0000018000017945 */ /* 0x000fe60003800200 */
[----:B------:R-:W-:Y:S01]  /*0340*/  ISETP.NE.AND P1, PT, R3, RZ, PT ;  /* 0x000000ff0300720c */ /* 0x000fe20003f25270 */
[----:B---3--:R-:W-:-:S06]  /*0350*/  DADD R24, -R10, 1 ;  /* 0x3ff000000a187429 */ /* 0x008fcc0000000100 */
[----:B------:R-:W1:Y:S02]  /*0360*/  MUFU.RCP64H R7, R25 ;  /* 0x0000001900077308 */ /* 0x000e640000001800 */
[----:B-1----:R-:W-:-:S08]  /*0370*/  DFMA R8, -R24, R6, 1 ;  /* 0x3ff000001808742b */ /* 0x002fd00000000106 */
[----:B------:R-:W-:-:S08]  /*0380*/  DFMA R8, R8, R8, R8 ;  /* 0x000000080808722b */ /* 0x000fd00000000008 */
[----:B------:R-:W-:Y:S02]  /*0390*/  DFMA R8, R6, R8, R6 ;  /* 0x000000080608722b */ /* 0x000fe40000000006 */
[----:B--2---:R-:W-:-:S06]  /*03a0*/  DADD R6, -R12, 1 ;  /* 0x3ff000000c067429 */ /* 0x004fcc0000000100 */
[----:B------:R-:W-:-:S04]  /*03b0*/  DFMA R14, -R24, R8, 1 ;  /* 0x3ff00000180e742b */ /* 0x000fc80000000108 */
[----:B------:R-:W-:-:S04]  /*03c0*/  FSETP.GEU.AND P2, PT, |R7|, 6.5827683646048100446e-37, PT ;  /* 0x036000000700780b */ /* 0x000fc80003f4e200 */
[----:B------:R-:W-:-:S08]  /*03d0*/  DFMA R14, R8, R14, R8 ;  /* 0x0000000e080e722b */ /* 0x000fd00000000008 */
[----:B------:R-:W-:-:S08]  /*03e0*/  DMUL R22, R6, R14 ;  /* 0x0000000e06167228 */ /* 0x000fd00000000000 */
[----:B------:R-:W-:-:S08]  /*03f0*/  DFMA R8, -R24, R22, R6 ;  /* 0x000000161808722b */ /* 0x000fd00000000106 */
[----:B------:R-:W-:Y:S01]  /*0400*/  DFMA R22, R14, R8, R22 ;  /* 0x000000080e16722b */ /* 0x000fe20000000016 */
[----:B0-----:R-:W-:-:S09]  /*0410*/  IMAD.WIDE R14, R0, 0x8, R20 ;  /* 0x00000008000e7825 */ /* 0x001fd200078e0214 */
[----:B------:R-:W-:-:S05]  /*0420*/  FFMA R5, RZ, R25, R23 ;  /* 0x00000019ff057223 */ /* 0x000fca0000000017 */
[----:B------:R-:W-:-:S13]  /*0430*/  FSETP.GT.AND P0, PT, |R5|, 1.469367938527859385e-39, PT ;  /* 0x001000000500780b */ /* 0x000fda0003f04200 */
[----:B------:R-:W-:Y:S05]  /*0440*/  @P0 BRA P2, `(.L_x_52) ;  /* 0x0000000000180947 */ /* 0x000fea0001000000 */
[----:B------:R-:W-:Y:S01]  /*0450*/  IMAD.MOV.U32 R9, RZ, RZ, R24 ;  /* 0x000000ffff097224 */ /* 0x000fe200078e0018 */
[----:B------:R-:W-:Y:S01]  /*0460*/  MOV R5, 0x490 ;  /* 0x0000049000057802 */ /* 0x000fe20000000f00 */
[----:B------:R-:W-:-:S07]  /*0470*/  IMAD.MOV.U32 R8, RZ, RZ, R25 ;  /* 0x000000ffff087224 */ /* 0x000fce00078e0019 */
[----:B------:R-:W-:Y:S05]  /*0480*/  CALL.REL.NOINC `($__internal_2_$__cuda_sm20_div_rn_f64_full) ;  /* 0x0000000c00f87944 */ /* 0x000fea0003c00000 */
[----:B------:R-:W-:Y:S01]  /*0490*/  IMAD.MOV.U32 R22, RZ, RZ, R6 ;  /* 0x000000ffff167224 */ /* 0x000fe200078e0006 */
[----:B------:R-:W-:-:S07]  /*04a0*/  MOV R23, R7 ;  /* 0x0000000700177202 */ /* 0x000fce0000000f00 */
.L_x_52:
[----:B------:R-:W-:Y:S05]  /*04b0*/  BSYNC.RECONVERGENT B1 ;  /* 0x0000000000017941 */ /* 0x000fea0003800200 */
.L_x_51:
[----:B------:R-:W0:Y:S01]  /*04c0*/  MUFU.RCP64H R7, R11 ;  /* 0x0000000b00077308 */ /* 0x000e220000001800 */
[----:B------:R-:W-:Y:S01]  /*04d0*/  IMAD.MOV.U32 R6, RZ, RZ, 0x1 ;  /* 0x00000001ff067424 */ /* 0x000fe200078e00ff */
[----:B------:R-:W-:Y:S01]  /*04e0*/  FSETP.GEU.AND P2, PT, |R13|, 6.5827683646048100446e-37, PT ;  /* 0x036000000d00780b */ /* 0x000fe20003f4e200 */
[----:B------:R-:W-:Y:S04]  /*04f0*/  BSSY.RECONVERGENT B1, `(.L_x_53) ;  /* 0x0000012000017945 */ /* 0x000fe80003800200 */
[----:B0-----:R-:W-:-:S08]  /*0500*/  DFMA R8, -R10, R6, 1 ;  /* 0x3ff000000a08742b */ /* 0x001fd00000000106 */
[----:B------:R-:W-:-:S08]  /*0510*/  DFMA R8, R8, R8, R8 ;  /* 0x000000080808722b */ /* 0x000fd00000000008 */
[----:B------:R-:W-:-:S08]  /*0520*/  DFMA R8, R6, R8, R6 ;  /* 0x000000080608722b */ /* 0x000fd00000000006 */
[----:B------:R-:W-:-:S08]  /*0530*/  DFMA R6, -R10, R8, 1 ;  /* 0x3ff000000a06742b */ /* 0x000fd00000000108 */
[----:B------:R-:W-:-:S08]  /*0540*/  DFMA R6, R8, R6, R8 ;  /* 0x000000060806722b */ /* 0x000fd00000000008 */
[----:B------:R-:W-:-:S08]  /*0550*/  DMUL R8, R12, R6 ;  /* 0x000000060c087228 */ /* 0x000fd00000000000 */
[----:B------:R-:W-:-:S08]  /*0560*/  DFMA R24, -R10, R8, R12 ;  /* 0x000000080a18722b */ /* 0x000fd0000000010c */
[----:B------:R-:W-:-:S10]  /*0570*/  DFMA R6, R6, R24, R8 ;  /* 0x000000180606722b */ /* 0x000fd40000000008 */
[----:B------:R-:W-:-:S05]  /*0580*/  FFMA R5, RZ, R11, R7 ;  /* 0x0000000bff057223 */ /* 0x000fca0000000007 */
[----:B------:R-:W-:-:S13]  /*0590*/  FSETP.GT.AND P0, PT, |R5|, 1.469367938527859385e-39, PT ;  /* 0x001000000500780b */ /* 0x000fda0003f04200 */
[----:B------:R-:W-:Y:S05]  /*05a0*/  @P0 BRA P2, `(.L_x_54) ;  /* 0x0000000000180947 */ /* 0x000fea0001000000 */
[----:B------:R-:W-:Y:S01]  /*05b0*/  IMAD.MOV.U32 R6, RZ, RZ, R12 ;  /* 0x000000ffff067224 */ /* 0x000fe200078e000c */
[----:B------:R-:W-:Y:S01]  /*05c0*/  MOV R9, R10 ;  /* 0x0000000a00097202 */ /* 0x000fe20000000f00 */
[----:B------:R-:W-:Y:S01]  /*05d0*/  IMAD.MOV.U32 R7, RZ, RZ, R13 ;  /* 0x000000ffff077224 */ /* 0x000fe200078e000d */
[----:B------:R-:W-:Y:S01]  /*05e0*/  MOV R5, 0x610 ;  /* 0x0000061000057802 */ /* 0x000fe20000000f00 */
[----:B------:R-:W-:-:S07]  /*05f0*/  IMAD.MOV.U32 R8, RZ, RZ, R11 ;  /* 0x000000ffff087224 */ /* 0x000fce00078e000b */
[----:B------:R-:W-:Y:S05]  /*0600*/  CALL.REL.NOINC `($__internal_2_$__cuda_sm20_div_rn_f64_full) ;  /* 0x0000000c00987944 */ /* 0x000fea0003c00000 */
.L_x_54:
[----:B------:R-:W-:Y:S05]  /*0610*/  BSYNC.RECONVERGENT B1 ;  /* 0x0000000000017941 */ /* 0x000fea0003800200 */
.L_x_53:
[----:B------:R-:W-:Y:S01]  /*0620*/  DADD R6, -R6, R22 ;  /* 0x0000000006067229 */ /* 0x000fe20000000116 */
[----:B------:R-:W-:-:S06]  /*0630*/  IMAD.IADD R0, R4, 0x1, R0 ;  /* 0x0000000104007824 */ /* 0x000fcc00078e0200 */
[----:B------:R3:W-:Y:S01]  /*0640*/  STG.E.64 desc[UR4][R14.64], R6 ;  /* 0x000000060e007986 */ /* 0x0007e2000c101b04 */
[----:B------:R-:W-:Y:S05]  /*0650*/  @P1 BRA `(.L_x_55) ;  /* 0xfffffffc001c1947 */ /* 0x000fea000383ffff */
.L_x_50:
[----:B------:R-:W-:Y:S05]  /*0660*/  BSYNC.RECONVERGENT B0 ;  /* 0x0000000000007941 */ /* 0x000fea0003800200 */
.L_x_49:
[----:B------:R-:W0:Y:S01]  /*0670*/  LDC.64 R10, c[0x0][0x390] ;  /* 0x0000e400ff0a7b82 */ /* 0x000e220000000a00 */
[----:B------:R-:W-:Y:S01]  /*0680*/  ISETP.GE.U32.AND P0, PT, R2, 0x3, PT ;  /* 0x000000030200780c */ /* 0x000fe20003f06070 */
[----:B------:R-:W1:Y:S06]  /*0690*/  LDCU UR6, c[0x0][0x398] ;  /* 0x00007300ff0677ac */ /* 0x000e6c0008000800 */
[----:B------:R-:W2:Y:S08]  /*06a0*/  LDC.64 R12, c[0x0][0x380] ;  /* 0x0000e000ff0c7b82 */ /* 0x000eb00000000a00 */
[----:B---3--:R-:W3:Y:S01]  /*06b0*/  LDC.64 R14, c[0x0][0x388] ;  /* 0x0000e200ff0e7b82 */ /* 0x008ee20000000a00 */
[----:B-1----:R-:W-:Y:S05]  /*06c0*/  @!P0 EXIT ;  /* 0x000000000000894d */ /* 0x002fea0003800000 */
.L_x_72:
[----:B--2---:R-:W-:-:S05]  /*06d0*/  IMAD.WIDE R18, R0, 0x8, R12 ;  /* 0x0000000800127825 */ /* 0x004fca00078e020c */
[----:B------:R-:W2:Y:S01]  /*06e0*/  LDG.E.64 R2, desc[UR4][R18.64] ;  /* 0x0000000412027981 */ /* 0x000ea2000c1e1b00 */
[----:B---3--:R-:W-:-:S05]  /*06f0*/  IMAD.WIDE R22, R0, 0x8, R14 ;  /* 0x0000000800167825 */ /* 0x008fca00078e020e */
[----:B------:R-:W3:Y:S01]  /*0700*/  LDG.E.64 R16, desc[UR4][R22.64] ;  /* 0x0000000416107981 */ /* 0x000ee2000c1e1b00 */
[----:B------:R-:W-:Y:S01]  /*0710*/  IMAD.MOV.U32 R6, RZ, RZ, 0x1 ;  /* 0x00000001ff067424 */ /* 0x000fe200078e00ff */
[----:B------:R-:W-:Y:S01]  /*0720*/  BSSY.RECONVERGENT B0, `(.L_x_56) ;  /* 0x0000016000007945 */ /* 0x000fe20003800200 */
[----:B--2---:R-:W-:-:S06]  /*0730*/  DADD R24, -R2, 1 ;  /* 0x3ff0000002187429 */ /* 0x004fcc0000000100 */
[----:B------:R-:W1:Y:S02]  /*0740*/  MUFU.RCP64H R7, R25 ;  /* 0x0000001900077308 */ /* 0x000e640000001800 */
[----:B-1----:R-:W-:-:S08]  /*0750*/  DFMA R8, -R24, R6, 1 ;  /* 0x3ff000001808742b */ /* 0x002fd00000000106 */
[----:B------:R-:W-:-:S08]  /*0760*/  DFMA R8, R8, R8, R8 ;  /* 0x000000080808722b */ /* 0x000fd00000000008 */
[----:B------:R-:W-:Y:S02]  /*0770*/  DFMA R8, R6, R8, R6 ;  /* 0x000000080608722b */ /* 0x000fe40000000006 */
[----:B---3--:R-:W-:-:S06]  /*0780*/  DADD R6, -R16, 1 ;  /* 0x3ff0000010067429 */ /* 0x008fcc0000000100 */
[----:B------:R-:W-:-:S04]  /*0790*/  DFMA R20, -R24, R8, 1 ;  /* 0x3ff000001814742b */ /* 0x000fc80000000108 */
[----:B------:R-:W-:-:S04]  /*07a0*/  FSETP.GEU.AND P1, PT, |R7|, 6.5827683646048100446e-37, PT ;  /* 0x036000000700780b */ /* 0x000fc80003f2e200 */
[----:B------:R-:W-:-:S08]  /*07b0*/  DFMA R20, R8, R20, R8 ;  /* 0x000000140814722b */ /* 0x000fd00000000008 */
[----:B------:R-:W-:-:S08]  /*07c0*/  DMUL R8, R6, R20 ;  /* 0x0000001406087228 */ /* 0x000fd00000000000 */
[----:B------:R-:W-:-:S08]  /*07d0*/  DFMA R26, -R24, R8, R6 ;  /* 0x00000008181a722b */ /* 0x000fd00000000106 */
[----:B------:R-:W-:-:S10]  /*07e0*/  DFMA R20, R20, R26, R8 ;  /* 0x0000001a1414722b */ /* 0x000fd40000000008 */
[----:B------:R-:W-:-:S05]  /*07f0*/  FFMA R5, RZ, R25, R21 ;  /* 0x00000019ff057223 */ /* 0x000fca0000000015 */
[----:B------:R-:W-:-:S13]  /*0800*/  FSETP.GT.AND P0, PT, |R5|, 1.469367938527859385e-39, PT ;  /* 0x001000000500780b */ /* 0x000fda0003f04200 */
[----:B------:R-:W-:Y:S05]  /*0810*/  @P0 BRA P1, `(.L_x_57) ;  /* 0x0000000000180947 */ /* 0x000fea0000800000 */
[----:B------:R-:W-:Y:S01]  /*0820*/  MOV R9, R24 ;  /* 0x0000001800097202 */ /* 0x000fe20000000f00 */
[----:B------:R-:W-:Y:S01]  /*0830*/  IMAD.MOV.U32 R8, RZ, RZ, R25 ;  /* 0x000000ffff087224 */ /* 0x000fe200078e0019 */
[----:B------:R-:W-:-:S07]  /*0840*/  MOV R5, 0x860 ;  /* 0x0000086000057802 */ /* 0x000fce0000000f00 */
[----:B0-----:R-:W-:Y:S05]  /*0850*/  CALL.REL.NOINC `($__internal_2_$__cuda_sm20_div_rn_f64_full) ;  /* 0x0000000c00047944 */ /* 0x001fea0003c00000 */
[----:B------:R-:W-:Y:S02]  /*0860*/  IMAD.MOV.U32 R20, RZ, RZ, R6 ;  /* 0x000000ffff147224 */ /* 0x000fe400078e0006 */
[----:B------:R-:W-:-:S07]  /*0870*/  IMAD.MOV.U32 R21, RZ, RZ, R7 ;  /* 0x000000ffff157224 */ /* 0x000fce00078e0007 */
.L_x_57:
[----:B------:R-:W-:Y:S05]  /*0880*/  BSYNC.RECONVERGENT B0 ;  /* 0x0000000000007941 */ /* 0x000fea0003800200 */
.L_x_56:
[----:B------:R-:W1:Y:S01]  /*0890*/  MUFU.RCP64H R7, R3 ;  /* 0x0000000300077308 */ /* 0x000e620000001800 */
[----:B------:R-:W-:Y:S01]  /*08a0*/  MOV R6, 0x1 ;  /* 0x0000000100067802 */ /* 0x000fe20000000f00 */
[----:B------:R-:W-:Y:S01]  /*08b0*/  BSSY.RECONVERGENT B0, `(.L_x_58) ;  /* 0x0000013000007945 */ /* 0x000fe20003800200 */
[----:B------:R-:W-:-:S04]  /*08c0*/  FSETP.GEU.AND P1, PT, |R17|, 6.5827683646048100446e-37, PT ;  /* 0x036000001100780b */ /* 0x000fc80003f2e200 */
[----:B-1----:R-:W-:-:S08]  /*08d0*/  DFMA R8, -R2, R6, 1 ;  /* 0x3ff000000208742b */ /* 0x002fd00000000106 */
        /* <DEDUP_REMOVED lines=15> */
[----:B0-----:R-:W-:Y:S05]  /*09d0*/  CALL.REL.NOINC `($__internal_2_$__cuda_sm20_div_rn_f64_full) ;  /* 0x0000000800a47944 */ /* 0x001fea0003c00000 */
.L_x_59:
[----:B------:R-:W-:Y:S05]  /*09e0*/  BSYNC.RECONVERGENT B0 ;  /* 0x0000000000007941 */ /* 0x000fea0003800200 */
.L_x_58:
[----:B------:R-:W-:Y:S01]  /*09f0*/  DADD R6, -R6, R20 ;  /* 0x0000000006067229 */ /* 0x000fe20000000114 */
[----:B------:R-:W-:-:S04]  /*0a00*/  IMAD.WIDE R18, R4, 0x8, R18 ;  /* 0x0000000804127825 */ /* 0x000fc800078e0212 */
[----:B0-----:R-:W-:-:S05]  /*0a10*/  IMAD.WIDE R20, R0, 0x8, R10 ;  /* 0x0000000800147825 */ /* 0x001fca00078e020a */
[----:B------:R0:W-:Y:S04]  /*0a20*/  STG.E.64 desc[UR4][R20.64], R6 ;  /* 0x0000000614007986 */ /* 0x0001e8000c101b04 */
[----:B------:R-:W2:Y:S01]  /*0a30*/  LDG.E.64 R2, desc[UR4][R18.64] ;  /* 0x0000000412027981 */ /* 0x000ea2000c1e1b00 */
[----:B------:R-:W-:-:S05]  /*0a40*/  IMAD.WIDE R22, R4, 0x8, R22 ;  /* 0x0000000804167825 */ /* 0x000fca00078e0216 */
[----:B------:R-:W0:Y:S01]  /*0a50*/  LDG.E.64 R16, desc[UR4][R22.64] ;  /* 0x0000000416107981 */ /* 0x000e22000c1e1b00 */
[----:B------:R-:W-:Y:S01]  /*0a60*/  IMAD.MOV.U32 R8, RZ, RZ, 0x1 ;  /* 0x00000001ff087424 */ /* 0x000fe200078e00ff */
[----:B------:R-:W-:Y:S01]  /*0a70*/  BSSY.RECONVERGENT B0, `(.L_x_60) ;  /* 0x0000016000007945 */ /* 0x000fe20003800200 */
[----:B--2---:R-:W-:-:S06]  /*0a80*/  DADD R26, -R2, 1 ;  /* 0x3ff00000021a7429 */ /* 0x004fcc0000000100 */
[----:B------:R-:W1:Y:S01]  /*0a90*/  MUFU.RCP64H R9, R27 ;  /* 0x0000001b00097308 */ /* 0x000e620000001800 */
[----:B0-----:R-:W-:-:S10]  /*0aa0*/  DADD R6, -R16, 1 ;  /* 0x3ff0000010067429 */ /* 0x001fd40000000100 */
[----:B------:R-:W-:Y:S01]  /*0ab0*/  FSETP.GEU.AND P1, PT, |R7|, 6.5827683646048100446e-37, PT ;  /* 0x036000000700780b */ /* 0x000fe20003f2e200 */
        /* <DEDUP_REMOVED lines=12> */
[----:B------:R-:W-:Y:S01]  /*0b80*/  MOV R5, 0xbb0 ;  /* 0x00000bb000057802 */ /* 0x000fe20000000f00 */
[----:B------:R-:W-:-:S07]  /*0b90*/  IMAD.MOV.U32 R8, RZ, RZ, R27 ;  /* 0x000000ffff087224 */ /* 0x000fce00078e001b */
[----:B------:R-:W-:Y:S05]  /*0ba0*/  CALL.REL.NOINC `($__internal_2_$__cuda_sm20_div_rn_f64_full) ;  /* 0x0000000800307944 */ /* 0x000fea0003c00000 */
[----:B------:R-:W-:Y:S01]  /*0bb0*/  MOV R24, R6 ;  /* 0x0000000600187202 */ /* 0x000fe20000000f00 */
[----:B------:R-:W-:-:S07]  /*0bc0*/  IMAD.MOV.U32 R25, RZ, RZ, R7 ;  /* 0x000000ffff197224 */ /* 0x000fce00078e0007 */
.L_x_61:
[----:B------:R-:W-:Y:S05]  /*0bd0*/  BSYNC.RECONVERGENT B0 ;  /* 0x0000000000007941 */ /* 0x000fea0003800200 */
.L_x_60:
        /* <DEDUP_REMOVED lines=21> */
.L_x_63:
[----:B------:R-:W-:Y:S05]  /*0d30*/  BSYNC.RECONVERGENT B0 ;  /* 0x0000000000007941 */ /* 0x000fea0003800200 */
.L_x_62:
[----:B------:R-:W-:Y:S01]  /*0d40*/  DADD R6, -R6, R24 ;  /* 0x0000000006067229 */ /* 0x000fe20000000118 */
[----:B------:R-:W-:-:S04]  /*0d50*/  IMAD.WIDE R16, R4, 0x8, R20 ;  /* 0x0000000804107825 */ /* 0x000fc800078e0214 */
[C---:B------:R-:W-:Y:S02]  /*0d60*/  IMAD.WIDE R18, R4.reuse, 0x8, R18 ;  /* 0x0000000804127825 */ /* 0x040fe400078e0212 */
        /* <DEDUP_REMOVED lines=24> */
[----:B------:R-:W-:Y:S05]  /*0ef0*/  CALL.REL.NOINC `($__internal_2_$__cuda_sm20_div_rn_f64_full) ;  /* 0x00000004005c7944 */ /* 0x000fea0003c00000 */
[----:B------:R-:W-:Y:S02]  /*0f00*/  IMAD.MOV.U32 R2, RZ, RZ, R6 ;  /* 0x000000ffff027224 */ /* 0x000fe400078e0006 */
[----:B------:R-:W-:-:S07]  /*0f10*/  IMAD.MOV.U32 R3, RZ, RZ, R7 ;  /* 0x000000ffff037224 */ /* 0x000fce00078e0007 */
.L_x_65:
[----:B------:R-:W-:Y:S05]  /*0f20*/  BSYNC.RECONVERGENT B0 ;  /* 0x0000000000007941 */ /* 0x000fea0003800200 */
.L_x_64:
[----:B------:R-:W0:Y:S01]  /*0f30*/  MUFU.RCP64H R7, R21 ;  /* 0x0000001500077308 */ /* 0x000e220000001800 */
[----:B------:R-:W-:Y:S01]  /*0f40*/  MOV R6, 0x1 ;  /* 0x0000000100067802 */ /* 0x000fe20000000f00 */
[----:B------:R-:W-:Y:S01]  /*0f50*/  BSSY.RECONVERGENT B0, `(.L_x_66) ;  /* 0x0000013000007945 */ /* 0x000fe20003800200 */
[----:B------:R-:W-:-:S04]  /*0f60*/  FSETP.GEU.AND P1, PT, |R25|, 6.5827683646048100446e-37, PT ;  /* 0x036000001900780b */ /* 0x000fc80003f2e200 */
        /* <DEDUP_REMOVED lines=17> */
.L_x_67:
[----:B------:R-:W-:Y:S05]  /*1080*/  BSYNC.RECONVERGENT B0 ;  /* 0x0000000000007941 */ /* 0x000fea0003800200 */
.L_x_66:
[----:B------:R-:W-:Y:S01]  /*1090*/  DADD R6, -R6, R2 ;  /* 0x0000000006067229 */ /* 0x000fe20000000102 */
[----:B------:R-:W-:-:S04]  /*10a0*/  IMAD.WIDE R16, R4, 0x8, R16 ;  /* 0x0000000804107825 */ /* 0x000fc800078e0210 */
[C---:B------:R-:W-:Y:S02]  /*10b0*/  IMAD.WIDE R2, R4.reuse, 0x8, R18 ;  /* 0x0000000804027825 */ /* 0x040fe400078e0212 */
[----:B------:R0:W-:Y:S04]  /*10c0*/  STG.E.64 desc[UR4][R16.64], R6 ;  /* 0x0000000610007986 */ /* 0x0001e8000c101b04 */
[----:B------:R-:W2:Y:S01]  /*10d0*/  LDG.E.64 R2, desc[UR4][R2.64] ;  /* 0x0000000402027981 */ /* 0x000ea2000c1e1b00 */
[----:B------:R-:W-:-:S06]  /*10e0*/  IMAD.WIDE R18, R4, 0x8, R22 ;  /* 0x0000000804127825 */ /* 0x000fcc00078e0216 */
[----:B------:R-:W3:Y:S01]  /*10f0*/  LDG.E.64 R18, desc[UR4][R18.64] ;  /* 0x0000000412127981 */ /* 0x000ee2000c1e1b00 */
[----:B------:R-:W-:Y:S01]  /*1100*/  IMAD.MOV.U32 R8, RZ, RZ, 0x1 ;  /* 0x00000001ff087424 */ /* 0x000fe200078e00ff */
[----:B------:R-:W-:Y:S01]  /*1110*/  BSSY.RECONVERGENT B0, `(.L_x_68) ;  /* 0x0000018000007945 */ /* 0x000fe20003800200 */
[----:B--2---:R-:W-:-:S06]  /*1120*/  DADD R22, -R2, 1 ;  /* 0x3ff0000002167429 */ /* 0x004fcc0000000100 */
[----:B------:R-:W1:Y:S01]  /*1130*/  MUFU.RCP64H R9, R23 ;  /* 0x0000001700097308 */ /* 0x000e620000001800 */
[----:B---3--:R-:W-:-:S10]  /*1140*/  DADD R24, -R18, 1 ;  /* 0x3ff0000012187429 */ /* 0x008fd40000000100 */
[----:B------:R-:W-:Y:S01]  /*1150*/  FSETP.GEU.AND P1, PT, |R25|, 6.5827683646048100446e-37, PT ;  /* 0x036000001900780b */ /* 0x000fe20003f2e200 */
[----:B-1----:R-:W-:-:S08]  /*1160*/  DFMA R20, -R22, R8, 1 ;  /* 0x3ff000001614742b */ /* 0x002fd00000000108 */
[----:B------:R-:W-:-:S08]  /*1170*/  DFMA R20, R20, R20, R20 ;  /* 0x000000141414722b */ /* 0x000fd00000000014 */
[----:B------:R-:W-:-:S08]  /*1180*/  DFMA R20, R8, R20, R8 ;  /* 0x000000140814722b */ /* 0x000fd00000000008 */
[----:B------:R-:W-:-:S08]  /*1190*/  DFMA R8, -R22, R20, 1 ;  /* 0x3ff000001608742b */ /* 0x000fd00000000114 */
[----:B------:R-:W-:-:S08]  /*11a0*/  DFMA R8, R20, R8, R20 ;  /* 0x000000081408722b */ /* 0x000fd00000000014 */
[----:B------:R-:W-:-:S08]  /*11b0*/  DMUL R20, R24, R8 ;  /* 0x0000000818147228 */ /* 0x000fd00000000000 */
[----:B0-----:R-:W-:-:S08]  /*11c0*/  DFMA R6, -R22, R20, R24 ;  /* 0x000000141606722b */ /* 0x001fd00000000118 */
        /* <DEDUP_REMOVED lines=10> */
[----:B------:R-:W-:Y:S02]  /*1270*/  IMAD.MOV.U32 R20, RZ, RZ, R6 ;  /* 0x000000ffff147224 */ /* 0x000fe400078e0006 */
[----:B------:R-:W-:-:S07]  /*1280*/  IMAD.MOV.U32 R21, RZ, RZ, R7 ;  /* 0x000000ffff157224 */ /* 0x000fce00078e0007 */
.L_x_69:
[----:B------:R-:W-:Y:S05]  /*1290*/  BSYNC.RECONVERGENT B0 ;  /* 0x0000000000007941 */ /* 0x000fea0003800200 */
.L_x_68:
        /* <DEDUP_REMOVED lines=21> */
.L_x_71:
[----:B------:R-:W-:Y:S05]  /*13f0*/  BSYNC.RECONVERGENT B0 ;  /* 0x0000000000007941 */ /* 0x000fea0003800200 */
.L_x_70:
[----:B------:R-:W-:Y:S01]  /*1400*/  DADD R6, -R6, R20 ;  /* 0x0000000006067229 */ /* 0x000fe20000000114 */
[----:B------:R-:W-:-:S04]  /*1410*/  IMAD.WIDE R16, R4, 0x8, R16 ;  /* 0x0000000804107825 */ /* 0x000fc800078e0210 */
[----:B------:R-:W-:Y:S02]  /*1420*/  IMAD R0, R4, 0x4, R0 ;  /* 0x0000000404007824 */ /* 0x000fe400078e0200 */
[----:B------:R1:W-:Y:S03]  /*1430*/  STG.E.64 desc[UR4][R16.64], R6 ;  /* 0x0000000610007986 */ /* 0x0003e6000c101b04 */
[----:B------:R-:W-:-:S13]  /*1440*/  ISETP.GE.AND P0, PT, R0, UR6, PT ;  /* 0x0000000600007c0c */ /* 0x000fda000bf06270 */
[----:B-1----:R-:W-:Y:S05]  /*1450*/  @!P0 BRA `(.L_x_72) ;  /* 0xfffffff0009c8947 */ /* 0x002fea000383ffff */
[----:B------:R-:W-:Y:S05]  /*1460*/  EXIT ;  /* 0x000000000000794d */ /* 0x000fea0003800000 */
        .weak           $__internal_2_$__cuda_sm20_div_rn_f64_full
        .type           $__internal_2_$__cuda_sm20_div_rn_f64_full,@function
        .size           $__internal_2_$__cuda_sm20_div_rn_f64_full,(.L_x_225 - $__internal_2_$__cuda_sm20_div_rn_f64_full)
$__internal_2_$__cuda_sm20_div_rn_f64_full:
[----:B------:R-:W-:Y:S01]  /*1470*/  IMAD.MOV.U32 R33, RZ, RZ, R7 ;  /* 0x000000ffff217224 */ /* 0x000fe200078e0007 */
[C---:B------:R-:W-:Y:S01]  /*1480*/  FSETP.GEU.AND P0, PT, |R8|.reuse, 1.469367938527859385e-39, PT ;  /* 0x001000000800780b */ /* 0x040fe20003f0e200 */
[----:B------:R-:W-:Y:S01]  /*1490*/  IMAD.MOV.U32 R29, RZ, RZ, R8 ;  /* 0x000000ffff1d7224 */ /* 0x000fe200078e0008 */
[----:B------:R-:W-:Y:S01]  /*14a0*/  LOP3.LUT R26, R8, 0x800fffff, RZ, 0xc0, !PT ;  /* 0x800fffff081a7812 */ /* 0x000fe200078ec0ff */
[----:B------:R-:W-:Y:S01]  /*14b0*/  IMAD.MOV.U32 R32, RZ, RZ, R6 ;  /* 0x000000ffff207224 */ /* 0x000fe200078e0006 */
[C---:B------:R-:W-:Y:S01]  /*14c0*/  FSETP.GEU.AND P3, PT, |R33|.reuse, 1.469367938527859385e-39, PT ;  /* 0x001000002100780b */ /* 0x040fe20003f6e200 */
[----:B------:R-:W-:Y:S01]  /*14d0*/  BSSY.RECONVERGENT B2, `(.L_x_73) ;  /* 0x000005a000027945 */ /* 0x000fe20003800200 */
[----:B------:R-:W-:Y:S02]  /*14e0*/  MOV R28, R9 ;  /* 0x00000009001c7202 */ /* 0x000fe40000000f00 */
[----:B------:R-:W-:Y:S01]  /*14f0*/  LOP3.LUT R27, R26, 0x3ff00000, RZ, 0xfc, !PT ;  /* 0x3ff000001a1b7812 */ /* 0x000fe200078efcff */
[----:B------:R-:W-:Y:S01]  /*1500*/  IMAD.MOV.U32 R26, RZ, RZ, R9 ;  /* 0x000000ffff1a7224 */ /* 0x000fe200078e0009 */
        /* <DEDUP_REMOVED lines=14> */
[----:B------:R-:W-:Y:S01]  /*15f0*/  LOP3.LUT R37, R30, 0x800fffff, R33, 0xf8, !PT ;  /* 0x800fffff1e257812 */ /* 0x000fe200078ef821 */
[----:B------:R-:W-:Y:S01]  /*1600*/  IMAD.MOV.U32 R30, RZ, RZ, 0x1 ;  /* 0x00000001ff1e7424 */ /* 0x000fe200078e00ff */
[----:B------:R-:W-:Y:S01]  /*1610*/  @!P3 LOP3.LUT R35, R9, 0x100000, RZ, 0xfc, !PT ;  /* 0x001000000923b812 */ /* 0x000fe200078efcff */
[----:B------:R-:W-:-:S05]  /*1620*/  IMAD.MOV.U32 R9, RZ, RZ, R6 ;  /* 0x000000ffff097224 */ /* 0x000fca00078e0006 */
[----:B------:R-:W-:Y:S02]  /*1630*/  @!P3 DFMA R36, R36, 2, -R34 ;  /* 0x400000002424b82b */ /* 0x000fe40000000822 */
[----:B0-----:R-:W-:-:S08]  /*1640*/  DFMA R34, R30, -R26, 1 ;  /* 0x3ff000001e22742b */ /* 0x001fd0000000081a */
[----:B------:R-:W-:Y:S01]  /*1650*/  DFMA R34, R34, R34, R34 ;  /* 0x000000222222722b */ /* 0x000fe20000000022 */
[----:B------:R-:W-:-:S07]  /*1660*/  @!P3 LOP3.LUT R9, R37, 0x7ff00000, RZ, 0xc0, !PT ;  /* 0x7ff000002509b812 */ /* 0x000fce00078ec0ff */
[----:B------:R-:W-:-:S08]  /*1670*/  DFMA R30, R30, R34, R30 ;  /* 0x000000221e1e722b */ /* 0x000fd0000000001e */
[----:B------:R-:W-:-:S08]  /*1680*/  DFMA R38, R30, -R26, 1 ;  /* 0x3ff000001e26742b */ /* 0x000fd0000000081a */
[----:B------:R-:W-:-:S08]  /*1690*/  DFMA R38, R30, R38, R30 ;  /* 0x000000261e26722b */ /* 0x000fd0000000001e */
[----:B------:R-:W-:-:S08]  /*16a0*/  DMUL R30, R38, R36 ;  /* 0x00000024261e7228 */ /* 0x000fd00000000000 */
[----:B------:R-:W-:-:S08]  /*16b0*/  DFMA R34, R30, -R26, R36 ;  /* 0x8000001a1e22722b */ /* 0x000fd00000000024 */
[----:B------:R-:W-:Y:S01]  /*16c0*/  DFMA R34, R38, R34, R30 ;  /* 0x000000222622722b */ /* 0x000fe2000000001e */
        /* <DEDUP_REMOVED lines=30> */
[----:B------:R-:W-:Y:S02]  /*18b0*/  FSEL R28, R28, R31, !P0 ;  /* 0x0000001f1c1c7208 */ /* 0x000fe40004000000 */
[----:B------:R-:W-:-:S03]  /*18c0*/  MOV R30, R6 ;  /* 0x00000006001e7202 */ /* 0x000fc60000000f00 */
[----:B------:R-:W-:Y:S01]  /*18d0*/  IMAD.MOV.U32 R31, RZ, RZ, R28 ;  /* 0x000000ffff1f7224 */ /* 0x000fe200078e001c */
[----:B------:R-:W-:Y:S06]  /*18e0*/  BRA `(.L_x_75) ;  /* 0x0000000000607947 */ /* 0x000fec0003800000 */
.L_x_74:
        /* <DEDUP_REMOVED lines=8> */
[----:B------:R-:W-:Y:S02]  /*1970*/  ISETP.NE.AND P0, PT, R9, 0x7ff00000, PT ;  /* 0x7ff000000900780c */ /* 0x000fe40003f05270 */
[----:B------:R-:W-:Y:S02]  /*1980*/  LOP3.LUT R28, R33, 0x80000000, R29, 0x48, !PT ;  /* 0x80000000211c7812 */ /* 0x000fe400078e481d */
[----:B------:R-:W-:-:S13]  /*1990*/  ISETP.EQ.OR P0, PT, R8, RZ, !P0 ;  /* 0x000000ff0800720c */ /* 0x000fda0004702670 */
[----:B------:R-:W-:Y:S01]  /*19a0*/  @P0 LOP3.LUT R6, R28, 0x7ff00000, RZ, 0xfc, !PT ;  /* 0x7ff000001c060812 */ /* 0x000fe200078efcff */
[----:B------:R-:W-:Y:S01]  /*19b0*/  @!P0 IMAD.MOV.U32 R31, RZ, RZ, R28 ;  /* 0x000000ffff1f8224 */ /* 0x000fe200078e001c */
[----:B------:R-:W-:Y:S01]  /*19c0*/  @!P0 MOV R30, RZ ;  /* 0x000000ff001e8202 */ /* 0x000fe20000000f00 */
[----:B------:R-:W-:Y:S02]  /*19d0*/  @P0 IMAD.MOV.U32 R30, RZ, RZ, RZ ;  /* 0x000000ffff1e0224 */ /* 0x000fe400078e00ff */
[----:B------:R-:W-:Y:S01]  /*19e0*/  @P0 IMAD.MOV.U32 R31, RZ, RZ, R6 ;  /* 0x000000ffff1f0224 */ /* 0x000fe200078e0006 */
[----:B------:R-:W-:Y:S06]  /*19f0*/  BRA `(.L_x_75) ;  /* 0x00000000001c7947 */ /* 0x000fec0003800000 */
.L_x_77:
[----:B------:R-:W-:Y:S02]  /*1a00*/  LOP3.LUT R6, R29, 0x80000, RZ, 0xfc, !PT ;  /* 0x000800001d067812 */ /* 0x000fe400078efcff */
[----:B------:R-:W-:-:S03]  /*1a10*/  MOV R30, R28 ;  /* 0x0000001c001e7202 */ /* 0x000fc60000000f00 */
[----:B------:R-:W-:Y:S01]  /*1a20*/  IMAD.MOV.U32 R31, RZ, RZ, R6 ;  /* 0x000000ffff1f7224 */ /* 0x000fe200078e0006 */
[----:B------:R-:W-:Y:S06]  /*1a30*/  BRA `(.L_x_75) ;  /* 0x00000000000c7947 */ /* 0x000fec0003800000 */
.L_x_76:
[----:B------:R-:W-:Y:S01]  /*1a40*/  LOP3.LUT R6, R33, 0x80000, RZ, 0xfc, !PT ;  /* 0x0008000021067812 */ /* 0x000fe200078efcff */
[----:B------:R-:W-:-:S03]  /*1a50*/  IMAD.MOV.U32 R30, RZ, RZ, R32 ;  /* 0x000000ffff1e7224 */ /* 0x000fc600078e0020 */
[----:B------:R-:W-:-:S07]  /*1a60*/  MOV R31, R6 ;  /* 0x00000006001f7202 */ /* 0x000fce0000000f00 */
.L_x_75:
[----:B------:R-:W-:Y:S05]  /*1a70*/  BSYNC.RECONVERGENT B2 ;  /* 0x0000000000027941 */ /* 0x000fea0003800200 */
.L_x_73:
[----:B------:R-:W-:Y:S01]  /*1a80*/  MOV R8, R5 ;  /* 0x0000000500087202 */ /* 0x000fe20000000f00 */
[----:B------:R-:W-:Y:S02]  /*1a90*/  IMAD.MOV.U32 R9, RZ, RZ, 0x0 ;  /* 0x00000000ff097424 */ /* 0x000fe400078e00ff */
[----:B------:R-:W-:Y:S02]  /*1aa0*/  IMAD.MOV.U32 R6, RZ, RZ, R30 ;  /* 0x000000ffff067224 */ /* 0x000fe400078e001e */
[----:B------:R-:W-:Y:S01]  /*1ab0*/  IMAD.MOV.U32 R7, RZ, RZ, R31 ;  /* 0x000000ffff077224 */ /* 0x000fe200078e001f */
[----:B------:R-:W-:Y:S06]  /*1ac0*/  RET.REL.NODEC R8 `(_Z37cross_entropy_error_derivative_kernelPKdS0_Pdi) ;  /* 0xffffffe4084c7950 */ /* 0x000fec0003c3ffff */
.L_x_78:
        /* <DEDUP_REMOVED lines=11> */
.L_x_225:


//--------------------- .text._Z35sum_squared_error_derivative_kernelPKdS0_Pdi --------------------------
	.section	.text._Z35sum_squared_error_derivative_kernelPKdS0_Pdi,"ax",@progbits
	.align	128
        .global         _Z35sum_squared_error_derivative_kernelPKdS0_Pdi
        .type           _Z35sum_squared_error_derivative_kernelPKdS0_Pdi,@function
        .size           _Z35sum_squared_error_derivative_kernelPKdS0_Pdi,(.L_x_239 - _Z35sum_squared_error_derivative_kernelPKdS0_Pdi)
        .other          _Z35sum_squared_error_derivative_kernelPKdS0_Pdi,@"STO_CUDA_ENTRY STV_DEFAULT"
_Z35sum_squared_error_derivative_kernelPKdS0_Pdi:
.text._Z35sum_squared_error_derivative_kernelPKdS0_Pdi:
        /* <DEDUP_REMOVED lines=46> */
.L_x_81:
[----:B--2---:R-:W-:-:S04]  /*02e0*/  IMAD.WIDE R12, R3, 0x8, R4 ;  /* 0x00000008030c7825 */ /* 0x004fc800078e0204 */
[----:B-1----:R-:W-:Y:S02]  /*02f0*/  IMAD.WIDE R14, R3, 0x8, R6 ;  /* 0x00000008030e7825 */ /* 0x002fe400078e0206 */
[----:B------:R-:W2:Y:S04]  /*0300*/  LDG.E.64 R12, desc[UR4][R12.64] ;  /* 0x000000040c0c7981 */ /* 0x000ea8000c1e1b00 */
[----:B------:R-:W2:Y:S01]  /*0310*/  LDG.E.64 R14, desc[UR4][R14.64] ;  /* 0x000000040e0e7981 */ /* 0x000ea2000c1e1b00 */
[----:B------:R-:W-:-:S05]  /*0320*/  VIADD R2, R2, 0x1 ;  /* 0x0000000102027836 */ /* 0x000fca0000000000 */
[----:B------:R-:W-:Y:S01]  /*0330*/  ISETP.NE.AND P0, PT, R2, RZ, PT ;  /* 0x000000ff0200720c */ /* 0x000fe20003f05270 */
[----:B--23--:R-:W-:-:S08]  /*0340*/  DADD R10, R14, -R12 ;  /* 0x000000000e0a7229 */ /* 0x00cfd0000000080c */
[----:B------:R-:W-:Y:S01]  /*0350*/  DADD R16, R10, R10 ;  /* 0x000000000a107229 */ /* 0x000fe2000000000a */
[----:B0-----:R-:W-:Y:S01]  /*0360*/  IMAD.WIDE R10, R3, 0x8, R8 ;  /* 0x00000008030a7825 */ /* 0x001fe200078e0208 */
[----:B------:R-:W-:-:S05]  /*0370*/  IADD3 R3, PT, PT, R0, R3, RZ ;  /* 0x0000000300037210 */ /* 0x000fca0007ffe0ff */
[----:B------:R3:W-:Y:S01]  /*0380*/  STG.E.64 desc[UR4][R10.64], R16 ;  /* 0x000000100a007986 */ /* 0x0007e2000c101b04 */
[----:B------:R-:W-:Y:S05]  /*0390*/  @P0 BRA `(.L_x_81) ;  /* 0xfffffffc00d00947 */ /* 0x000fea000383ffff */
.L_x_80:
[----:B------:R-:W-:Y:S05]  /*03a0*/  BSYNC.RECONVERGENT B0 ;  /* 0x0000000000007941 */ /* 0x000fea0003800200 */
.L_x_79:
[----:B------:R-:W-:Y:S05]  /*03b0*/  @!P1 EXIT ;  /* 0x000000000000994d */ /* 0x000fea0003800000 */
.L_x_82:
        /* <DEDUP_REMOVED lines=9> */
[----:B--2---:R-:W-:-:S03]  /*0450*/  DADD R4, R4, -R6 ;  /* 0x0000000004047229 */ /* 0x004fc60000000806 */
[----:B------:R-:W-:-:S05]  /*0460*/  IMAD.WIDE R6, R0, 0x8, R14 ;  /* 0x0000000800067825 */ /* 0x000fca00078e020e */
[----:B------:R-:W-:-:S07]  /*0470*/  DADD R4, R4, R4 ;  /* 0x0000000004047229 */ /* 0x000fce0000000004 */
[----:B------:R0:W-:Y:S04]  /*0480*/  STG.E.64 desc[UR4][R22.64], R4 ;  /* 0x0000000416007986 */ /* 0x0001e8000c101b04 */
[----:B------:R-:W2:Y:S04]  /*0490*/  LDG.E.64 R8, desc[UR4][R6.64] ;  /* 0x0000000406087981 */ /* 0x000ea8000c1e1b00 */
[----:B------:R-:W2:Y:S01]  /*04a0*/  LDG.E.64 R12, desc[UR4][R10.64] ;  /* 0x000000040a0c7981 */ /* 0x000ea2000c1e1b00 */
[----:B------:R-:W-:-:S04]  /*04b0*/  IMAD.WIDE R14, R0, 0x8, R6 ;  /* 0x00000008000e7825 */ /* 0x000fc800078e0206 */
[----:B------:R-:W-:Y:S01]  /*04c0*/  IMAD.WIDE R18, R0, 0x8, R10 ;  /* 0x0000000800127825 */ /* 0x000fe200078e020a */
[----:B--2---:R-:W-:-:S03]  /*04d0*/  DADD R8, R8, -R12 ;  /* 0x0000000008087229 */ /* 0x004fc6000000080c */
[----:B------:R-:W-:-:S05]  /*04e0*/  IMAD.WIDE R12, R0, 0x8, R22 ;  /* 0x00000008000c7825 */ /* 0x000fca00078e0216 */
[----:B------:R-:W-:-:S07]  /*04f0*/  DADD R8, R8, R8 ;  /* 0x0000000008087229 */ /* 0x000fce0000000008 */
[----:B------:R1:W-:Y:S04]  /*0500*/  STG.E.64 desc[UR4][R12.64], R8 ;  /* 0x000000080c007986 */ /* 0x0003e8000c101b04 */
[----:B------:R-:W2:Y:S04]  /*0510*/  LDG.E.64 R16, desc[UR4][R14.64] ;  /* 0x000000040e107981 */ /* 0x000ea8000c1e1b00 */
[----:B------:R-:W2:Y:S01]  /*0520*/  LDG.E.64 R20, desc[UR4][R18.64] ;  /* 0x0000000412147981 */ /* 0x000ea2000c1e1b00 */
[----:B0-----:R-:W-:-:S04]  /*0530*/  IMAD.WIDE R4, R0, 0x8, R12 ;  /* 0x0000000800047825 */ /* 0x001fc800078e020c */
[----:B------:R-:W-:-:S04]  /*0540*/  IMAD.WIDE R6, R0, 0x8, R14 ;  /* 0x0000000800067825 */ /* 0x000fc800078e020e */
[----:B------:R-:W-:Y:S01]  /*0550*/  IMAD.WIDE R10, R0, 0x8, R18 ;  /* 0x00000008000a7825 */ /* 0x000fe200078e0212 */
[----:B--2---:R-:W-:-:S08]  /*0560*/  DADD R16, R16, -R20 ;  /* 0x0000000010107229 */ /* 0x004fd00000000814 */
[----:B------:R-:W-:-:S07]  /*0570*/  DADD R16, R16, R16 ;  /* 0x0000000010107229 */ /* 0x000fce0000000010 */
[----:B------:R0:W-:Y:S04]  /*0580*/  STG.E.64 desc[UR4][R4.64], R16 ;  /* 0x0000001004007986 */ /* 0x0001e8000c101b04 */
[----:B------:R-:W2:Y:S04]  /*0590*/  LDG.E.64 R6, desc[UR4][R6.64] ;  /* 0x0000000406067981 */ /* 0x000ea8000c1e1b00 */
[----:B------:R-:W2:Y:S01]  /*05a0*/  LDG.E.64 R10, desc[UR4][R10.64] ;  /* 0x000000040a0a7981 */ /* 0x000ea2000c1e1b00 */
[C---:B-1----:R-:W-:Y:S01]  /*05b0*/  IMAD.WIDE R12, R0.reuse, 0x8, R4 ;  /* 0x00000008000c7825 */ /* 0x042fe200078e0204 */
[----:B------:R-:W-:-:S04]  /*05c0*/  LEA R3, R0, R3, 0x2 ;  /* 0x0000000300037211 */ /* 0x000fc800078e10ff */
[----:B------:R-:W-:Y:S01]  /*05d0*/  ISETP.GE.AND P0, PT, R3, UR6, PT ;  /* 0x0000000603007c0c */ /* 0x000fe2000bf06270 */
[----:B--2---:R-:W-:-:S08]  /*05e0*/  DADD R8, R6, -R10 ;  /* 0x0000000006087229 */ /* 0x004fd0000000080a */
[----:B------:R-:W-:-:S07]  /*05f0*/  DADD R8, R8, R8 ;  /* 0x0000000008087229 */ /* 0x000fce0000000008 */
[----:B------:R0:W-:Y:S01]  /*0600*/  STG.E.64 desc[UR4][R12.64], R8 ;  /* 0x000000080c007986 */ /* 0x0001e2000c101b04 */
[----:B------:R-:W-:Y:S05]  /*0610*/  @!P0 BRA `(.L_x_82) ;  /* 0xfffffffc00688947 */ /* 0x000fea000383ffff */
[----:B------:R-:W-:Y:S05]  /*0620*/  EXIT ;  /* 0x000000000000794d */ /* 0x000fea0003800000 */
.L_x_83:
        /* <DEDUP_REMOVED lines=13> */
.L_x_239:


//--------------------- .text._Z36mean_squared_error_derivative_kernelPKdS0_Pdi --------------------------
	.section	.text._Z36mean_squared_error_derivative_kernelPKdS0_Pdi,"ax",@progbits
	.align	128
        .global         _Z36mean_squared_error_derivative_kernelPKdS0_Pdi
        .type           _Z36mean_squared_error_derivative_kernelPKdS0_Pdi,@function
        .size           _Z36mean_squared_error_derivative_kernelPKdS0_Pdi,(.L_x_240 - _Z36mean_squared_error_derivative_kernelPKdS0_Pdi)
        .other          _Z36mean_squared_error_derivative_kernelPKdS0_Pdi,@"STO_CUDA_ENTRY STV_DEFAULT"
_Z36mean_squared_error_derivative_kernelPKdS0_Pdi:
.text._Z36mean_squared_error_derivative_kernelPKdS0_Pdi:
        /* <DEDUP_REMOVED lines=46> */
.L_x_86:
        /* <DEDUP_REMOVED lines=12> */
.L_x_85:
[----:B------:R-:W-:Y:S05]  /*03a0*/  BSYNC.RECONVERGENT B0 ;  /* 0x0000000000007941 */ /* 0x000fea0003800200 */
.L_x_84:
[----:B------:R-:W-:Y:S05]  /*03b0*/  @!P1 EXIT ;  /* 0x000000000000994d */ /* 0x000fea0003800000 */
.L_x_87:
        /* <DEDUP_REMOVED lines=39> */
.L_x_88:
        /* <DEDUP_REMOVED lines=13> */
.L_x_240:


//--------------------- .text._Z36exponential_linear_derivative_kernelPKdPdi --------------------------
	.section	.text._Z36exponential_linear_derivative_kernelPKdPdi,"ax",@progbits
	.align	128
        .global         _Z36exponential_linear_derivative_kernelPKdPdi
        .type           _Z36exponential_linear_derivative_kernelPKdPdi,@function
        .size           _Z36exponential_linear_derivative_kernelPKdPdi,(.L_x_241 - _Z36exponential_linear_derivative_kernelPKdPdi)
        .other          _Z36exponential_linear_derivative_kernelPKdPdi,@"STO_CUDA_ENTRY STV_DEFAULT"
_Z36exponential_linear_derivative_kernelPKdPdi:
.text._Z36exponential_linear_derivative_kernelPKdPdi:
[----:B------:R-:W-:Y:S01]  /*0000*/  LDC R1, c[0x0][0x37c] ;  /* 0x0000df00ff017b82 */ /* 0x000fe20000000800 */
[----:B------:R-:W0:Y:S01]  /*0010*/  S2R R7, SR_CTAID.X ;  /* 0x0000000000077919 */ /* 0x000e220000002500 */
[----:B------:R-:W0:Y:S01]  /*0020*/  LDCU UR4, c[0x0][0x360] ;  /* 0x00006c00ff0477ac */ /* 0x000e220008000800 */
[----:B------:R-:W0:Y:S01]  /*0030*/  S2R R0, SR_TID.X ;  /* 0x0000000000007919 */ /* 0x000e220000002100 */
[----:B------:R-:W1:Y:S01]  /*0040*/  LDCU UR5, c[0x0][0x390] ;  /* 0x00007200ff0577ac */ /* 0x000e620008000800 */
[----:B0-----:R-:W-:-:S05]  /*0050*/  IMAD R7, R7, UR4, R0 ;  /* 0x0000000407077c24 */ /* 0x001fca000f8e0200 */
[----:B-1----:R-:W-:-:S13]  /*0060*/  ISETP.GE.AND P0, PT, R7, UR5, PT ;  /* 0x0000000507007c0c */ /* 0x002fda000bf06270 */
[----:B------:R-:W-:Y:S05]  /*0070*/  @P0 EXIT ;  /* 0x000000000000094d */ /* 0x000fea0003800000 */
[----:B------:R-:W0:Y:S01]  /*0080*/  LDC.64 R2, c[0x0][0x388] ;  /* 0x0000e200ff027b82 */ /* 0x000e220000000a00 */
[----:B------:R-:W1:Y:S01]  /*0090*/  LDCU UR5, c[0x0][0x370] ;  /* 0x00006e00ff0577ac */ /* 0x000e620008000800 */
[----:B------:R-:W2:Y:S06]  /*00a0*/  LDCU.64 UR6, c[0x0][0x358] ;  /* 0x00006b00ff0677ac */ /* 0x000eac0008000a00 */
[----:B------:R-:W3:Y:S01]  /*00b0*/  LDC.64 R4, c[0x0][0x380] ;  /* 0x0000e000ff047b82 */ /* 0x000ee20000000a00 */
[----:B------:R-:W4:Y:S01]  /*00c0*/  LDCU UR10, c[0x0][0x390] ;  /* 0x00007200ff0a77ac */ /* 0x000f220008000800 */
[----:B-1----:R-:W-:-:S12]  /*00d0*/  UIMAD UR4, UR4, UR5, URZ ;  /* 0x00000005040472a4 */ /* 0x002fd8000f8e02ff */
.L_x_94:
[----:B-1-3--:R-:W-:-:S06]  /*00e0*/  IMAD.WIDE R8, R7, 0x8, R4 ;  /* 0x0000000807087825 */ /* 0x00afcc00078e0204 */
[----:B--2---:R-:W2:Y:S01]  /*00f0*/  LDG.E.64 R8, desc[UR6][R8.64] ;  /* 0x0000000608087981 */ /* 0x004ea2000c1e1b00 */
[----:B0-----:R-:W-:Y:S01]  /*0100*/  IMAD.MOV.U32 R13, RZ, RZ, R7 ;  /* 0x000000ffff0d7224 */ /* 0x001fe200078e0007 */
[----:B------:R-:W-:Y:S01]  /*0110*/  BSSY.RECONVERGENT B0, `(.L_x_89) ;  /* 0x0000045000007945 */ /* 0x000fe20003800200 */
[----:B------:R-:W-:-:S05]  /*0120*/  VIADD R7, R7, UR4 ;  /* 0x0000000407077c36 */ /* 0x000fca0008000000 */
[----:B----4-:R-:W-:Y:S01]  /*0130*/  ISETP.GE.AND P0, PT, R7, UR10, PT ;  /* 0x0000000a07007c0c */ /* 0x010fe2000bf06270 */
[----:B--2---:R-:W-:-:S14]  /*0140*/  DSETP.GEU.AND P1, PT, R8, RZ, PT ;  /* 0x000000ff0800722a */ /* 0x004fdc0003f2e000 */
[----:B------:R-:W-:Y:S05]  /*0150*/  @P1 BRA `(.L_x_90) ;  /* 0x0000000000f01947 */ /* 0x000fea0003800000 */
[----:B------:R-:W-:Y:S01]  /*0160*/  MOV R10, 0x652b82fe ;  /* 0x652b82fe000a7802 */ /* 0x000fe20000000f00 */
[----:B------:R-:W-:Y:S01]  /*0170*/  IMAD.MOV.U32 R11, RZ, RZ, 0x3ff71547 ;  /* 0x3ff71547ff0b7424 */ /* 0x000fe200078e00ff */
[----:B------:R-:W-:Y:S01]  /*0180*/  UMOV UR8, 0xfefa39ef ;  /* 0xfefa39ef00087882 */ /* 0x000fe20000000000 */
[----:B------:R-:W-:Y:S01]  /*0190*/  UMOV UR9, 0x3fe62e42 ;  /* 0x3fe62e4200097882 */ /* 0x000fe20000000000 */
[----:B------:R-:W-:Y:S01]  /*01a0*/  FSETP.GEU.AND P1, PT, |R9|, 4.1917929649353027344, PT ;  /* 0x4086232b0900780b */ /* 0x000fe20003f2e200 */
[----:B------:R-:W-:Y:S01]  /*01b0*/  BSSY.RECONVERGENT B1, `(.L_x_91) ;  /* 0x0000034000017945 */ /* 0x000fe20003800200 */
[----:B0-----:R-:W-:Y:S01]  /*01c0*/  IMAD.WIDE R12, R13, 0x8, R2 ;  /* 0x000000080d0c7825 */ /* 0x001fe200078e0202 */
[----:B------:R-:W-:-:S08]  /*01d0*/  DFMA R10, R8, R10, 6.75539944105574400000e+15 ;  /* 0x43380000080a742b */ /* 0x000fd0000000000a */
[----:B------:R-:W-:-:S08]  /*01e0*/  DADD R14, R10, -6.75539944105574400000e+15 ;  /* 0xc33800000a0e7429 */ /* 0x000fd00000000000 */
[----:B------:R-:W-:Y:S01]  /*01f0*/  DFMA R16, R14, -UR8, R8 ;  /* 0x800000080e107c2b */ /* 0x000fe20008000008 */
[----:B------:R-:W-:Y:S01]  /*0200*/  UMOV UR8, 0x3b39803f ;  /* 0x3b39803f00087882 */ /* 0x000fe20000000000 */
[----:B------:R-:W-:-:S06]  /*0210*/  UMOV UR9, 0x3c7abc9e ;  /* 0x3c7abc9e00097882 */ /* 0x000fcc0000000000 */
[----:B------:R-:W-:Y:S01]  /*0220*/  DFMA R14, R14, -UR8, R16 ;  /* 0x800000080e0e7c2b */ /* 0x000fe20008000010 */
[----:B------:R-:W-:Y:S01]  /*0230*/  UMOV UR8, 0x69ce2bdf ;  /* 0x69ce2bdf00087882 */ /* 0x000fe20000000000 */
[----:B------:R-:W-:Y:S01]  /*0240*/  IMAD.MOV.U32 R16, RZ, RZ, -0x35dec16 ;  /* 0xfca213eaff107424 */ /* 0x000fe200078e00ff */
[----:B------:R-:W-:Y:S01]  /*0250*/  MOV R17, 0x3e928af3 ;  /* 0x3e928af300117802 */ /* 0x000fe20000000f00 */
[----:B------:R-:W-:-:S05]  /*0260*/  UMOV UR9, 0x3e5ade15 ;  /* 0x3e5ade1500097882 */ /* 0x000fca0000000000 */
[----:B------:R-:W-:Y:S01]  /*0270*/  DFMA R16, R14, UR8, R16 ;  /* 0x000000080e107c2b */ /* 0x000fe20008000010 */
[----:B------:R-:W-:Y:S01]  /*0280*/  UMOV UR8, 0x62401315 ;  /* 0x6240131500087882 */ /* 0x000fe20000000000 */
[----:B------:R-:W-:-:S06]  /*0290*/  UMOV UR9, 0x3ec71dee ;  /* 0x3ec71dee00097882 */ /* 0x000fcc0000000000 */
[----:B------:R-:W-:Y:S01]  /*02a0*/  DFMA R16, R14, R16, UR8 ;  /* 0x000000080e107e2b */ /* 0x000fe20008000010 */
        /* <DEDUP_REMOVED lines=20> */
[----:B------:R-:W-:-:S08]  /*03f0*/  DFMA R16, R14, R16, UR8 ;  /* 0x000000080e107e2b */ /* 0x000fd00008000010 */
[----:B------:R-:W-:-:S08]  /*0400*/  DFMA R16, R14, R16, 1 ;  /* 0x3ff000000e10742b */ /* 0x000fd00000000010 */
[----:B------:R-:W-:-:S10]  /*0410*/  DFMA R16, R14, R16, 1 ;  /* 0x3ff000000e10742b */ /* 0x000fd40000000010 */
[----:B------:R-:W-:Y:S01]  /*0420*/  IMAD R15, R10, 0x100000, R17 ;  /* 0x001000000a0f7824 */ /* 0x000fe200078e0211 */
[----:B------:R-:W-:Y:S01]  /*0430*/  MOV R14, R16 ;  /* 0x00000010000e7202 */ /* 0x000fe20000000f00 */
[----:B------:R-:W-:Y:S06]  /*0440*/  @!P1 BRA `(.L_x_92) ;  /* 0x0000000000289947 */ /* 0x000fec0003800000 */
[----:B------:R-:W-:Y:S02]  /*0450*/  FSETP.GEU.AND P1, PT, |R9|, 4.2275390625, PT ;  /* 0x408748000900780b */ /* 0x000fe40003f2e200 */
[----:B------:R-:W-:-:S11]  /*0460*/  CS2R R14, SRZ ;  /* 0x00000000000e7805 */ /* 0x000fd6000001ff00 */
[----:B------:R-:W-:Y:S01]  /*0470*/  @!P1 LEA.HI R0, R10, R10, RZ, 0x1 ;  /* 0x0000000a0a009211 */ /* 0x000fe200078f08ff */
[----:B------:R-:W-:-:S03]  /*0480*/  @!P1 IMAD.MOV.U32 R8, RZ, RZ, R16 ;  /* 0x000000ffff089224 */ /* 0x000fc600078e0010 */
[----:B------:R-:W-:-:S05]  /*0490*/  @!P1 SHF.R.S32.HI R9, RZ, 0x1, R0 ;  /* 0x00000001ff099819 */ /* 0x000fca0000011400 */
[----:B------:R-:W-:Y:S01]  /*04a0*/  @!P1 IMAD.IADD R10, R10, 0x1, -R9 ;  /* 0x000000010a0a9824 */ /* 0x000fe200078e0a09 */
[----:B------:R-:W-:-:S04]  /*04b0*/  @!P1 LEA R9, R9, R17, 0x14 ;  /* 0x0000001109099211 */ /* 0x000fc800078ea0ff */
[----:B------:R-:W-:Y:S02]  /*04c0*/  @!P1 LEA R11, R10, 0x3ff00000, 0x14 ;  /* 0x3ff000000a0b9811 */ /* 0x000fe400078ea0ff */
[----:B------:R-:W-:-:S06]  /*04d0*/  @!P1 MOV R10, RZ ;  /* 0x000000ff000a9202 */ /* 0x000fcc0000000f00 */
[----:B------:R-:W-:-:S11]  /*04e0*/  @!P1 DMUL R14, R8, R10 ;  /* 0x0000000a080e9228 */ /* 0x000fd60000000000 */
.L_x_92:
[----:B------:R-:W-:Y:S05]  /*04f0*/  BSYNC.RECONVERGENT B1 ;  /* 0x0000000000017941 */ /* 0x000fea0003800200 */
.L_x_91:
[----:B------:R0:W-:Y:S01]  /*0500*/  STG.E.64 desc[UR6][R12.64], R14 ;  /* 0x0000000e0c007986 */ /* 0x0001e2000c101b06 */
[----:B------:R-:W-:Y:S05]  /*0510*/  BRA `(.L_x_93) ;  /* 0x0000000000107947 */ /* 0x000fea0003800000 */
.L_x_90:
[----:B0-----:R-:W-:Y:S01]  /*0520*/  IMAD.WIDE R10, R13, 0x8, R2 ;  /* 0x000000080d0a7825 */ /* 0x001fe200078e0202 */
[----:B------:R-:W-:-:S03]  /*0530*/  MOV R9, 0x3ff00000 ;  /* 0x3ff0000000097802 */ /* 0x000fc60000000f00 */
[----:B------:R-:W-:-:S05]  /*0540*/  IMAD.MOV.U32 R8, RZ, RZ, 0x0 ;  /* 0x00000000ff087424 */ /* 0x000fca00078e00ff */
[----:B------:R1:W-:Y:S02]  /*0550*/  STG.E.64 desc[UR6][R10.64], R8 ;  /* 0x000000080a007986 */ /* 0x0003e4000c101b06 */
.L_x_93:
[----:B------:R-:W-:Y:S05]  /*0560*/  BSYNC.RECONVERGENT B0 ;  /* 0x0000000000007941 */ /* 0x000fea0003800200 */
.L_x_89:
[----:B------:R-:W-:Y:S05]  /*0570*/  @!P0 BRA `(.L_x_94) ;  /* 0xfffffff800d88947 */ /* 0x000fea000383ffff */
[----:B------:R-:W-:Y:S05]  /*0580*/  EXIT ;  /* 0x000000000000794d */ /* 0x000fea0003800000 */
.L_x_95:
        /* <DEDUP_REMOVED lines=15> */
.L_x_241:


//--------------------- .text._Z31hard_logistic_derivative_kernelPKdPdi --------------------------
	.section	.text._Z31hard_logistic_derivative_kernelPKdPdi,"ax",@progbits
	.align	128
        .global         _Z31hard_logistic_derivative_kernelPKdPdi
        .type           _Z31hard_logistic_derivative_kernelPKdPdi,@function
        .size           _Z31hard_logistic_derivative_kernelPKdPdi,(.L_x_242 - _Z31hard_logistic_derivative_kernelPKdPdi)
        .other          _Z31hard_logistic_derivative_kernelPKdPdi,@"STO_CUDA_ENTRY STV_DEFAULT"
_Z31hard_logistic_derivative_kernelPKdPdi:
.text._Z31hard_logistic_derivative_kernelPKdPdi:
        /* <DEDUP_REMOVED lines=14> */
.L_x_96:
[----:B0-----:R-:W-:-:S06]  /*00e0*/  IMAD.WIDE R2, R0, 0x8, R6 ;  /* 0x0000000800027825 */ /* 0x001fcc00078e0206 */
[----:B--2---:R-:W2:Y:S01]  /*00f0*/  LDG.E.64 R2, desc[UR6][R2.64] ;  /* 0x0000000602027981 */ /* 0x004ea2000c1e1b00 */
[C---:B---3--:R-:W-:Y:S01]  /*0100*/  IMAD.WIDE R4, R0.reuse, 0x8, R8 ;  /* 0x0000000800047825 */ /* 0x048fe200078e0208 */
[----:B------:R-:W-:Y:S01]  /*0110*/  IADD3 R0, PT, PT, R0, UR4, RZ ;  /* 0x0000000400007c10 */ /* 0x000fe2000fffe0ff */
[----:B--2---:R-:W-:-:S14]  /*0120*/  DSETP.GT.AND P0, PT, |R2|, 2.5, PT ;  /* 0x400400000200742a */ /* 0x004fdc0003f04200 */
[----:B------:R-:W-:Y:S01]  /*0130*/  @!P0 MOV R10, 0x9999999a ;  /* 0x9999999a000a8802 */ /* 0x000fe20000000f00 */
[----:B------:R1:W-:Y:S01]  /*0140*/  @P0 STG.E.64 desc[UR6][R4.64], RZ ;  /* 0x000000ff04000986 */ /* 0x0003e2000c101b06 */
[----:B------:R-:W-:-:S05]  /*0150*/  @!P0 MOV R11, 0x3fc99999 ;  /* 0x3fc99999000b8802 */ /* 0x000fca0000000f00 */
[----:B------:R1:W-:Y:S01]  /*0160*/  @!P0 STG.E.64 desc[UR6][R4.64], R10 ;  /* 0x0000000a04008986 */ /* 0x0003e2000c101b06 */
[----:B----4-:R-:W-:-:S13]  /*0170*/  ISETP.GE.AND P0, PT, R0, UR8, PT ;  /* 0x0000000800007c0c */ /* 0x010fda000bf06270 */
[----:B-1----:R-:W-:Y:S05]  /*0180*/  @!P0 BRA `(.L_x_96) ;  /* 0xfffffffc00d48947 */ /* 0x002fea000383ffff */
[----:B------:R-:W-:Y:S05]  /*0190*/  EXIT ;  /* 0x000000000000794d */ /* 0x000fea0003800000 */
.L_x_97:
        /* <DEDUP_REMOVED lines=14> */
.L_x_242:


//--------------------- .text._Z27soft_sign_derivative_kernelPKdPdi --------------------------
	.section	.text._Z27soft_sign_derivative_kernelPKdPdi,"ax",@progbits
	.align	128
        .global         _Z27soft_sign_derivative_kernelPKdPdi
        .type           _Z27soft_sign_derivative_kernelPKdPdi,@function
        .size           _Z27soft_sign_derivative_kernelPKdPdi,(.L_x_227 - _Z27soft_sign_derivative_kernelPKdPdi)
        .other          _Z27soft_sign_derivative_kernelPKdPdi,@"STO_CUDA_ENTRY STV_DEFAULT"
_Z27soft_sign_derivative_kernelPKdPdi:
.text._Z27soft_sign_derivative_kernelPKdPdi:
        /* <DEDUP_REMOVED lines=14> */
.L_x_109:
[----:B01-3--:R-:W-:-:S06]  /*00e0*/  IMAD.WIDE R8, R2, 0x8, R6 ;  /* 0x0000000802087825 */ /* 0x00bfcc00078e0206 */
[----:B--2---:R-:W2:Y:S01]  /*00f0*/  LDG.E.64 R8, desc[UR6][R8.64] ;  /* 0x0000000608087981 */ /* 0x004ea2000c1e1b00 */
[----:B------:R-:W-:Y:S01]  /*0100*/  IMAD.MOV.U32 R0, RZ, RZ, R2 ;  /* 0x000000ffff007224 */ /* 0x000fe200078e0002 */
[----:B------:R-:W-:Y:S01]  /*0110*/  BSSY.RECONVERGENT B0, `(.L_x_98) ;  /* 0x000005e000007945 */ /* 0x000fe20003800200 */
[----:B------:R-:W-:-:S05]  /*0120*/  VIADD R2, R2, UR4 ;  /* 0x0000000402027c36 */ /* 0x000fca0008000000 */
[----:B----4-:R-:W-:Y:S01]  /*0130*/  ISETP.GE.AND P0, PT, R2, UR12, PT ;  /* 0x0000000c02007c0c */ /* 0x010fe2000bf06270 */
[----:B--2---:R-:W-:-:S14]  /*0140*/  DSETP.GEU.AND P1, PT, R8, RZ, PT ;  /* 0x000000ff0800722a */ /* 0x004fdc0003f2e000 */
[----:B------:R-:W-:Y:S05]  /*0150*/  @P1 BRA `(.L_x_99) ;  /* 0x0000000000a81947 */ /* 0x000fea0003800000 */
[----:B------:R-:W-:Y:S01]  /*0160*/  DADD R8, -R8, 1 ;  /* 0x3ff0000008087429 */ /* 0x000fe20000000100 */
[----:B------:R-:W-:Y:S01]  /*0170*/  BSSY.RECONVERGENT B1, `(.L_x_100) ;  /* 0x0000006000017945 */ /* 0x000fe20003800200 */
[----:B------:R-:W-:-:S06]  /*0180*/  MOV R28, 0x1d0 ;  /* 0x000001d0001c7802 */ /* 0x000fcc0000000f00 */
[----:B------:R-:W-:-:S10]  /*0190*/  DADD R10, -RZ, |R8| ;  /* 0x00000000ff0a7229 */ /* 0x000fd40000000508 */
[----:B------:R-:W-:Y:S02]  /*01a0*/  IMAD.MOV.U32 R14, RZ, RZ, R10 ;  /* 0x000000ffff0e7224 */ /* 0x000fe400078e000a */
[----:B------:R-:W-:-:S07]  /*01b0*/  IMAD.MOV.U32 R3, RZ, RZ, R11 ;  /* 0x000000ffff037224 */ /* 0x000fce00078e000b */
[----:B0-----:R-:W-:Y:S05]  /*01c0*/  CALL.REL.NOINC `($_Z27soft_sign_derivative_kernelPKdPdi$__internal_accurate_pow) ;  /* 0x0000000400f07944 */ /* 0x001fea0003c00000 */
[----:B------:R-:W-:Y:S05]  /*01d0*/  BSYNC.RECONVERGENT B1 ;  /* 0x0000000000017941 */ /* 0x000fea0003800200 */
.L_x_100:
[C---:B------:R-:W-:Y:S01]  /*01e0*/  DADD R10, R8.reuse, 2 ;  /* 0x40000000080a7429 */ /* 0x040fe20000000000 */
[----:B------:R-:W-:Y:S01]  /*01f0*/  BSSY.RECONVERGENT B1, `(.L_x_101) ;  /* 0x000001b000017945 */ /* 0x000fe20003800200 */
[C---:B------:R-:W-:Y:S02]  /*0200*/  DSETP.NEU.AND P1, PT, R8.reuse, RZ, PT ;  /* 0x000000ff0800722a */ /* 0x040fe40003f2d000 */
[----:B------:R-:W-:-:S04]  /*0210*/  DSETP.NEU.AND P3, PT, |R8|, +INF , PT ;  /* 0x7ff000000800742a */ /* 0x000fc80003f6d200 */
[----:B------:R-:W-:Y:S02]  /*0220*/  FSEL R17, R14, RZ, P1 ;  /* 0x000000ff0e117208 */ /* 0x000fe40000800000 */
[----:B------:R-:W-:Y:S02]  /*0230*/  LOP3.LUT R10, R11, 0x7ff00000, RZ, 0xc0, !PT ;  /* 0x7ff000000b0a7812 */ /* 0x000fe400078ec0ff */
[----:B------:R-:W-:Y:S01]  /*0240*/  FSEL R16, R3, RZ, P1 ;  /* 0x000000ff03107208 */ /* 0x000fe20000800000 */
[----:B------:R-:W-:Y:S01]  /*0250*/  DSETP.NEU.AND P1, PT, R8, 1, PT ;  /* 0x3ff000000800742a */ /* 0x000fe20003f2d000 */
[----:B------:R-:W-:-:S13]  /*0260*/  ISETP.NE.AND P2, PT, R10, 0x7ff00000, PT ;  /* 0x7ff000000a00780c */ /* 0x000fda0003f45270 */
[----:B------:R-:W-:Y:S02]  /*0270*/  @!P2 FSEL R17, R17, +QNAN , P3 ;  /* 0x7ff000001111a808 */ /* 0x000fe40001800000 */
[----:B------:R-:W-:Y:S02]  /*0280*/  @!P2 FSEL R16, R16, RZ, P3 ;  /* 0x000000ff1010a208 */ /* 0x000fe40001800000 */
[----:B------:R-:W0:Y:S01]  /*0290*/  MUFU.RCP64H R11, R17 ;  /* 0x00000011000b7308 */ /* 0x000e220000001800 */
[----:B------:R-:W-:Y:S02]  /*02a0*/  VIADD R10, R17, 0x300402 ;  /* 0x00300402110a7836 */ /* 0x000fe40000000000 */
[----:B------:R-:W-:Y:S02]  /*02b0*/  IMAD.MOV.U32 R14, RZ, RZ, R16 ;  /* 0x000000ffff0e7224 */ /* 0x000fe400078e0010 */
[----:B------:R-:W-:Y:S01]  /*02c0*/  IMAD.MOV.U32 R15, RZ, RZ, R17 ;  /* 0x000000ffff0f7224 */ /* 0x000fe200078e0011 */
[----:B------:R-:W-:-:S05]  /*02d0*/  FSETP.GEU.AND P2, PT, |R10|, 5.8789094863358348022e-39, PT ;  /* 0x004004020a00780b */ /* 0x000fca0003f4e200 */
[----:B0-----:R-:W-:-:S08]  /*02e0*/  DFMA R12, R10, -R14, 1 ;  /* 0x3ff000000a0c742b */ /* 0x001fd0000000080e */
[----:B------:R-:W-:-:S08]  /*02f0*/  DFMA R12, R12, R12, R12 ;  /* 0x0000000c0c0c722b */ /* 0x000fd0000000000c */
[----:B------:R-:W-:-:S08]  /*0300*/  DFMA R12, R10, R12, R10 ;  /* 0x0000000c0a0c722b */ /* 0x000fd0000000000a */
[----:B------:R-:W-:-:S08]  /*0310*/  DFMA R14, R12, -R14, 1 ;  /* 0x3ff000000c0e742b */ /* 0x000fd0000000080e */
[----:B------:R-:W-:Y:S01]  /*0320*/  DFMA R12, R12, R14, R12 ;  /* 0x0000000e0c0c722b */ /* 0x000fe2000000000c */
[----:B------:R-:W-:Y:S10]  /*0330*/  @P2 BRA `(.L_x_102) ;  /* 0x0000000000182947 */ /* 0x000ff40003800000 */
[----:B------:R-:W-:Y:S01]  /*0340*/  LOP3.LUT R3, R17, 0x7fffffff, RZ, 0xc0, !PT ;  /* 0x7fffffff11037812 */ /* 0x000fe200078ec0ff */
[----:B------:R-:W-:Y:S01]  /*0350*/  IMAD.MOV.U32 R9, RZ, RZ, R17 ;  /* 0x000000ffff097224 */ /* 0x000fe200078e0011 */
[----:B------:R-:W-:Y:S02]  /*0360*/  MOV R8, R16 ;  /* 0x0000001000087202 */ /* 0x000fe40000000f00 */
[----:B------:R-:W-:Y:S01]  /*0370*/  MOV R10, 0x3a0 ;  /* 0x000003a0000a7802 */ /* 0x000fe20000000f00 */
[----:B------:R-:W-:-:S07]  /*0380*/  VIADD R14, R3, 0xfff00000 ;  /* 0xfff00000030e7836 */ /* 0x000fce0000000000 */
[----:B------:R-:W-:Y:S05]  /*0390*/  CALL.REL.NOINC `($__internal_3_$__cuda_sm20_dblrcp_rn_slowpath_v3) ;  /* 0x0000000000e07944 */ /* 0x000fea0003c00000 */
.L_x_102:
[----:B------:R-:W-:Y:S05]  /*03a0*/  BSYNC.RECONVERGENT B1 ;  /* 0x0000000000017941 */ /* 0x000fea0003800200 */
.L_x_101:
[----:B------:R-:W-:Y:S01]  /*03b0*/  FSEL R10, R12, RZ, P1 ;  /* 0x000000ff0c0a7208 */ /* 0x000fe20000800000 */
[----:B------:R-:W-:Y:S01]  /*03c0*/  IMAD.WIDE R8, R0, 0x8, R4 ;  /* 0x0000000800087825 */ /* 0x000fe200078e0204 */
[----:B------:R-:W-:-:S05]  /*03d0*/  FSEL R11, R13, 1.875, P1 ;  /* 0x3ff000000d0b7808 */ /* 0x000fca0000800000 */
[----:B------:R1:W-:Y:S01]  /*03e0*/  STG.E.64 desc[UR6][R8.64], R10 ;  /* 0x0000000a08007986 */ /* 0x0003e2000c101b06 */
[----:B------:R-:W-:Y:S05]  /*03f0*/  BRA `(.L_x_103) ;  /* 0x0000000000bc7947 */ /* 0x000fea0003800000 */
.L_x_99:
[----:B------:R-:W-:Y:S01]  /*0400*/  DADD R8, R8, 1 ;  /* 0x3ff0000008087429 */ /* 0x000fe20000000000 */
[----:B------:R-:W-:Y:S01]  /*0410*/  BSSY.RECONVERGENT B1, `(.L_x_104) ;  /* 0x0000006000017945 */ /* 0x000fe20003800200 */
[----:B------:R-:W-:-:S06]  /*0420*/  MOV R28, 0x470 ;  /* 0x00000470001c7802 */ /* 0x000fcc0000000f00 */
[----:B------:R-:W-:-:S10]  /*0430*/  DADD R10, -RZ, |R8| ;  /* 0x00000000ff0a7229 */ /* 0x000fd40000000508 */
[----:B------:R-:W-:Y:S02]  /*0440*/  IMAD.MOV.U32 R14, RZ, RZ, R10 ;  /* 0x000000ffff0e7224 */ /* 0x000fe400078e000a */
[----:B------:R-:W-:-:S07]  /*0450*/  IMAD.MOV.U32 R3, RZ, RZ, R11 ;  /* 0x000000ffff037224 */ /* 0x000fce00078e000b */
[----:B0-----:R-:W-:Y:S05]  /*0460*/  CALL.REL.NOINC `($_Z27soft_sign_derivative_kernelPKdPdi$__internal_accurate_pow) ;  /* 0x0000000400487944 */ /* 0x001fea0003c00000 */
[----:B------:R-:W-:Y:S05]  /*0470*/  BSYNC.RECONVERGENT B1 ;  /* 0x0000000000017941 */ /* 0x000fea0003800200 */
.L_x_104:
[C---:B------:R-:W-:Y:S01]  /*0480*/  DADD R10, R8.reuse, 2 ;  /* 0x40000000080a7429 */ /* 0x040fe20000000000 */
[----:B------:R-:W-:Y:S01]  /*0490*/  BSSY.RECONVERGENT B1, `(.L_x_105) ;  /* 0x000000d000017945 */ /* 0x000fe20003800200 */
[----:B------:R-:W-:-:S08]  /*04a0*/  DSETP.NEU.AND P1, PT, R8, RZ, PT ;  /* 0x000000ff0800722a */ /* 0x000fd00003f2d000 */
[----:B------:R-:W-:Y:S02]  /*04b0*/  LOP3.LUT R10, R11, 0x7ff00000, RZ, 0xc0, !PT ;  /* 0x7ff000000b0a7812 */ /* 0x000fe400078ec0ff */
[----:B------:R-:W-:Y:S02]  /*04c0*/  FSEL R11, R14, RZ, P1 ;  /* 0x000000ff0e0b7208 */ /* 0x000fe40000800000 */
[----:B------:R-:W-:Y:S02]  /*04d0*/  ISETP.NE.AND P2, PT, R10, 0x7ff00000, PT ;  /* 0x7ff000000a00780c */ /* 0x000fe40003f45270 */
[----:B------:R-:W-:-:S11]  /*04e0*/  FSEL R10, R3, RZ, P1 ;  /* 0x000000ff030a7208 */ /* 0x000fd60000800000 */
[----:B------:R-:W-:Y:S05]  /*04f0*/  @P2 BRA `(.L_x_106) ;  /* 0x0000000000182947 */ /* 0x000fea0003800000 */
[----:B------:R-:W-:-:S14]  /*0500*/  DSETP.NAN.AND P1, PT, R8, R8, PT ;  /* 0x000000080800722a */ /* 0x000fdc0003f28000 */
[----:B------:R-:W-:Y:S01]  /*0510*/  @P1 DADD R10, R8, 2 ;  /* 0x40000000080a1429 */ /* 0x000fe20000000000 */
[----:B------:R-:W-:Y:S10]  /*0520*/  @P1 BRA `(.L_x_106) ;  /* 0x00000000000c1947 */ /* 0x000ff40003800000 */
[----:B------:R-:W-:-:S14]  /*0530*/  DSETP.NEU.AND P1, PT, |R8|, +INF , PT ;  /* 0x7ff000000800742a */ /* 0x000fdc0003f2d200 */
[----:B------:R-:W-:Y:S02]  /*0540*/  @!P1 IMAD.MOV.U32 R10, RZ, RZ, 0x0 ;  /* 0x00000000ff0a9424 */ /* 0x000fe400078e00ff */
[----:B------:R-:W-:-:S07]  /*0550*/  @!P1 IMAD.MOV.U32 R11, RZ, RZ, 0x7ff00000 ;  /* 0x7ff00000ff0b9424 */ /* 0x000fce00078e00ff */
.L_x_106:
[----:B------:R-:W-:Y:S05]  /*0560*/  BSYNC.RECONVERGENT B1 ;  /* 0x0000000000017941 */ /* 0x000fea0003800200 */
.L_x_105:
[----:B------:R-:W0:Y:S01]  /*0570*/  MUFU.RCP64H R13, R11 ;  /* 0x0000000b000d7308 */ /* 0x000e220000001800 */
[----:B------:R-:W-:Y:S01]  /*0580*/  IADD3 R12, PT, PT, R11, 0x300402, RZ ;  /* 0x003004020b0c7810 */ /* 0x000fe20007ffe0ff */
[----:B------:R-:W-:Y:S01]  /*0590*/  BSSY.RECONVERGENT B1, `(.L_x_107) ;  /* 0x0000011000017945 */ /* 0x000fe20003800200 */
[----:B------:R-:W-:Y:S02]  /*05a0*/  DSETP.NEU.AND P1, PT, R8, 1, PT ;  /* 0x3ff000000800742a */ /* 0x000fe40003f2d000 */
[----:B------:R-:W-:Y:S02]  /*05b0*/  FSETP.GEU.AND P2, PT, |R12|, 5.8789094863358348022e-39, PT ;  /* 0x004004020c00780b */ /* 0x000fe40003f4e200 */
        /* <DEDUP_REMOVED lines=8> */
[----:B------:R-:W-:Y:S01]  /*0640*/  MOV R10, 0x680 ;  /* 0x00000680000a7802 */ /* 0x000fe20000000f00 */
[----:B------:R-:W-:Y:S02]  /*0650*/  IMAD.MOV.U32 R9, RZ, RZ, R11 ;  /* 0x000000ffff097224 */ /* 0x000fe400078e000b */
[----:B------:R-:W-:-:S07]  /*0660*/  VIADD R14, R3, 0xfff00000 ;  /* 0xfff00000030e7836 */ /* 0x000fce0000000000 */
[----:B------:R-:W-:Y:S05]  /*0670*/  CALL.REL.NOINC `($__internal_3_$__cuda_sm20_dblrcp_rn_slowpath_v3) ;  /* 0x0000000000287944 */ /* 0x000fea0003c00000 */
[----:B------:R-:W-:Y:S02]  /*0680*/  IMAD.MOV.U32 R14, RZ, RZ, R12 ;  /* 0x000000ffff0e7224 */ /* 0x000fe400078e000c */
[----:B------:R-:W-:-:S07]  /*0690*/  IMAD.MOV.U32 R15, RZ, RZ, R13 ;  /* 0x000000ffff0f7224 */ /* 0x000fce00078e000d */
.L_x_108:
[----:B------:R-:W-:Y:S05]  /*06a0*/  BSYNC.RECONVERGENT B1 ;  /* 0x0000000000017941 */ /* 0x000fea0003800200 */
.L_x_107:
[----:B------:R-:W-:Y:S01]  /*06b0*/  FSEL R8, R14, RZ, P1 ;  /* 0x000000ff0e087208 */ /* 0x000fe20000800000 */
[----:B------:R-:W-:Y:S01]  /*06c0*/  IMAD.WIDE R10, R0, 0x8, R4 ;  /* 0x00000008000a7825 */ /* 0x000fe200078e0204 */
[----:B------:R-:W-:-:S05]  /*06d0*/  FSEL R9, R15, 1.875, P1 ;  /* 0x3ff000000f097808 */ /* 0x000fca0000800000 */
[----:B------:R0:W-:Y:S02]  /*06e0*/  STG.E.64 desc[UR6][R10.64], R8 ;  /* 0x000000080a007986 */ /* 0x0001e4000c101b06 */
.L_x_103:
[----:B------:R-:W-:Y:S05]  /*06f0*/  BSYNC.RECONVERGENT B0 ;  /* 0x0000000000007941 */ /* 0x000fea0003800200 */
.L_x_98:
[----:B------:R-:W-:Y:S05]  /*0700*/  @!P0 BRA `(.L_x_109) ;  /* 0xfffffff800748947 */ /* 0x000fea000383ffff */
[----:B------:R-:W-:Y:S05]  /*0710*/  EXIT ;  /* 0x000000000000794d */ /* 0x000fea0003800000 */
        .weak           $__internal_3_$__cuda_sm20_dblrcp_rn_slowpath_v3
        .type           $__internal_3_$__cuda_sm20_dblrcp_rn_slowpath_v3,@function
        .size           $__internal_3_$__cuda_sm20_dblrcp_rn_slowpath_v3,($_Z27soft_sign_derivative_kernelPKdPdi$__internal_accurate_pow - $__internal_3_$__cuda_sm20_dblrcp_rn_slowpath_v3)
$__internal_3_$__cuda_sm20_dblrcp_rn_slowpath_v3:
[----:B------:R-:W-:Y:S01]  /*0720*/  DSETP.GTU.AND P2, PT, |R8|, +INF , PT ;  /* 0x7ff000000800742a */ /* 0x000fe20003f4c200 */
[----:B------:R-:W-:-:S13]  /*0730*/  BSSY.RECONVERGENT B2, `(.L_x_110) ;  /* 0x0000023000027945 */ /* 0x000fda0003800200 */
[----:B------:R-:W-:Y:S05]  /*0740*/  @P2 BRA `(.L_x_111) ;  /* 0x00000000007c2947 */ /* 0x000fea0003800000 */
[----:B------:R-:W-:-:S05]  /*0750*/  LOP3.LUT R11, R9, 0x7fffffff, RZ, 0xc0, !PT ;  /* 0x7fffffff090b7812 */ /* 0x000fca00078ec0ff */
[----:B------:R-:W-:-:S05]  /*0760*/  VIADD R3, R11, 0xffffffff ;  /* 0xffffffff0b037836 */ /* 0x000fca0000000000 */
[----:B------:R-:W-:-:S13]  /*0770*/  ISETP.GE.U32.AND P2, PT, R3, 0x7fefffff, PT ;  /* 0x7fefffff0300780c */ /* 0x000fda0003f46070 */
[----:B------:R-:W-:Y:S02]  /*0780*/  @P2 LOP3.LUT R13, R9, 0x7ff00000, RZ, 0x3c, !PT ;  /* 0x7ff00000090d2812 */ /* 0x000fe400078e3cff */
[----:B------:R-:W-:Y:S01]  /*0790*/  @P2 MOV R12, RZ ;  /* 0x000000ff000c2202 */ /* 0x000fe20000000f00 */
[----:B------:R-:W-:Y:S06]  /*07a0*/  @P2 BRA `(.L_x_112) ;  /* 0x00000000006c2947 */ /* 0x000fec0003800000 */
[----:B------:R-:W-:-:S13]  /*07b0*/  ISETP.GE.U32.AND P2, PT, R11, 0x1000001, PT ;  /* 0x010000010b00780c */ /* 0x000fda0003f46070 */
[----:B------:R-:W-:Y:S05]  /*07c0*/  @!P2 BRA `(.L_x_113) ;  /* 0x000000000034a947 */ /* 0x000fea0003800000 */
[----:B------:R-:W-:Y:S02]  /*07d0*/  VIADD R13, R9, 0xc0200000 ;  /* 0xc0200000090d7836 */ /* 0x000fe40000000000 */
[----:B------:R-:W-:Y:S02]  /*07e0*/  IMAD.MOV.U32 R12, RZ, RZ, R8 ;  /* 0x000000ffff0c7224 */ /* 0x000fe400078e0008 */
[----:B------:R-:W0:Y:S04]  /*07f0*/  MUFU.RCP64H R15, R13 ;  /* 0x0000000d000f7308 */ /* 0x000e280000001800 */
[----:B0-----:R-:W-:-:S08]  /*0800*/  DFMA R16, -R12, R14, 1 ;  /* 0x3ff000000c10742b */ /* 0x001fd0000000010e */
[----:B------:R-:W-:-:S08]  /*0810*/  DFMA R16, R16, R16, R16 ;  /* 0x000000101010722b */ /* 0x000fd00000000010 */
[----:B------:R-:W-:-:S08]  /*0820*/  DFMA R16, R14, R16, R14 ;  /* 0x000000100e10722b */ /* 0x000fd0000000000e */
[----:B------:R-:W-:-:S08]  /*0830*/  DFMA R14, -R12, R16, 1 ;  /* 0x3ff000000c0e742b */ /* 0x000fd00000000110 */
[----:B------:R-:W-:-:S08]  /*0840*/  DFMA R14, R16, R14, R16 ;  /* 0x0000000e100e722b */ /* 0x000fd00000000010 */
[----:B------:R-:W-:-:S08]  /*0850*/  DMUL R14, R14, 2.2250738585072013831e-308 ;  /* 0x001000000e0e7828 */ /* 0x000fd00000000000 */
[----:B------:R-:W-:-:S08]  /*0860*/  DFMA R8, -R8, R14, 1 ;  /* 0x3ff000000808742b */ /* 0x000fd0000000010e */
[----:B------:R-:W-:-:S08]  /*0870*/  DFMA R8, R8, R8, R8 ;  /* 0x000000080808722b */ /* 0x000fd00000000008 */
[----:B------:R-:W-:Y:S01]  /*0880*/  DFMA R12, R14, R8, R14 ;  /* 0x000000080e0c722b */ /* 0x000fe2000000000e */
[----:B------:R-:W-:Y:S10]  /*0890*/  BRA `(.L_x_112) ;  /* 0x0000000000307947 */ /* 0x000ff40003800000 */
.L_x_113:
[----:B------:R-:W-:Y:S01]  /*08a0*/  DMUL R8, R8, 8.11296384146066816958e+31 ;  /* 0x4690000008087828 */ /* 0x000fe20000000000 */
[----:B------:R-:W-:-:S05]  /*08b0*/  IMAD.MOV.U32 R12, RZ, RZ, R14 ;  /* 0x000000ffff0c7224 */ /* 0x000fca00078e000e */
[----:B------:R-:W0:Y:S02]  /*08c0*/  MUFU.RCP64H R13, R9 ;  /* 0x00000009000d7308 */ /* 0x000e240000001800 */
[----:B0-----:R-:W-:-:S08]  /*08d0*/  DFMA R14, -R8, R12, 1 ;  /* 0x3ff00000080e742b */ /* 0x001fd0000000010c */
[----:B------:R-:W-:-:S08]  /*08e0*/  DFMA R14, R14, R14, R14 ;  /* 0x0000000e0e0e722b */ /* 0x000fd0000000000e */
[----:B------:R-:W-:-:S08]  /*08f0*/  DFMA R14, R12, R14, R12 ;  /* 0x0000000e0c0e722b */ /* 0x000fd0000000000c */
[----:B------:R-:W-:-:S08]  /*0900*/  DFMA R12, -R8, R14, 1 ;  /* 0x3ff00000080c742b */ /* 0x000fd0000000010e */
[----:B------:R-:W-:-:S08]  /*0910*/  DFMA R12, R14, R12, R14 ;  /* 0x0000000c0e0c722b */ /* 0x000fd0000000000e */
[----:B------:R-:W-:Y:S01]  /*0920*/  DMUL R12, R12, 8.11296384146066816958e+31 ;  /* 0x469000000c0c7828 */ /* 0x000fe20000000000 */
[----:B------:R-:W-:Y:S10]  /*0930*/  BRA `(.L_x_112) ;  /* 0x0000000000087947 */ /* 0x000ff40003800000 */
.L_x_111:
[----:B------:R-:W-:Y:S01]  /*0940*/  LOP3.LUT R13, R9, 0x80000, RZ, 0xfc, !PT ;  /* 0x00080000090d7812 */ /* 0x000fe200078efcff */
[----:B------:R-:W-:-:S07]  /*0950*/  IMAD.MOV.U32 R12, RZ, RZ, R8 ;  /* 0x000000ffff0c7224 */ /* 0x000fce00078e0008 */
.L_x_112:
[----:B------:R-:W-:Y:S05]  /*0960*/  BSYNC.RECONVERGENT B2 ;  /* 0x0000000000027941 */ /* 0x000fea0003800200 */
.L_x_110:
[----:B------:R-:W-:-:S04]  /*0970*/  IMAD.MOV.U32 R11, RZ, RZ, 0x0 ;  /* 0x00000000ff0b7424 */ /* 0x000fc800078e00ff */
[----:B------:R-:W-:Y:S05]  /*0980*/  RET.REL.NODEC R10 `(_Z27soft_sign_derivative_kernelPKdPdi) ;  /* 0xfffffff40a9c7950 */ /* 0x000fea0003c3ffff */
        .type           $_Z27soft_sign_derivative_kernelPKdPdi$__internal_accurate_pow,@function
        .size           $_Z27soft_sign_derivative_kernelPKdPdi$__internal_accurate_pow,(.L_x_227 - $_Z27soft_sign_derivative_kernelPKdPdi$__internal_accurate_pow)
$_Z27soft_sign_derivative_kernelPKdPdi$__internal_accurate_pow:
[----:B------:R-:W-:Y:S01]  /*0990*/  ISETP.GT.U32.AND P1, PT, R3, 0xfffff, PT ;  /* 0x000fffff0300780c */ /* 0x000fe20003f24070 */
[----:B------:R-:W-:Y:S01]  /*09a0*/  IMAD.MOV.U32 R10, RZ, RZ, R14 ;  /* 0x000000ffff0a7224 */ /* 0x000fe200078e000e */
[----:B------:R-:W-:Y:S01]  /*09b0*/  MOV R11, R3 ;  /* 0x00000003000b7202 */ /* 0x000fe20000000f00 */
[--C-:B------:R-:W-:Y:S01]  /*09c0*/  IMAD.MOV.U32 R12, RZ, RZ, R3.reuse ;  /* 0x000000ffff0c7224 */ /* 0x100fe200078e0003 */
[----:B------:R-:W-:Y:S01]  /*09d0*/  MOV R20, 0x41ad3b5a ;  /* 0x41ad3b5a00147802 */ /* 0x000fe20000000f00 */
[----:B------:R-:W-:Y:S01]  /*09e0*/  IMAD.MOV.U32 R18, RZ, RZ, RZ ;  /* 0x000000ffff127224 */ /* 0x000fe200078e00ff */
[----:B------:R-:W-:Y:S01]  /*09f0*/  UMOV UR8, 0x7d2cafe2 ;  /* 0x7d2cafe200087882 */ /* 0x000fe20000000000 */
[----:B------:R-:W-:Y:S01]  /*0a00*/  IMAD.MOV.U32 R21, RZ, RZ, 0x3ed0f5d2 ;  /* 0x3ed0f5d2ff157424 */ /* 0x000fe200078e00ff */
[----:B------:R-:W-:Y:S01]  /*0a10*/  UMOV UR9, 0x3eb0f5ff ;  /* 0x3eb0f5ff00097882 */ /* 0x000fe20000000000 */
[----:B------:R-:W-:Y:S01]  /*0a20*/  SHF.R.U32.HI R3, RZ, 0x14, R3 ;  /* 0x00000014ff037819 */ /* 0x000fe20000011603 */
[----:B------:R-:W-:Y:S01]  /*0a30*/  UMOV UR10, 0x3b39803f ;  /* 0x3b39803f000a7882 */ /* 0x000fe20000000000 */
[----:B------:R-:W-:-:S02]  /*0a40*/  UMOV UR11, 0x3c7abc9e ;  /* 0x3c7abc9e000b7882 */ /* 0x000fc40000000000 */
[----:B------:R-:W-:-:S10]  /*0a50*/  @!P1 DMUL R10, R10, 1.80143985094819840000e+16 ;  /* 0x435000000a0a9828 */ /* 0x000fd40000000000 */
[----:B------:R-:W-:Y:S01]  /*0a60*/  @!P1 IMAD.MOV.U32 R12, RZ, RZ, R11 ;  /* 0x000000ffff0c9224 */ /* 0x000fe200078e000b */
[----:B------:R-:W-:Y:S01]  /*0a70*/  @!P1 LEA.HI R3, R11, 0xffffffca, RZ, 0xc ;  /* 0xffffffca0b039811 */ /* 0x000fe200078f60ff */
[----:B------:R-:W-:-:S03]  /*0a80*/  @!P1 IMAD.MOV.U32 R14, RZ, RZ, R10 ;  /* 0x000000ffff0e9224 */ /* 0x000fc600078e000a */
[----:B------:R-:W-:-:S04]  /*0a90*/  LOP3.LUT R12, R12, 0x800fffff, RZ, 0xc0, !PT ;  /* 0x800fffff0c0c7812 */ /* 0x000fc800078ec0ff */
[----:B------:R-:W-:-:S04]  /*0aa0*/  LOP3.LUT R15, R12, 0x3ff00000, RZ, 0xfc, !PT ;  /* 0x3ff000000c0f7812 */ /* 0x000fc800078efcff */
[----:B------:R-:W-:-:S13]  /*0ab0*/  ISETP.GE.U32.AND P2, PT, R15, 0x3ff6a09f, PT ;  /* 0x3ff6a09f0f00780c */ /* 0x000fda0003f46070 */
[----:B------:R-:W-:-:S04]  /*0ac0*/  @P2 VIADD R13, R15, 0xfff00000 ;  /* 0xfff000000f0d2836 */ /* 0x000fc80000000000 */
[----:B------:R-:W-:-:S06]  /*0ad0*/  @P2 IMAD.MOV.U32 R15, RZ, RZ, R13 ;  /* 0x000000ffff0f2224 */ /* 0x000fcc00078e000d */
[C---:B------:R-:W-:Y:S02]  /*0ae0*/  DADD R16, R14.reuse, 1 ;  /* 0x3ff000000e107429 */ /* 0x040fe40000000000 */
[----:B------:R-:W-:-:S04]  /*0af0*/  DADD R14, R14, -1 ;  /* 0xbff000000e0e7429 */ /* 0x000fc80000000000 */
[----:B------:R-:W0:Y:S02]  /*0b00*/  MUFU.RCP64H R19, R17 ;  /* 0x0000001100137308 */ /* 0x000e240000001800 */
[----:B0-----:R-:W-:-:S08]  /*0b10*/  DFMA R12, -R16, R18, 1 ;  /* 0x3ff00000100c742b */ /* 0x001fd00000000112 */
[----:B------:R-:W-:-:S08]  /*0b20*/  DFMA R12, R12, R12, R12 ;  /* 0x0000000c0c0c722b */ /* 0x000fd0000000000c */
[----:B------:R-:W-:-:S08]  /*0b30*/  DFMA R18, R18, R12, R18 ;  /* 0x0000000c1212722b */ /* 0x000fd00000000012 */
[----:B------:R-:W-:-:S08]  /*0b40*/  DMUL R12, R14, R18 ;  /* 0x000000120e0c7228 */ /* 0x000fd00000000000 */
[----:B------:R-:W-:-:S08]  /*0b50*/  DFMA R12, R14, R18, R12 ;  /* 0x000000120e0c722b */ /* 0x000fd0000000000c */
[----:B------:R-:W-:-:S08]  /*0b60*/  DMUL R24, R12, R12 ;  /* 0x0000000c0c187228 */ /* 0x000fd00000000000 */
        /* <DEDUP_REMOVED lines=11> */
[----:B------:R-:W-:Y:S01]  /*0c20*/  UMOV UR9, 0x3f624924 ;  /* 0x3f62492400097882 */ /* 0x000fe20000000000 */
[----:B------:R-:W-:-:S05]  /*0c30*/  DADD R16, R14, -R12 ;  /* 0x000000000e107229 */ /* 0x000fca000000080c */
[----:B------:R-:W-:Y:S01]  /*0c40*/  DFMA R20, R24, R20, UR8 ;  /* 0x0000000818147e2b */ /* 0x000fe20008000014 */
[----:B------:R-:W-:Y:S01]  /*0c50*/  UMOV UR8, 0x99999dfb ;  /* 0x99999dfb00087882 */ /* 0x000fe20000000000 */
[----:B------:R-:W-:Y:S01]  /*0c60*/  UMOV UR9, 0x3f899999 ;  /* 0x3f89999900097882 */ /* 0x000fe20000000000 */
[----:B------:R-:W-:-:S05]  /*0c70*/  DADD R16, R16, R16 ;  /* 0x0000000010107229 */ /* 0x000fca0000000010 */
[----:B------:R-:W-:Y:S01]  /*0c80*/  DFMA R20, R24, R20, UR8 ;  /* 0x0000000818147e2b */ /* 0x000fe20008000014 */
[----:B------:R-:W-:Y:S01]  /*0c90*/  UMOV UR8, 0x55555555 ;  /* 0x5555555500087882 */ /* 0x000fe20000000000 */
[----:B------:R-:W-:Y:S01]  /*0ca0*/  UMOV UR9, 0x3fb55555 ;  /* 0x3fb5555500097882 */ /* 0x000fe20000000000 */
[----:B------:R-:W-:-:S05]  /*0cb0*/  DFMA R16, R14, -R12, R16 ;  /* 0x8000000c0e10722b */ /* 0x000fca0000000010 */
[----:B------:R-:W-:-:S03]  /*0cc0*/  DFMA R14, R24, R20, UR8 ;  /* 0x00000008180e7e2b */ /* 0x000fc60008000014 */
[----:B------:R-:W-:Y:S02]  /*0cd0*/  DMUL R16, R18, R16 ;  /* 0x0000001012107228 */ /* 0x000fe40000000000 */
[----:B------:R-:W-:-:S03]  /*0ce0*/  DMUL R18, R12, R12 ;  /* 0x0000000c0c127228 */ /* 0x000fc60000000000 */
[----:B------:R-:W-:Y:S01]  /*0cf0*/  DADD R22, -R14, UR8 ;  /* 0x000000080e167e29 */ /* 0x000fe20008000100 */
[----:B------:R-:W-:Y:S01]  /*0d00*/  UMOV UR8, 0xb9e7b0 ;  /* 0x00b9e7b000087882 */ /* 0x000fe20000000000 */
[----:B------:R-:W-:-:S03]  /*0d10*/  UMOV UR9, 0x3c46a4cb ;  /* 0x3c46a4cb00097882 */ /* 0x000fc60000000000 */
[----:B------:R-:W-:-:S03]  /*0d20*/  DMUL R26, R12, R18 ;  /* 0x000000120c1a7228 */ /* 0x000fc60000000000 */
[----:B------:R-:W-:Y:S02]  /*0d30*/  DFMA R20, R24, R20, R22 ;  /* 0x000000141814722b */ /* 0x000fe40000000016 */
[C---:B------:R-:W-:Y:S01]  /*0d40*/  DFMA R22, R12.reuse, R12, -R18 ;  /* 0x0000000c0c16722b */ /* 0x040fe20000000812 */
[----:B------:R-:W-:Y:S02]  /*0d50*/  VIADD R25, R17, 0x100000 ;  /* 0x0010000011197836 */ /* 0x000fe40000000000 */
[----:B------:R-:W-:Y:S01]  /*0d60*/  DFMA R10, R12, R18, -R26 ;  /* 0x000000120c0a722b */ /* 0x000fe2000000081a */
[----:B------:R-:W-:Y:S02]  /*0d70*/  IMAD.MOV.U32 R24, RZ, RZ, R16 ;  /* 0x000000ffff187224 */ /* 0x000fe400078e0010 */
[----:B------:R-:W-:Y:S01]  /*0d80*/  DADD R20, R20, -UR8 ;  /* 0x8000000814147e29 */ /* 0x000fe20008000000 */
[----:B------:R-:W-:Y:S01]  /*0d90*/  UMOV UR8, 0x80000000 ;  /* 0x8000000000087882 */ /* 0x000fe20000000000 */
[----:B------:R-:W-:-:S02]  /*0da0*/  UMOV UR9, 0x43300000 ;  /* 0x4330000000097882 */ /* 0x000fc40000000000 */
[----:B------:R-:W-:Y:S02]  /*0db0*/  DFMA R22, R12, R24, R22 ;  /* 0x000000180c16722b */ /* 0x000fe40000000016 */
[----:B------:R-:W-:Y:S02]  /*0dc0*/  DFMA R10, R16, R18, R10 ;  /* 0x00000012100a722b */ /* 0x000fe4000000000a */
[----:B------:R-:W-:-:S06]  /*0dd0*/  DADD R18, R14, R20 ;  /* 0x000000000e127229 */ /* 0x000fcc0000000014 */
[----:B------:R-:W-:Y:S02]  /*0de0*/  DFMA R10, R12, R22, R10 ;  /* 0x000000160c0a722b */ /* 0x000fe4000000000a */
[----:B------:R-:W-:Y:S02]  /*0df0*/  DADD R22, R14, -R18 ;  /* 0x000000000e167229 */ /* 0x000fe40000000812 */
[----:B------:R-:W-:-:S06]  /*0e00*/  DMUL R14, R18, R26 ;  /* 0x0000001a120e7228 */ /* 0x000fcc0000000000 */
[----:B------:R-:W-:Y:S02]  /*0e10*/  DADD R22, R20, R22 ;  /* 0x0000000014167229 */ /* 0x000fe40000000016 */
[----:B------:R-:W-:-:S08]  /*0e20*/  DFMA R20, R18, R26, -R14 ;  /* 0x0000001a1214722b */ /* 0x000fd0000000080e */
[----:B------:R-:W-:-:S08]  /*0e30*/  DFMA R10, R18, R10, R20 ;  /* 0x0000000a120a722b */ /* 0x000fd00000000014 */
[----:B------:R-:W-:-:S08]  /*0e40*/  DFMA R22, R22, R26, R10 ;  /* 0x0000001a1616722b */ /* 0x000fd0000000000a */
[----:B------:R-:W-:-:S08]  /*0e50*/  DADD R18, R14, R22 ;  /* 0x000000000e127229 */ /* 0x000fd00000000016 */
[--C-:B------:R-:W-:Y:S02]  /*0e60*/  DADD R10, R12, R18.reuse ;  /* 0x000000000c0a7229 */ /* 0x100fe40000000012 */
[----:B------:R-:W-:-:S06]  /*0e70*/  DADD R14, R14, -R18 ;  /* 0x000000000e0e7229 */ /* 0x000fcc0000000812 */
[----:B------:R-:W-:Y:S02]  /*0e80*/  DADD R12, R12, -R10 ;  /* 0x000000000c0c7229 */ /* 0x000fe4000000080a */
[----:B------:R-:W-:-:S06]  /*0e90*/  DADD R14, R22, R14 ;  /* 0x00000000160e7229 */ /* 0x000fcc000000000e */
[----:B------:R-:W-:-:S08]  /*0ea0*/  DADD R12, R18, R12 ;  /* 0x00000000120c7229 */ /* 0x000fd0000000000c */
[----:B------:R-:W-:Y:S01]  /*0eb0*/  DADD R12, R14, R12 ;  /* 0x000000000e0c7229 */ /* 0x000fe2000000000c */
[C---:B------:R-:W-:Y:S02]  /*0ec0*/  VIADD R14, R3.reuse, 0xfffffc01 ;  /* 0xfffffc01030e7836 */ /* 0x040fe40000000000 */
[----:B------:R-:W-:Y:S02]  /*0ed0*/  HFMA2 R15, -RZ, RZ, 3.59375, 0 ;  /* 0x43300000ff0f7431 */ /* 0x000fe400000001ff */
[----:B------:R-:W-:-:S03]  /*0ee0*/  @P2 VIADD R14, R3, 0xfffffc02 ;  /* 0xfffffc02030e2836 */ /* 0x000fc60000000000 */
[----:B------:R-:W-:Y:S02]  /*0ef0*/  DADD R18, R16, R12 ;  /* 0x0000000010127229 */ /* 0x000fe4000000000c */
[----:B------:R-:W-:-:S06]  /*0f00*/  LOP3.LUT R14, R14, 0x80000000, RZ, 0x3c, !PT ;  /* 0x800000000e0e7812 */ /* 0x000fcc00078e3cff */
[----:B------:R-:W-:Y:S01]  /*0f10*/  DADD R14, R14, -UR8 ;  /* 0x800000080e0e7e29 */ /* 0x000fe20008000000 */
[----:B------:R-:W-:Y:S01]  /*0f20*/  UMOV UR8, 0xfefa39ef ;  /* 0xfefa39ef00087882 */ /* 0x000fe20000000000 */
[----:B------:R-:W-:Y:S01]  /*0f30*/  DADD R16, R10, R18 ;  /* 0x000000000a107229 */ /* 0x000fe20000000012 */
[----:B------:R-:W-:-:S07]  /*0f40*/  UMOV UR9, 0x3fe62e42 ;  /* 0x3fe62e4200097882 */ /* 0x000fce0000000000 */
[--C-:B------:R-:W-:Y:S02]  /*0f50*/  DFMA R12, R14, UR8, R16.reuse ;  /* 0x000000080e0c7c2b */ /* 0x100fe40008000010 */
[----:B------:R-:W-:-:S06]  /*0f60*/  DADD R10, R10, -R16 ;  /* 0x000000000a0a7229 */ /* 0x000fcc0000000810 */
[----:B------:R-:W-:Y:S02]  /*0f70*/  DFMA R20, R14, -UR8, R12 ;  /* 0x800000080e147c2b */ /* 0x000fe4000800000c */
[----:B------:R-:W-:-:S06]  /*0f80*/  DADD R10, R18, R10 ;  /* 0x00000000120a7229 */ /* 0x000fcc000000000a */
[----:B------:R-:W-:-:S08]  /*0f90*/  DADD R20, -R16, R20 ;  /* 0x0000000010147229 */ /* 0x000fd00000000114 */
[----:B------:R-:W-:-:S08]  /*0fa0*/  DADD R10, R10, -R20 ;  /* 0x000000000a0a7229 */ /* 0x000fd00000000814 */
[----:B------:R-:W-:-:S08]  /*0fb0*/  DFMA R10, R14, UR10, R10 ;  /* 0x0000000a0e0a7c2b */ /* 0x000fd0000800000a */
[----:B------:R-:W-:-:S08]  /*0fc0*/  DADD R16, R12, R10 ;  /* 0x000000000c107229 */ /* 0x000fd0000000000a */
[----:B------:R-:W-:Y:S02]  /*0fd0*/  DADD R12, R12, -R16 ;  /* 0x000000000c0c7229 */ /* 0x000fe40000000810 */
[----:B------:R-:W-:-:S06]  /*0fe0*/  DMUL R14, R16, 2 ;  /* 0x40000000100e7828 */ /* 0x000fcc0000000000 */
[----:B------:R-:W-:Y:S02]  /*0ff0*/  DADD R12, R10, R12 ;  /* 0x000000000a0c7229 */ /* 0x000fe4000000000c */
[----:B------:R-:W-:Y:S01]  /*1000*/  DFMA R18, R16, 2, -R14 ;  /* 0x400000001012782b */ /* 0x000fe2000000080e */
[----:B------:R-:W-:Y:S02]  /*1010*/  IMAD.MOV.U32 R10, RZ, RZ, 0x652b82fe ;  /* 0x652b82feff0a7424 */ /* 0x000fe400078e00ff */
[----:B------:R-:W-:-:S05]  /*1020*/  IMAD.MOV.U32 R11, RZ, RZ, 0x3ff71547 ;  /* 0x3ff71547ff0b7424 */ /* 0x000fca00078e00ff */
[----:B------:R-:W-:-:S08]  /*1030*/  DFMA R18, R12, 2, R18 ;  /* 0x400000000c12782b */ /* 0x000fd00000000012 */
[----:B------:R-:W-:-:S08]  /*1040*/  DADD R12, R14, R18 ;  /* 0x000000000e0c7229 */ /* 0x000fd00000000012 */
[----:B------:R-:W-:Y:S02]  /*1050*/  DFMA R10, R12, R10, 6.75539944105574400000e+15 ;  /* 0x433800000c0a742b */ /* 0x000fe4000000000a */
[----:B------:R-:W-:Y:S01]  /*1060*/  FSETP.GEU.AND P1, PT, |R13|, 4.1917929649353027344, PT ;  /* 0x4086232b0d00780b */ /* 0x000fe20003f2e200 */
[----:B------:R-:W-:-:S05]  /*1070*/  DADD R14, R14, -R12 ;  /* 0x000000000e0e7229 */ /* 0x000fca000000080c */
[----:B------:R-:W-:-:S03]  /*1080*/  DADD R16, R10, -6.75539944105574400000e+15 ;  /* 0xc33800000a107429 */ /* 0x000fc60000000000 */
[----:B------:R-:W-:-:S05]  /*1090*/  DADD R18, R18, R14 ;  /* 0x0000000012127229 */ /* 0x000fca000000000e */
[----:B------:R-:W-:Y:S01]  /*10a0*/  DFMA R20, R16, -UR8, R12 ;  /* 0x8000000810147c2b */ /* 0x000fe2000800000c */
[----:B------:R-:W-:Y:S01]  /*10b0*/  UMOV UR8, 0x3b39803f ;  /* 0x3b39803f00087882 */ /* 0x000fe20000000000 */
[----:B------:R-:W-:-:S06]  /*10c0*/  UMOV UR9, 0x3c7abc9e ;  /* 0x3c7abc9e00097882 */ /* 0x000fcc0000000000 */
[----:B------:R-:W-:Y:S01]  /*10d0*/  DFMA R16, R16, -UR8, R20 ;  /* 0x8000000810107c2b */ /* 0x000fe20008000014 */
[----:B------:R-:W-:Y:S01]  /*10e0*/  UMOV UR8, 0x69ce2bdf ;  /* 0x69ce2bdf00087882 */ /* 0x000fe20000000000 */
[----:B------:R-:W-:Y:S01]  /*10f0*/  IMAD.MOV.U32 R20, RZ, RZ, -0x35dec16 ;  /* 0xfca213eaff147424 */ /* 0x000fe200078e00ff */
[----:B------:R-:W-:Y:S01]  /*1100*/  UMOV UR9, 0x3e5ade15 ;  /* 0x3e5ade1500097882 */ /* 0x000fe20000000000 */
[----:B------:R-:W-:-:S06]  /*1110*/  IMAD.MOV.U32 R21, RZ, RZ, 0x3e928af3 ;  /* 0x3e928af3ff157424 */ /* 0x000fcc00078e00ff */
        /* <DEDUP_REMOVED lines=30> */
[----:B------:R-:W-:Y:S01]  /*1300*/  FSETP.GEU.AND P2, PT, |R13|, 4.2275390625, PT ;  /* 0x408748000d00780b */ /* 0x000fe20003f4e200 */
[C---:B------:R-:W-:Y:S02]  /*1310*/  DADD R14, R12.reuse, +INF ;  /* 0x7ff000000c0e7429 */ /* 0x040fe40000000000 */
[----:B------:R-:W-:-:S08]  /*1320*/  DSETP.GEU.AND P1, PT, R12, RZ, PT ;  /* 0x000000ff0c00722a */ /* 0x000fd00003f2e000 */
[----:B------:R-:W-:Y:S02]  /*1330*/  FSEL R14, R14, RZ, P1 ;  /* 0x000000ff0e0e7208 */ /* 0x000fe40000800000 */
[----:B------:R-:W-:Y:S02]  /*1340*/  @!P2 LEA.HI R3, R10, R10, RZ, 0x1 ;  /* 0x0000000a0a03a211 */ /* 0x000fe400078f08ff */
[----:B------:R-:W-:Y:S02]  /*1350*/  FSEL R15, R15, RZ, P1 ;  /* 0x000000ff0f0f7208 */ /* 0x000fe40000800000 */
[----:B------:R-:W-:-:S05]  /*1360*/  @!P2 SHF.R.S32.HI R3, RZ, 0x1, R3 ;  /* 0x00000001ff03a819 */ /* 0x000fca0000011403 */
[----:B------:R-:W-:Y:S02]  /*1370*/  @!P2 IMAD.IADD R10, R10, 0x1, -R3 ;  /* 0x000000010a0aa824 */ /* 0x000fe400078e0a03 */
[----:B------:R-:W-:-:S03]  /*1380*/  @!P2 IMAD R17, R3, 0x100000, R17 ;  /* 0x001000000311a824 */ /* 0x000fc600078e0211 */
[----:B------:R-:W-:Y:S01]  /*1390*/  @!P2 LEA R11, R10, 0x3ff00000, 0x14 ;  /* 0x3ff000000a0ba811 */ /* 0x000fe200078ea0ff */
[----:B------:R-:W-:-:S06]  /*13a0*/  @!P2 IMAD.MOV.U32 R10, RZ, RZ, RZ ;  /* 0x000000ffff0aa224 */ /* 0x000fcc00078e00ff */
[----:B------:R-:W-:-:S11]  /*13b0*/  @!P2 DMUL R14, R16, R10 ;  /* 0x0000000a100ea228 */ /* 0x000fd60000000000 */
.L_x_114:
[----:B------:R-:W-:Y:S01]  /*13c0*/  DFMA R18, R18, R14, R14 ;  /* 0x0000000e1212722b */ /* 0x000fe2000000000e */
[----:B------:R-:W-:Y:S01]  /*13d0*/  IMAD.MOV.U32 R29, RZ, RZ, 0x0 ;  /* 0x00000000ff1d7424 */ /* 0x000fe200078e00ff */
[----:B------:R-:W-:-:S08]  /*13e0*/  DSETP.NEU.AND P1, PT, |R14|, +INF , PT ;  /* 0x7ff000000e00742a */ /* 0x000fd00003f2d200 */
[----:B------:R-:W-:Y:S02]  /*13f0*/  FSEL R3, R14, R18, !P1 ;  /* 0x000000120e037208 */ /* 0x000fe40004800000 */
[----:B------:R-:W-:Y:S01]  /*1400*/  FSEL R14, R15, R19, !P1 ;  /* 0x000000130f0e7208 */ /* 0x000fe20004800000 */
[----:B------:R-:W-:Y:S06]  /*1410*/  RET.REL.NODEC R28 `(_Z27soft_sign_derivative_kernelPKdPdi) ;  /* 0xffffffe81cf87950 */ /* 0x000fec0003c3ffff */
.L_x_115:
        /* <DEDUP_REMOVED lines=14> */
.L_x_227:


//--------------------- .text._Z27soft_plus_derivative_kernelPKdPdi --------------------------
	.section	.text._Z27soft_plus_derivative_kernelPKdPdi,"ax",@progbits
	.align	128
        .global         _Z27soft_plus_derivative_kernelPKdPdi
        .type           _Z27soft_plus_derivative_kernelPKdPdi,@function
        .size           _Z27soft_plus_derivative_kernelPKdPdi,(.L_x_228 - _Z27soft_plus_derivative_kernelPKdPdi)
        .other          _Z27soft_plus_derivative_kernelPKdPdi,@"STO_CUDA_ENTRY STV_DEFAULT"
_Z27soft_plus_derivative_kernelPKdPdi:
.text._Z27soft_plus_derivative_kernelPKdPdi:
        /* <DEDUP_REMOVED lines=14> */
.L_x_120:
[----:B01----:R-:W-:-:S06]  /*00e0*/  IMAD.WIDE R8, R7, 0x8, R2 ;  /* 0x0000000807087825 */ /* 0x003fcc00078e0202 */
[----:B--2---:R-:W2:Y:S01]  /*00f0*/  LDG.E.64 R8, desc[UR6][R8.64] ;  /* 0x0000000608087981 */ /* 0x004ea2000c1e1b00 */
[----:B------:R-:W-:Y:S01]  /*0100*/  IMAD.MOV.U32 R10, RZ, RZ, 0x652b82fe ;  /* 0x652b82feff0a7424 */ /* 0x000fe200078e00ff */
[----:B------:R-:W-:Y:S01]  /*0110*/  UMOV UR8, 0xfefa39ef ;  /* 0xfefa39ef00087882 */ /* 0x000fe20000000000 */
[----:B------:R-:W-:Y:S01]  /*0120*/  IMAD.MOV.U32 R11, RZ, RZ, 0x3ff71547 ;  /* 0x3ff71547ff0b7424 */ /* 0x000fe200078e00ff */
[----:B------:R-:W-:Y:S01]  /*0130*/  UMOV UR9, 0x3fe62e42 ;  /* 0x3fe62e4200097882 */ /* 0x000fe20000000000 */
[----:B------:R-:W-:Y:S04]  /*0140*/  BSSY.RECONVERGENT B0, `(.L_x_116) ;  /* 0x0000038000007945 */ /* 0x000fe80003800200 */
[----:B--2---:R-:W-:Y:S02]  /*0150*/  DFMA R10, R8, -R10, 6.75539944105574400000e+15 ;  /* 0x43380000080a742b */ /* 0x004fe4000000080a */
[----:B------:R-:W-:-:S06]  /*0160*/  DADD R16, -RZ, -R8 ;  /* 0x00000000ff107229 */ /* 0x000fcc0000000908 */
[----:B------:R-:W-:-:S04]  /*0170*/  DADD R12, R10, -6.75539944105574400000e+15 ;  /* 0xc33800000a0c7429 */ /* 0x000fc80000000000 */
[----:B------:R-:W-:-:S04]  /*0180*/  FSETP.GEU.AND P0, PT, |R17|, 4.1917929649353027344, PT ;  /* 0x4086232b1100780b */ /* 0x000fc80003f0e200 */
[----:B------:R-:W-:Y:S01]  /*0190*/  DFMA R14, R12, -UR8, -R8 ;  /* 0x800000080c0e7c2b */ /* 0x000fe20008000808 */
        /* <DEDUP_REMOVED lines=34> */
[----:B------:R-:W-:Y:S02]  /*03c0*/  IMAD R13, R10, 0x100000, R15 ;  /* 0x001000000a0d7824 */ /* 0x000fe400078e020f */
[----:B------:R-:W-:Y:S01]  /*03d0*/  IMAD.MOV.U32 R12, RZ, RZ, R14 ;  /* 0x000000ffff0c7224 */ /* 0x000fe200078e000e */
[----:B------:R-:W-:Y:S06]  /*03e0*/  @!P0 BRA `(.L_x_117) ;  /* 0x0000000000348947 */ /* 0x000fec0003800000 */
[----:B------:R-:W-:Y:S01]  /*03f0*/  FSETP.GEU.AND P1, PT, |R17|, 4.2275390625, PT ;  /* 0x408748001100780b */ /* 0x000fe20003f2e200 */
[C---:B------:R-:W-:Y:S02]  /*0400*/  DADD R12, -R8.reuse, +INF ;  /* 0x7ff00000080c7429 */ /* 0x040fe40000000100 */
[----:B------:R-:W-:-:S08]  /*0410*/  DSETP.GT.AND P0, PT, R8, RZ, PT ;  /* 0x000000ff0800722a */ /* 0x000fd00003f04000 */
[----:B------:R-:W-:Y:S02]  /*0420*/  FSEL R12, R12, RZ, !P0 ;  /* 0x000000ff0c0c7208 */ /* 0x000fe40004000000 */
[----:B------:R-:W-:Y:S01]  /*0430*/  @!P1 LEA.HI R0, R10, R10, RZ, 0x1 ;  /* 0x0000000a0a009211 */ /* 0x000fe200078f08ff */
[----:B------:R-:W-:Y:S01]  /*0440*/  @!P1 IMAD.MOV.U32 R8, RZ, RZ, R14 ;  /* 0x000000ffff089224 */ /* 0x000fe200078e000e */
[----:B------:R-:W-:Y:S02]  /*0450*/  FSEL R13, R13, RZ, !P0 ;  /* 0x000000ff0d0d7208 */ /* 0x000fe40004000000 */
[----:B------:R-:W-:-:S05]  /*0460*/  @!P1 SHF.R.S32.HI R9, RZ, 0x1, R0 ;  /* 0x00000001ff099819 */ /* 0x000fca0000011400 */
[----:B------:R-:W-:Y:S01]  /*0470*/  @!P1 IMAD.IADD R10, R10, 0x1, -R9 ;  /* 0x000000010a0a9824 */ /* 0x000fe200078e0a09 */
[----:B------:R-:W-:-:S04]  /*0480*/  @!P1 LEA R9, R9, R15, 0x14 ;  /* 0x0000000f09099211 */ /* 0x000fc800078ea0ff */
[----:B------:R-:W-:Y:S01]  /*0490*/  @!P1 LEA R11, R10, 0x3ff00000, 0x14 ;  /* 0x3ff000000a0b9811 */ /* 0x000fe200078ea0ff */
[----:B------:R-:W-:-:S06]  /*04a0*/  @!P1 IMAD.MOV.U32 R10, RZ, RZ, RZ ;  /* 0x000000ffff0a9224 */ /* 0x000fcc00078e00ff */
[----:B------:R-:W-:-:S11]  /*04b0*/  @!P1 DMUL R12, R8, R10 ;  /* 0x0000000a080c9228 */ /* 0x000fd60000000000 */
.L_x_117:
[----:B----4-:R-:W-:Y:S05]  /*04c0*/  BSYNC.RECONVERGENT B0 ;  /* 0x0000000000007941 */ /* 0x010fea0003800200 */
.L_x_116:
[----:B------:R-:W-:Y:S01]  /*04d0*/  DADD R14, R12, 1 ;  /* 0x3ff000000c0e7429 */ /* 0x000fe20000000000 */
[----:B------:R-:W-:Y:S05]  /*04e0*/  BSSY.RECONVERGENT B0, `(.L_x_118) ;  /* 0x0000013000007945 */ /* 0x000fea0003800200 */
[----:B------:R-:W0:Y:S04]  /*04f0*/  MUFU.RCP64H R9, R15 ;  /* 0x0000000f00097308 */ /* 0x000e280000001800 */
[----:B------:R-:W-:-:S04]  /*0500*/  IADD3 R8, PT, PT, R15, 0x300402, RZ ;  /* 0x003004020f087810 */ /* 0x000fc80007ffe0ff */
[----:B------:R-:W-:Y:S02]  /*0510*/  FSETP.GEU.AND P1, PT, |R8|, 5.8789094863358348022e-39, PT ;  /* 0x004004020800780b */ /* 0x000fe40003f2e200 */
[----:B0-----:R-:W-:-:S08]  /*0520*/  DFMA R10, -R14, R8, 1 ;  /* 0x3ff000000e0a742b */ /* 0x001fd00000000108 */
[----:B------:R-:W-:-:S08]  /*0530*/  DFMA R10, R10, R10, R10 ;  /* 0x0000000a0a0a722b */ /* 0x000fd0000000000a */
[----:B------:R-:W-:Y:S01]  /*0540*/  DFMA R10, R8, R10, R8 ;  /* 0x0000000a080a722b */ /* 0x000fe20000000008 */
[----:B------:R-:W-:Y:S02]  /*0550*/  IMAD.MOV.U32 R9, RZ, RZ, R7 ;  /* 0x000000ffff097224 */ /* 0x000fe400078e0007 */
[----:B------:R-:W-:-:S05]  /*0560*/  VIADD R7, R7, UR4 ;  /* 0x0000000407077c36 */ /* 0x000fca0008000000 */
[----:B------:R-:W-:Y:S01]  /*0570*/  DFMA R12, -R14, R10, 1 ;  /* 0x3ff000000e0c742b */ /* 0x000fe2000000010a */
[----:B------:R-:W-:-:S07]  /*0580*/  ISETP.GE.AND P0, PT, R7, UR10, PT ;  /* 0x0000000a07007c0c */ /* 0x000fce000bf06270 */
[----:B------:R-:W-:Y:S01]  /*0590*/  DFMA R10, R10, R12, R10 ;  /* 0x0000000c0a0a722b */ /* 0x000fe2000000000a */
[----:B------:R-:W-:Y:S10]  /*05a0*/  @P1 BRA `(.L_x_119) ;  /* 0x0000000000181947 */ /* 0x000ff40003800000 */
[----:B------:R-:W-:-:S04]  /*05b0*/  LOP3.LUT R0, R15, 0x7fffffff, RZ, 0xc0, !PT ;  /* 0x7fffffff0f007812 */ /* 0x000fc800078ec0ff */
[----:B------:R-:W-:Y:S02]  /*05c0*/  IADD3 R17, PT, PT, R0, -0x100000, RZ ;  /* 0xfff0000000117810 */ /* 0x000fe40007ffe0ff */
[----:B------:R-:W-:-:S07]  /*05d0*/  MOV R0, 0x5f0 ;  /* 0x000005f000007802 */ /* 0x000fce0000000f00 */
[----:B---3--:R-:W-:Y:S05]  /*05e0*/  CALL.REL.NOINC `($__internal_4_$__cuda_sm20_dblrcp_rn_slowpath_v3) ;  /* 0x00000000001c7944 */ /* 0x008fea0003c00000 */
[----:B------:R-:W-:Y:S02]  /*05f0*/  IMAD.MOV.U32 R10, RZ, RZ, R12 ;  /* 0x000000ffff0a7224 */ /* 0x000fe400078e000c */
[----:B------:R-:W-:-:S07]  /*0600*/  IMAD.MOV.U32 R11, RZ, RZ, R13 ;  /* 0x000000ffff0b7224 */ /* 0x000fce00078e000d */
.L_x_119:
[----:B------:R-:W-:Y:S05]  /*0610*/  BSYNC.RECONVERGENT B0 ;  /* 0x0000000000007941 */ /* 0x000fea0003800200 */
.L_x_118:
[----:B---3--:R-:W-:-:S05]  /*0620*/  IMAD.WIDE R8, R9, 0x8, R4 ;  /* 0x0000000809087825 */ /* 0x008fca00078e0204 */
[----:B------:R1:W-:Y:S01]  /*0630*/  STG.E.64 desc[UR6][R8.64], R10 ;  /* 0x0000000a08007986 */ /* 0x0003e2000c101b06 */
[----:B------:R-:W-:Y:S05]  /*0640*/  @!P0 BRA `(.L_x_120) ;  /* 0xfffffff800a48947 */ /* 0x000fea000383ffff */
[----:B------:R-:W-:Y:S05]  /*0650*/  EXIT ;  /* 0x000000000000794d */ /* 0x000fea0003800000 */
        .weak           $__internal_4_$__cuda_sm20_dblrcp_rn_slowpath_v3
        .type           $__internal_4_$__cuda_sm20_dblrcp_rn_slowpath_v3,@function
        .size           $__internal_4_$__cuda_sm20_dblrcp_rn_slowpath_v3,(.L_x_228 - $__internal_4_$__cuda_sm20_dblrcp_rn_slowpath_v3)
$__internal_4_$__cuda_sm20_dblrcp_rn_slowpath_v3:
[----:B------:R-:W-:Y:S01]  /*0660*/  MOV R10, R14 ;  /* 0x0000000e000a7202 */ /* 0x000fe20000000f00 */
[----:B------:R-:W-:Y:S01]  /*0670*/  IMAD.MOV.U32 R11, RZ, RZ, R15 ;  /* 0x000000ffff0b7224 */ /* 0x000fe200078e000f */
[----:B------:R-:W-:Y:S05]  /*0680*/  BSSY.RECONVERGENT B1, `(.L_x_121) ;  /* 0x0000025000017945 */ /* 0x000fea0003800200 */
[----:B------:R-:W-:-:S14]  /*0690*/  DSETP.GTU.AND P1, PT, |R10|, +INF , PT ;  /* 0x7ff000000a00742a */ /* 0x000fdc0003f2c200 */
        /* <DEDUP_REMOVED lines=9> */
[----:B------:R-:W-:Y:S01]  /*0730*/  VIADD R13, R11, 0xc0200000 ;  /* 0xc02000000b0d7836 */ /* 0x000fe20000000000 */
[----:B------:R-:W-:Y:S01]  /*0740*/  MOV R14, R17 ;  /* 0x00000011000e7202 */ /* 0x000fe20000000f00 */
        /* <DEDUP_REMOVED lines=12> */
.L_x_124:
        /* <DEDUP_REMOVED lines=10> */
.L_x_122:
[----:B------:R-:W-:Y:S01]  /*08b0*/  LOP3.LUT R13, R11, 0x80000, RZ, 0xfc, !PT ;  /* 0x000800000b0d7812 */ /* 0x000fe200078efcff */
[----:B------:R-:W-:-:S07]  /*08c0*/  IMAD.MOV.U32 R12, RZ, RZ, R10 ;  /* 0x000000ffff0c7224 */ /* 0x000fce00078e000a */
.L_x_123:
[----:B------:R-:W-:Y:S05]  /*08d0*/  BSYNC.RECONVERGENT B1 ;  /* 0x0000000000017941 */ /* 0x000fea0003800200 */
.L_x_121:
[----:B------:R-:W-:Y:S01]  /*08e0*/  MOV R10, R0 ;  /* 0x00000000000a7202 */ /* 0x000fe20000000f00 */
[----:B------:R-:W-:-:S04]  /*08f0*/  IMAD.MOV.U32 R11, RZ, RZ, 0x0 ;  /* 0x00000000ff0b7424 */ /* 0x000fc800078e00ff */
[----:B------:R-:W-:Y:S05]  /*0900*/  RET.REL.NODEC R10 `(_Z27soft_plus_derivative_kernelPKdPdi) ;  /* 0xfffffff40abc7950 */ /* 0x000fea0003c3ffff */
.L_x_125:
        /* <DEDUP_REMOVED lines=15> */
.L_x_228:


//--------------------- .text._Z43scaled_exponential_linear_derivative_kernelPKdPdi --------------------------
	.section	.text._Z43scaled_exponential_linear_derivative_kernelPKdPdi,"ax",@progbits
	.align	128
        .global         _Z43scaled_exponential_linear_derivative_kernelPKdPdi
        .type           _Z43scaled_exponential_linear_derivative_kernelPKdPdi,@function
        .size           _Z43scaled_exponential_linear_derivative_kernelPKdPdi,(.L_x_245 - _Z43scaled_exponential_linear_derivative_kernelPKdPdi)
        .other          _Z43scaled_exponential_linear_derivative_kernelPKdPdi,@"STO_CUDA_ENTRY STV_DEFAULT"
_Z43scaled_exponential_linear_derivative_kernelPKdPdi:
.text._Z43scaled_exponential_linear_derivative_kernelPKdPdi:
        /* <DEDUP_REMOVED lines=14> */
.L_x_131:
        /* <DEDUP_REMOVED lines=13> */
[----:B------:R-:W-:Y:S02]  /*01b0*/  BSSY.RECONVERGENT B1, `(.L_x_128) ;  /* 0x0000033000017945 */ /* 0x000fe40003800200 */
        /* <DEDUP_REMOVED lines=50> */
.L_x_129:
[----:B------:R-:W-:Y:S05]  /*04e0*/  BSYNC.RECONVERGENT B1 ;  /* 0x0000000000017941 */ /* 0x000fea0003800200 */
.L_x_128:
[----:B------:R-:W-:Y:S01]  /*04f0*/  UMOV UR8, 0x784797f7 ;  /* 0x784797f700087882 */ /* 0x000fe20000000000 */
[----:B------:R-:W-:Y:S01]  /*0500*/  UMOV UR9, 0x3ffc2127 ;  /* 0x3ffc212700097882 */ /* 0x000fe20000000000 */
[----:B0-----:R-:W-:Y:S01]  /*0510*/  IMAD.WIDE R8, R13, 0x8, R2 ;  /* 0x000000080d087825 */ /* 0x001fe200078e0202 */
[----:B------:R-:W-:-:S07]  /*0520*/  DMUL R14, R14, UR8 ;  /* 0x000000080e0e7c28 */ /* 0x000fce0008000000 */
[----:B------:R0:W-:Y:S01]  /*0530*/  STG.E.64 desc[UR6][R8.64], R14 ;  /* 0x0000000e08007986 */ /* 0x0001e2000c101b06 */
[----:B------:R-:W-:Y:S05]  /*0540*/  BRA `(.L_x_130) ;  /* 0x0000000000107947 */ /* 0x000fea0003800000 */
.L_x_127:
[----:B0-----:R-:W-:Y:S01]  /*0550*/  IMAD.WIDE R10, R13, 0x8, R2 ;  /* 0x000000080d0a7825 */ /* 0x001fe200078e0202 */
[----:B------:R-:W-:-:S03]  /*0560*/  MOV R9, 0x3ff0cfaa ;  /* 0x3ff0cfaa00097802 */ /* 0x000fc60000000f00 */
[----:B------:R-:W-:-:S05]  /*0570*/  IMAD.MOV.U32 R8, RZ, RZ, -0x32617c1c ;  /* 0xcd9e83e4ff087424 */ /* 0x000fca00078e00ff */
[----:B------:R1:W-:Y:S02]  /*0580*/  STG.E.64 desc[UR6][R10.64], R8 ;  /* 0x000000080a007986 */ /* 0x0003e4000c101b06 */
.L_x_130:
[----:B------:R-:W-:Y:S05]  /*0590*/  BSYNC.RECONVERGENT B0 ;  /* 0x0000000000007941 */ /* 0x000fea0003800200 */
.L_x_126:
[----:B------:R-:W-:Y:S05]  /*05a0*/  @!P0 BRA `(.L_x_131) ;  /* 0xfffffff800cc8947 */ /* 0x000fea000383ffff */
[----:B------:R-:W-:Y:S05]  /*05b0*/  EXIT ;  /* 0x000000000000794d */ /* 0x000fea0003800000 */
.L_x_132:
        /* <DEDUP_REMOVED lines=12> */
.L_x_245:


//--------------------- .text._Z34rectified_linear_derivative_kernelPKdPdi --------------------------
	.section	.text._Z34rectified_linear_derivative_kernelPKdPdi,"ax",@progbits
	.align	128
        .global         _Z34rectified_linear_derivative_kernelPKdPdi
        .type           _Z34rectified_linear_derivative_kernelPKdPdi,@function
        .size           _Z34rectified_linear_derivative_kernelPKdPdi,(.L_x_246 - _Z34rectified_linear_derivative_kernelPKdPdi)
        .other          _Z34rectified_linear_derivative_kernelPKdPdi,@"STO_CUDA_ENTRY STV_DEFAULT"
_Z34rectified_linear_derivative_kernelPKdPdi:
.text._Z34rectified_linear_derivative_kernelPKdPdi:
        /* <DEDUP_REMOVED lines=14> */
.L_x_133:
[----:B0-----:R-:W-:-:S06]  /*00e0*/  IMAD.WIDE R2, R0, 0x8, R6 ;  /* 0x0000000800027825 */ /* 0x001fcc00078e0206 */
[----:B--2---:R-:W2:Y:S01]  /*00f0*/  LDG.E.64 R2, desc[UR6][R2.64] ;  /* 0x0000000602027981 */ /* 0x004ea2000c1e1b00 */
[C---:B---3--:R-:W-:Y:S01]  /*0100*/  IMAD.WIDE R4, R0.reuse, 0x8, R8 ;  /* 0x0000000800047825 */ /* 0x048fe200078e0208 */
[----:B------:R-:W-:Y:S01]  /*0110*/  IADD3 R0, PT, PT, R0, UR4, RZ ;  /* 0x0000000400007c10 */ /* 0x000fe2000fffe0ff */
[----:B--2---:R-:W-:-:S14]  /*0120*/  DSETP.GEU.AND P0, PT, R2, RZ, PT ;  /* 0x000000ff0200722a */ /* 0x004fdc0003f0e000 */
[----:B------:R-:W-:Y:S01]  /*0130*/  @P0 MOV R10, 0x0 ;  /* 0x00000000000a0802 */ /* 0x000fe20000000f00 */
[----:B------:R1:W-:Y:S01]  /*0140*/  @!P0 STG.E.64 desc[UR6][R4.64], RZ ;  /* 0x000000ff04008986 */ /* 0x0003e2000c101b06 */
[----:B------:R-:W-:-:S05]  /*0150*/  @P0 MOV R11, 0x3ff00000 ;  /* 0x3ff00000000b0802 */ /* 0x000fca0000000f00 */
[----:B------:R1:W-:Y:S01]  /*0160*/  @P0 STG.E.64 desc[UR6][R4.64], R10 ;  /* 0x0000000a04000986 */ /* 0x0003e2000c101b06 */
[----:B----4-:R-:W-:-:S13]  /*0170*/  ISETP.GE.AND P0, PT, R0, UR8, PT ;  /* 0x0000000800007c0c */ /* 0x010fda000bf06270 */
[----:B-1----:R-:W-:Y:S05]  /*0180*/  @!P0 BRA `(.L_x_133) ;  /* 0xfffffffc00d48947 */ /* 0x002fea000383ffff */
[----:B------:R-:W-:Y:S05]  /*0190*/  EXIT ;  /* 0x000000000000794d */ /* 0x000fea0003800000 */
.L_x_134:
        /* <DEDUP_REMOVED lines=14> */
.L_x_246:


//--------------------- .text._Z24linear_derivative_kernelPKdPdi --------------------------
	.section	.text._Z24linear_derivative_kernelPKdPdi,"ax",@progbits
	.align	128
        .global         _Z24linear_derivative_kernelPKdPdi
        .type           _Z24linear_derivative_kernelPKdPdi,@function
        .size           _Z24linear_derivative_kernelPKdPdi,(.L_x_247 - _Z24linear_derivative_kernelPKdPdi)
        .other          _Z24linear_derivative_kernelPKdPdi,@"STO_CUDA_ENTRY STV_DEFAULT"
_Z24linear_derivative_kernelPKdPdi:
.text._Z24linear_derivative_kernelPKdPdi:
        /* <DEDUP_REMOVED lines=11> */
[C---:B------:R-:W-:Y:S01]  /*00b0*/  IADD3 R2, PT, PT, R0.reuse, R3, RZ ;  /* 0x0000000300027210 */ /* 0x040fe20007ffe0ff */
[----:B------:R-:W-:Y:S01]  /*00c0*/  IMAD.MOV R9, RZ, RZ, -R0 ;  /* 0x000000ffff097224 */ /* 0x000fe200078e0a00 */
[----:B------:R-:W-:Y:S01]  /*00d0*/  ISETP.NE.U32.AND P2, PT, R0, RZ, PT ;  /* 0x000000ff0000720c */ /* 0x000fe20003f45070 */
[----:B------:R-:W1:Y:S01]  /*00e0*/  LDCU.64 UR4, c[0x0][0x358] ;  /* 0x00006b00ff0477ac */ /* 0x000e620008000a00 */
[C---:B------:R-:W-:Y:S01]  /*00f0*/  ISETP.GE.AND P0, PT, R2.reuse, UR6, PT ;  /* 0x0000000602007c0c */ /* 0x040fe2000bf06270 */
[----:B------:R-:W-:Y:S01]  /*0100*/  BSSY.RECONVERGENT B0, `(.L_x_135) ;  /* 0x0000024000007945 */ /* 0x000fe20003800200 */
        /* <DEDUP_REMOVED lines=9> */
[----:B------:R-:W-:-:S04]  /*01a0*/  IMAD.HI.U32 R5, R8, R7, RZ ;  /* 0x0000000708057227 */ /* 0x000fc800078e00ff */
[----:B------:R-:W-:-:S04]  /*01b0*/  IMAD.MOV R2, RZ, RZ, -R5 ;  /* 0x000000ffff027224 */ /* 0x000fc800078e0a05 */
[----:B------:R-:W-:-:S05]  /*01c0*/  IMAD R7, R0, R2, R7 ;  /* 0x0000000200077224 */ /* 0x000fca00078e0207 */
[----:B------:R-:W-:-:S13]  /*01d0*/  ISETP.GE.U32.AND P0, PT, R7, R0, PT ;  /* 0x000000000700720c */ /* 0x000fda0003f06070 */
[----:B------:R-:W-:Y:S01]  /*01e0*/  @P0 IADD3 R7, PT, PT, -R0, R7, RZ ;  /* 0x0000000700070210 */ /* 0x000fe20007ffe1ff */
[----:B------:R-:W-:-:S03]  /*01f0*/  @P0 VIADD R5, R5, 0x1 ;  /* 0x0000000105050836 */ /* 0x000fc60000000000 */
        /* <DEDUP_REMOVED lines=9> */
[----:B------:R-:W-:Y:S01]  /*0290*/  IADD3 R2, PT, PT, R2, 0x1, RZ ;  /* 0x0000000102027810 */ /* 0x000fe20007ffe0ff */
[----:B------:R-:W-:Y:S02]  /*02a0*/  HFMA2 R9, -RZ, RZ, 1.984375, 0 ;  /* 0x3ff00000ff097431 */ /* 0x000fe400000001ff */
[----:B------:R-:W-:Y:S01]  /*02b0*/  IMAD.MOV.U32 R8, RZ, RZ, 0x0 ;  /* 0x00000000ff087424 */ /* 0x000fe200078e00ff */
[----:B------:R-:W-:-:S05]  /*02c0*/  LOP3.LUT R2, R2, 0x3, RZ, 0xc0, !PT ;  /* 0x0000000302027812 */ /* 0x000fca00078ec0ff */
[----:B------:R-:W-:-:S07]  /*02d0*/  IMAD.MOV R2, RZ, RZ, -R2 ;  /* 0x000000ffff027224 */ /* 0x000fce00078e0a02 */
.L_x_137:
[----:B0-----:R-:W-:Y:S01]  /*02e0*/  IMAD.WIDE R4, R3, 0x8, R6 ;  /* 0x0000000803047825 */ /* 0x001fe200078e0206 */
[----:B------:R-:W-:-:S03]  /*02f0*/  IADD3 R2, PT, PT, R2, 0x1, RZ ;  /* 0x0000000102027810 */ /* 0x000fc60007ffe0ff */
[----:B------:R-:W-:Y:S01]  /*0300*/  IMAD.IADD R3, R0, 0x1, R3 ;  /* 0x0000000100037824 */ /* 0x000fe200078e0203 */
[----:B------:R1:W-:Y:S01]  /*0310*/  STG.E.64 desc[UR4][R4.64], R8 ;  /* 0x0000000804007986 */ /* 0x0003e2000c101b04 */
[----:B------:R-:W-:-:S13]  /*0320*/  ISETP.NE.AND P0, PT, R2, RZ, PT ;  /* 0x000000ff0200720c */ /* 0x000fda0003f05270 */
[----:B-1----:R-:W-:Y:S05]  /*0330*/  @P0 BRA `(.L_x_137) ;  /* 0xfffffffc00e80947 */ /* 0x002fea000383ffff */
.L_x_136:
[----:B------:R-:W-:Y:S05]  /*0340*/  BSYNC.RECONVERGENT B0 ;  /* 0x0000000000007941 */ /* 0x000fea0003800200 */
.L_x_135:
[----:B------:R-:W-:Y:S05]  /*0350*/  @!P1 EXIT ;  /* 0x000000000000994d */ /* 0x000fea0003800000 */
[----:B------:R-:W0:Y:S01]  /*0360*/  LDC.64 R10, c[0x0][0x388] ;  /* 0x0000e200ff0a7b82 */ /* 0x000e220000000a00 */
[----:B------:R-:W-:Y:S01]  /*0370*/  MOV R14, 0x0 ;  /* 0x00000000000e7802 */ /* 0x000fe20000000f00 */
[----:B------:R-:W-:-:S07]  /*0380*/  IMAD.MOV.U32 R15, RZ, RZ, 0x3ff00000 ;  /* 0x3ff00000ff0f7424 */ /* 0x000fce00078e00ff */
.L_x_138:
[----:B01----:R-:W-:Y:S01]  /*0390*/  IMAD.WIDE R12, R3, 0x8, R10 ;  /* 0x00000008030c7825 */ /* 0x003fe200078e020a */
[----:B------:R-:W-:-:S04]  /*03a0*/  LEA R3, R0, R3, 0x2 ;  /* 0x0000000300037211 */ /* 0x000fc800078e10ff */
[----:B------:R1:W-:Y:S01]  /*03b0*/  STG.E.64 desc[UR4][R12.64], R14 ;  /* 0x0000000e0c007986 */ /* 0x0003e2000c101b04 */
[----:B------:R-:W-:Y:S01]  /*03c0*/  IMAD.WIDE R4, R0, 0x8, R12 ;  /* 0x0000000800047825 */ /* 0x000fe200078e020c */
[----:B------:R-:W-:-:S04]  /*03d0*/  ISETP.GE.AND P0, PT, R3, UR6, PT ;  /* 0x0000000603007c0c */ /* 0x000fc8000bf06270 */
[----:B------:R1:W-:Y:S01]  /*03e0*/  STG.E.64 desc[UR4][R4.64], R14 ;  /* 0x0000000e04007986 */ /* 0x0003e2000c101b04 */
[----:B------:R-:W-:-:S05]  /*03f0*/  IMAD.WIDE R6, R0, 0x8, R4 ;  /* 0x0000000800067825 */ /* 0x000fca00078e0204 */
[----:B------:R1:W-:Y:S01]  /*0400*/  STG.E.64 desc[UR4][R6.64], R14 ;  /* 0x0000000e06007986 */ /* 0x0003e2000c101b04 */
[----:B------:R-:W-:-:S05]  /*0410*/  IMAD.WIDE R8, R0, 0x8, R6 ;  /* 0x0000000800087825 */ /* 0x000fca00078e0206 */
[----:B------:R1:W-:Y:S01]  /*0420*/  STG.E.64 desc[UR4][R8.64], R14 ;  /* 0x0000000e08007986 */ /* 0x0003e2000c101b04 */
[----:B------:R-:W-:Y:S05]  /*0430*/  @!P0 BRA `(.L_x_138) ;  /* 0xfffffffc00d48947 */ /* 0x000fea000383ffff */
[----:B------:R-:W-:Y:S05]  /*0440*/  EXIT ;  /* 0x000000000000794d */ /* 0x000fea0003800000 */
.L_x_139:
        /* <DEDUP_REMOVED lines=11> */
.L_x_247:


//--------------------- .text._Z37symmetric_threshold_derivative_kernelPKdPdi --------------------------
	.section	.text._Z37symmetric_threshold_derivative_kernelPKdPdi,"ax",@progbits
	.align	128
        .global         _Z37symmetric_threshold_derivative_kernelPKdPdi
        .type           _Z37symmetric_threshold_derivative_kernelPKdPdi,@function
        .size           _Z37symmetric_threshold_derivative_kernelPKdPdi,(.L_x_248 - _Z37symmetric_threshold_derivative_kernelPKdPdi)
        .other          _Z37symmetric_threshold_derivative_kernelPKdPdi,@"STO_CUDA_ENTRY STV_DEFAULT"
_Z37symmetric_threshold_derivative_kernelPKdPdi:
.text._Z37symmetric_threshold_derivative_kernelPKdPdi:
        /* <DEDUP_REMOVED lines=10> */
[----:B------:R-:W2:Y:S01]  /*00a0*/  LDCU.64 UR6, c[0x0][0x358] ;  /* 0x00006b00ff0677ac */ /* 0x000ea20008000a00 */
[----:B------:R-:W3:Y:S01]  /*00b0*/  LDCU UR8, c[0x0][0x390] ;  /* 0x00007200ff0877ac */ /* 0x000ee20008000800 */
[----:B-1----:R-:W-:-:S12]  /*00c0*/  UIMAD UR4, UR4, UR5, URZ ;  /* 0x00000005040472a4 */ /* 0x002fd8000f8e02ff */
.L_x_140:
[----:B0-----:R-:W-:-:S06]  /*00d0*/  IMAD.WIDE R2, R0, 0x8, R6 ;  /* 0x0000000800027825 */ /* 0x001fcc00078e0206 */
[----:B--2---:R-:W2:Y:S02]  /*00e0*/  LDG.E.64 R2, desc[UR6][R2.64] ;  /* 0x0000000602027981 */ /* 0x004ea4000c1e1b00 */
[----:B--2---:R-:W-:-:S14]  /*00f0*/  DSETP.NEU.AND P0, PT, R2, RZ, PT ;  /* 0x000000ff0200722a */ /* 0x004fdc0003f0d000 */
[----:B------:R-:W0:Y:S02]  /*0100*/  @P0 LDC.64 R4, c[0x0][0x388] ;  /* 0x0000e200ff040b82 */ /* 0x000e240000000a00 */
[C---:B0-----:R-:W-:Y:S01]  /*0110*/  @P0 IMAD.WIDE R4, R0.reuse, 0x8, R4 ;  /* 0x0000000800040825 */ /* 0x041fe200078e0204 */
[----:B------:R-:W-:-:S04]  /*0120*/  IADD3 R0, PT, PT, R0, UR4, RZ ;  /* 0x0000000400007c10 */ /* 0x000fc8000fffe0ff */
[----:B------:R1:W-:Y:S01]  /*0130*/  @P0 STG.E.64 desc[UR6][R4.64], RZ ;  /* 0x000000ff04000986 */ /* 0x0003e2000c101b06 */
[----:B---3--:R-:W-:-:S13]  /*0140*/  ISETP.GE.AND P0, PT, R0, UR8, PT ;  /* 0x0000000800007c0c */ /* 0x008fda000bf06270 */
[----:B-1----:R-:W-:Y:S05]  /*0150*/  @!P0 BRA `(.L_x_140) ;  /* 0xfffffffc00dc8947 */ /* 0x002fea000383ffff */
[----:B------:R-:W-:Y:S05]  /*0160*/  EXIT ;  /* 0x000000000000794d */ /* 0x000fea0003800000 */
.L_x_141:
        /* <DEDUP_REMOVED lines=9> */
.L_x_248:


//--------------------- .text._Z27threshold_derivative_kernelPKdPdi --------------------------
	.section	.text._Z27threshold_derivative_kernelPKdPdi,"ax",@progbits
	.align	128
        .global         _Z27threshold_derivative_kernelPKdPdi
        .type           _Z27threshold_derivative_kernelPKdPdi,@function
        .size           _Z27threshold_derivative_kernelPKdPdi,(.L_x_249 - _Z27threshold_derivative_kernelPKdPdi)
        .other          _Z27threshold_derivative_kernelPKdPdi,@"STO_CUDA_ENTRY STV_DEFAULT"
_Z27threshold_derivative_kernelPKdPdi:
.text._Z27threshold_derivative_kernelPKdPdi:
        /* <DEDUP_REMOVED lines=13> */
.L_x_142:
        /* <DEDUP_REMOVED lines=10> */
.L_x_143:
        /* <DEDUP_REMOVED lines=9> */
.L_x_249:


//--------------------- .text._Z36hyperbolic_tangent_derivative_kernelPKdPdi --------------------------
	.section	.text._Z36hyperbolic_tangent_derivative_kernelPKdPdi,"ax",@progbits
	.align	128
        .global         _Z36hyperbolic_tangent_derivative_kernelPKdPdi
        .type           _Z36hyperbolic_tangent_derivative_kernelPKdPdi,@function
        .size           _Z36hyperbolic_tangent_derivative_kernelPKdPdi,(.L_x_250 - _Z36hyperbolic_tangent_derivative_kernelPKdPdi)
        .other          _Z36hyperbolic_tangent_derivative_kernelPKdPdi,@"STO_CUDA_ENTRY STV_DEFAULT"
_Z36hyperbolic_tangent_derivative_kernelPKdPdi:
.text._Z36hyperbolic_tangent_derivative_kernelPKdPdi:
        /* <DEDUP_REMOVED lines=14> */
.L_x_147:
[----:B01----:R-:W-:-:S06]  /*00e0*/  IMAD.WIDE R6, R9, 0x8, R2 ;  /* 0x0000000809067825 */ /* 0x003fcc00078e0202 */
[----:B--2---:R-:W2:Y:S01]  /*00f0*/  LDG.E.64 R6, desc[UR6][R6.64] ;  /* 0x0000000606067981 */ /* 0x004ea2000c1e1b00 */
[----:B------:R-:W-:Y:S01]  /*0100*/  UMOV UR8, 0x24dd2f1a ;  /* 0x24dd2f1a00087882 */ /* 0x000fe20000000000 */
[----:B------:R-:W-:Y:S01]  /*0110*/  UMOV UR9, 0x3fe4f922 ;  /* 0x3fe4f92200097882 */ /* 0x000fe20000000000 */
[----:B------:R-:W-:Y:S01]  /*0120*/  IMAD.MOV.U32 R13, RZ, RZ, R9 ;  /* 0x000000ffff0d7224 */ /* 0x000fe200078e0009 */
[----:B------:R-:W-:Y:S01]  /*0130*/  BSSY.RECONVERGENT B0, `(.L_x_144) ;  /* 0x0000063000007945 */ /* 0x000fe20003800200 */
[----:B------:R-:W-:-:S05]  /*0140*/  VIADD R9, R9, UR4 ;  /* 0x0000000409097c36 */ /* 0x000fca0008000000 */
[----:B----4-:R-:W-:Y:S02]  /*0150*/  ISETP.GE.AND P0, PT, R9, UR10, PT ;  /* 0x0000000a09007c0c */ /* 0x010fe4000bf06270 */
[----:B--2---:R-:W-:Y:S02]  /*0160*/  LOP3.LUT R11, R7, 0x7fffffff, RZ, 0xc0, !PT ;  /* 0x7fffffff070b7812 */ /* 0x004fe400078ec0ff */
[----:B------:R-:W-:-:S06]  /*0170*/  MOV R10, R6 ;  /* 0x00000006000a7202 */ /* 0x000fcc0000000f00 */
[----:B------:R-:W-:-:S14]  /*0180*/  DSETP.GE.AND P1, PT, R10, UR8, PT ;  /* 0x000000080a007e2a */ /* 0x000fdc000bf26000 */
[----:B------:R-:W-:Y:S05]  /*0190*/  @!P1 BRA `(.L_x_145) ;  /* 0x0000000000e49947 */ /* 0x000fea0003800000 */
[----:B------:R-:W-:Y:S01]  /*01a0*/  DADD R16, R10, R10 ;  /* 0x000000000a107229 */ /* 0x000fe2000000000a */
[----:B------:R-:W-:Y:S01]  /*01b0*/  UMOV UR8, 0xfefa39ef ;  /* 0xfefa39ef00087882 */ /* 0x000fe20000000000 */
[----:B------:R-:W-:Y:S01]  /*01c0*/  UMOV UR9, 0x3fe62e42 ;  /* 0x3fe62e4200097882 */ /* 0x000fe20000000000 */
[----:B------:R-:W-:Y:S01]  /*01d0*/  IMAD.MOV.U32 R18, RZ, RZ, -0x7649667 ;  /* 0xf89b6999ff127424 */ /* 0x000fe200078e00ff */
[----:B------:R-:W-:Y:S02]  /*01e0*/  MOV R19, 0x3e928a27 ;  /* 0x3e928a2700137802 */ /* 0x000fe40000000f00 */
[----:B------:R-:W0:Y:S01]  /*01f0*/  F2F.F32.F64 R0, R16 ;  /* 0x0000001000007310 */ /* 0x000e220000301000 */
[----:B------:R-:W-:Y:S01]  /*0200*/  ISETP.GT.U32.AND P1, PT, R11, 0x40330fc1, PT ;  /* 0x40330fc10b00780c */ /* 0x000fe20003f24070 */
[----:B0-----:R-:W-:-:S06]  /*0210*/  FMUL R0, R0, 1.4426950216293334961 ;  /* 0x3fb8aa3b00007820 */ /* 0x001fcc0000400000 */
[----:B------:R-:W0:Y:S08]  /*0220*/  FRND R0, R0 ;  /* 0x0000000000007307 */ /* 0x000e300000201000 */
[----:B0-----:R0:W1:Y:S08]  /*0230*/  F2F.F64.F32 R14, R0 ;  /* 0x00000000000e7310 */ /* 0x0010700000201800 */
[----:B0-----:R-:W0:Y:S01]  /*0240*/  MUFU.EX2 R0, R0 ;  /* 0x0000000000007308 */ /* 0x001e220000000800 */
[----:B-1----:R-:W-:Y:S01]  /*0250*/  DFMA R14, R14, -UR8, R16 ;  /* 0x800000080e0e7c2b */ /* 0x002fe20008000010 */
[----:B------:R-:W-:Y:S01]  /*0260*/  UMOV UR8, 0xa4741b81 ;  /* 0xa4741b8100087882 */ /* 0x000fe20000000000 */
[----:B------:R-:W-:-:S06]  /*0270*/  UMOV UR9, 0x3e5ae904 ;  /* 0x3e5ae90400097882 */ /* 0x000fcc0000000000 */
[C---:B------:R-:W-:Y:S01]  /*0280*/  DFMA R18, R14.reuse, UR8, R18 ;  /* 0x000000080e127c2b */ /* 0x040fe20008000012 */
[----:B------:R-:W-:Y:S01]  /*0290*/  UMOV UR8, 0x15ff7e07 ;  /* 0x15ff7e0700087882 */ /* 0x000fe20000000000 */
[----:B------:R-:W-:Y:S01]  /*02a0*/  UMOV UR9, 0x3ec71de7 ;  /* 0x3ec71de700097882 */ /* 0x000fe20000000000 */
[----:B0-----:R-:W0:Y:S05]  /*02b0*/  F2F.F64.F32 R16, R0 ;  /* 0x0000000000107310 */ /* 0x001e2a0000201800 */
[----:B------:R-:W-:Y:S01]  /*02c0*/  DFMA R18, R14, R18, UR8 ;  /* 0x000000080e127e2b */ /* 0x000fe20008000012 */
[----:B------:R-:W-:Y:S01]  /*02d0*/  UMOV UR8, 0x6b0ac45a ;  /* 0x6b0ac45a00087882 */ /* 0x000fe20000000000 */
[----:B------:R-:W-:-:S06]  /*02e0*/  UMOV UR9, 0x3efa019a ;  /* 0x3efa019a00097882 */ /* 0x000fcc0000000000 */
[----:B------:R-:W-:Y:S01]  /*02f0*/  DFMA R18, R14, R18, UR8 ;  /* 0x000000080e127e2b */ /* 0x000fe20008000012 */
[----:B------:R-:W-:Y:S01]  /*0300*/  UMOV UR8, 0x17eed94f ;  /* 0x17eed94f00087882 */ /* 0x000fe20000000000 */
[----:B------:R-:W-:Y:S01]  /*0310*/  UMOV UR9, 0x3f2a01a0 ;  /* 0x3f2a01a000097882 */ /* 0x000fe20000000000 */
[----:B0-----:R-:W-:-:S05]  /*0320*/  DADD R20, -R16, 1 ;  /* 0x3ff0000010147429 */ /* 0x001fca0000000100 */
        /* <DEDUP_REMOVED lines=16> */
[----:B------:R-:W-:-:S08]  /*0430*/  DMUL R18, R14, R18 ;  /* 0x000000120e127228 */ /* 0x000fd00000000000 */
[----:B------:R-:W-:Y:S01]  /*0440*/  DFMA R18, R14, R18, R14 ;  /* 0x000000120e12722b */ /* 0x000fe2000000000e */
[----:B------:R-:W-:-:S07]  /*0450*/  IMAD.MOV.U32 R14, RZ, RZ, RZ ;  /* 0x000000ffff0e7224 */ /* 0x000fce00078e00ff */
[----:B------:R-:W-:-:S08]  /*0460*/  DFMA R18, -R18, R16, R20 ;  /* 0x000000101212722b */ /* 0x000fd00000000114 */
[----:B------:R-:W-:-:S06]  /*0470*/  DADD R18, -R18, 2 ;  /* 0x4000000012127429 */ /* 0x000fcc0000000100 */
[----:B------:R-:W0:Y:S02]  /*0480*/  MUFU.RCP64H R15, R19 ;  /* 0x00000013000f7308 */ /* 0x000e240000001800 */
[----:B0-----:R-:W-:-:S08]  /*0490*/  DFMA R16, -R18, R14, 1 ;  /* 0x3ff000001210742b */ /* 0x001fd0000000010e */
[----:B------:R-:W-:-:S08]  /*04a0*/  DFMA R16, R16, R16, R16 ;  /* 0x000000101010722b */ /* 0x000fd00000000010 */
[----:B------:R-:W-:Y:S01]  /*04b0*/  DFMA R16, R14, R16, R14 ;  /* 0x000000100e10722b */ /* 0x000fe2000000000e */
[----:B------:R-:W-:Y:S01]  /*04c0*/  MOV R14, 0x0 ;  /* 0x00000000000e7802 */ /* 0x000fe20000000f00 */
[----:B------:R-:W-:-:S06]  /*04d0*/  IMAD.MOV.U32 R15, RZ, RZ, 0x40000000 ;  /* 0x40000000ff0f7424 */ /* 0x000fcc00078e00ff */
[----:B------:R-:W-:-:S10]  /*04e0*/  DFMA R16, R16, -R14, 1 ;  /* 0x3ff000001010742b */ /* 0x000fd4000000080e */
[----:B------:R-:W-:Y:S02]  /*04f0*/  FSEL R11, R17, 1.875, !P1 ;  /* 0x3ff00000110b7808 */ /* 0x000fe40004800000 */
[----:B------:R-:W-:Y:S02]  /*0500*/  FSEL R6, R16, RZ, !P1 ;  /* 0x000000ff10067208 */ /* 0x000fe40004800000 */
[----:B------:R-:W-:Y:S01]  /*0510*/  LOP3.LUT R7, R11, 0x80000000, R7, 0xb8, !PT ;  /* 0x800000000b077812 */ /* 0x000fe200078eb807 */
[----:B------:R-:W-:Y:S06]  /*0520*/  BRA `(.L_x_146) ;  /* 0x00000000008c7947 */ /* 0x000fec0003800000 */
.L_x_145:
[----:B------:R-:W-:Y:S01]  /*0530*/  DMUL R10, R6, R6 ;  /* 0x00000006060a7228 */ /* 0x000fe20000000000 */
[----:B------:R-:W-:Y:S01]  /*0540*/  MOV R14, 0x420afc3d ;  /* 0x420afc3d000e7802 */ /* 0x000fe20000000f00 */
[----:B------:R-:W-:Y:S01]  /*0550*/  IMAD.MOV.U32 R15, RZ, RZ, 0x3f14359f ;  /* 0x3f14359fff0f7424 */ /* 0x000fe200078e00ff */
[----:B------:R-:W-:Y:S01]  /*0560*/  UMOV UR8, 0xe2f5e964 ;  /* 0xe2f5e96400087882 */ /* 0x000fe20000000000 */
[----:B------:R-:W-:-:S04]  /*0570*/  UMOV UR9, 0x3ef0bc46 ;  /* 0x3ef0bc4600097882 */ /* 0x000fc80000000000 */
[----:B------:R-:W-:Y:S01]  /*0580*/  DFMA R14, R10, -UR8, R14 ;  /* 0x800000080a0e7c2b */ /* 0x000fe2000800000e */
[----:B------:R-:W-:Y:S01]  /*0590*/  UMOV UR8, 0x728c5d84 ;  /* 0x728c5d8400087882 */ /* 0x000fe20000000000 */
[----:B------:R-:W-:-:S06]  /*05a0*/  UMOV UR9, 0x3f2df9f0 ;  /* 0x3f2df9f000097882 */ /* 0x000fcc0000000000 */
[----:B------:R-:W-:Y:S01]  /*05b0*/  DFMA R14, R10, R14, -UR8 ;  /* 0x800000080a0e7e2b */ /* 0x000fe2000800000e */
[----:B------:R-:W-:Y:S01]  /*05c0*/  UMOV UR8, 0xcec4f033 ;  /* 0xcec4f03300087882 */ /* 0x000fe20000000000 */
[----:B------:R-:W-:-:S06]  /*05d0*/  UMOV UR9, 0x3f4337d1 ;  /* 0x3f4337d100097882 */ /* 0x000fcc0000000000 */
[----:B------:R-:W-:Y:S01]  /*05e0*/  DFMA R14, R10, R14, UR8 ;  /* 0x000000080a0e7e2b */ /* 0x000fe2000800000e */
        /* <DEDUP_REMOVED lines=20> */
[----:B------:R-:W-:-:S08]  /*0730*/  DFMA R14, R10, R14, -UR8 ;  /* 0x800000080a0e7e2b */ /* 0x000fd0000800000e */
[----:B------:R-:W-:-:S08]  /*0740*/  DFMA R14, R10, R14, RZ ;  /* 0x0000000e0a0e722b */ /* 0x000fd000000000ff */
[----:B------:R-:W-:-:S11]  /*0750*/  DFMA R6, R6, R14, R6 ;  /* 0x0000000e0606722b */ /* 0x000fd60000000006 */
.L_x_146:
[----:B------:R-:W-:Y:S05]  /*0760*/  BSYNC.RECONVERGENT B0 ;  /* 0x0000000000007941 */ /* 0x000fea0003800200 */
.L_x_144:
[----:B------:R-:W-:Y:S01]  /*0770*/  DFMA R6, -R6, R6, 1 ;  /* 0x3ff000000606742b */ /* 0x000fe20000000106 */
[----:B---3--:R-:W-:-:S06]  /*0780*/  IMAD.WIDE R10, R13, 0x8, R4 ;  /* 0x000000080d0a7825 */ /* 0x008fcc00078e0204 */
[----:B------:R1:W-:Y:S01]  /*0790*/  STG.E.64 desc[UR6][R10.64], R6 ;  /* 0x000000060a007986 */ /* 0x0003e2000c101b06 */
[----:B------:R-:W-:Y:S05]  /*07a0*/  @!P0 BRA `(.L_x_147) ;  /* 0xfffffff8004c8947 */ /* 0x000fea000383ffff */
[----:B------:R-:W-:Y:S05]  /*07b0*/  EXIT ;  /* 0x000000000000794d */ /* 0x000fea0003800000 */
.L_x_148:
        /* <DEDUP_REMOVED lines=12> */
.L_x_250:


//--------------------- .text._Z26logistic_derivative_kernelPKdPdi --------------------------
	.section	.text._Z26logistic_derivative_kernelPKdPdi,"ax",@progbits
	.align	128
        .global         _Z26logistic_derivative_kernelPKdPdi
        .type           _Z26logistic_derivative_kernelPKdPdi,@function
        .size           _Z26logistic_derivative_kernelPKdPdi,(.L_x_229 - _Z26logistic_derivative_kernelPKdPdi)
        .other          _Z26logistic_derivative_kernelPKdPdi,@"STO_CUDA_ENTRY STV_DEFAULT"
_Z26logistic_derivative_kernelPKdPdi:
.text._Z26logistic_derivative_kernelPKdPdi:
        /* <DEDUP_REMOVED lines=14> */
.L_x_153:
        /* <DEDUP_REMOVED lines=57> */
[----:B------:R-:W-:Y:S02]  /*0470*/  @!P1 IMAD.IADD R8, R8, 0x1, -R3 ;  /* 0x0000000108089824 */ /* 0x000fe400078e0a03 */
[----:B------:R-:W-:-:S03]  /*0480*/  @!P1 IMAD R3, R3, 0x100000, R13 ;  /* 0x0010000003039824 */ /* 0x000fc600078e020d */
[----:B------:R-:W-:Y:S01]  /*0490*/  @!P1 LEA R9, R8, 0x3ff00000, 0x14 ;  /* 0x3ff0000008099811 */ /* 0x000fe200078ea0ff */
[----:B------:R-:W-:-:S06]  /*04a0*/  @!P1 IMAD.MOV.U32 R8, RZ, RZ, RZ ;  /* 0x000000ffff089224 */ /* 0x000fcc00078e00ff */
[----:B------:R-:W-:-:S11]  /*04b0*/  @!P1 DMUL R10, R2, R8 ;  /* 0x00000008020a9228 */ /* 0x000fd60000000000 */
.L_x_150:
[----:B----4-:R-:W-:Y:S05]  /*04c0*/  BSYNC.RECONVERGENT B0 ;  /* 0x0000000000007941 */ /* 0x010fea0003800200 */
.L_x_149:
[----:B------:R-:W-:Y:S01]  /*04d0*/  DADD R8, R10, 1 ;  /* 0x3ff000000a087429 */ /* 0x000fe20000000000 */
[----:B------:R-:W-:Y:S01]  /*04e0*/  IMAD.MOV.U32 R2, RZ, RZ, 0x1 ;  /* 0x00000001ff027424 */ /* 0x000fe200078e00ff */
[----:B------:R-:W-:Y:S01]  /*04f0*/  FSETP.GEU.AND P2, PT, |R11|, 6.5827683646048100446e-37, PT ;  /* 0x036000000b00780b */ /* 0x000fe20003f4e200 */
[----:B------:R-:W-:Y:S05]  /*0500*/  BSSY.RECONVERGENT B0, `(.L_x_151) ;  /* 0x0000015000007945 */ /* 0x000fea0003800200 */
[----:B------:R-:W-:-:S06]  /*0510*/  DMUL R8, R8, R8 ;  /* 0x0000000808087228 */ /* 0x000fcc0000000000 */
[----:B------:R-:W0:Y:S02]  /*0520*/  MUFU.RCP64H R3, R9 ;  /* 0x0000000900037308 */ /* 0x000e240000001800 */
[----:B0-----:R-:W-:-:S08]  /*0530*/  DFMA R12, -R8, R2, 1 ;  /* 0x3ff00000080c742b */ /* 0x001fd00000000102 */
[----:B------:R-:W-:-:S08]  /*0540*/  DFMA R12, R12, R12, R12 ;  /* 0x0000000c0c0c722b */ /* 0x000fd0000000000c */
[----:B------:R-:W-:-:S08]  /*0550*/  DFMA R12, R2, R12, R2 ;  /* 0x0000000c020c722b */ /* 0x000fd00000000002 */
[----:B------:R-:W-:-:S08]  /*0560*/  DFMA R2, -R8, R12, 1 ;  /* 0x3ff000000802742b */ /* 0x000fd0000000010c */
[----:B------:R-:W-:-:S08]  /*0570*/  DFMA R2, R12, R2, R12 ;  /* 0x000000020c02722b */ /* 0x000fd0000000000c */
[----:B------:R-:W-:-:S08]  /*0580*/  DMUL R12, R2, R10 ;  /* 0x0000000a020c7228 */ /* 0x000fd00000000000 */
[----:B------:R-:W-:-:S08]  /*0590*/  DFMA R16, -R8, R12, R10 ;  /* 0x0000000c0810722b */ /* 0x000fd0000000010a */
[----:B------:R-:W-:Y:S01]  /*05a0*/  DFMA R2, R2, R16, R12 ;  /* 0x000000100202722b */ /* 0x000fe2000000000c */
[----:B------:R-:W-:Y:S02]  /*05b0*/  IMAD.MOV.U32 R17, RZ, RZ, R15 ;  /* 0x000000ffff117224 */ /* 0x000fe400078e000f */
[----:B------:R-:W-:-:S05]  /*05c0*/  VIADD R15, R15, UR4 ;  /* 0x000000040f0f7c36 */ /* 0x000fca0008000000 */
[----:B------:R-:W-:Y:S02]  /*05d0*/  ISETP.GE.AND P1, PT, R15, UR10, PT ;  /* 0x0000000a0f007c0c */ /* 0x000fe4000bf26270 */
[----:B------:R-:W-:-:S05]  /*05e0*/  FFMA R0, RZ, R9, R3 ;  /* 0x00000009ff007223 */ /* 0x000fca0000000003 */
[----:B------:R-:W-:-:S13]  /*05f0*/  FSETP.GT.AND P0, PT, |R0|, 1.469367938527859385e-39, PT ;  /* 0x001000000000780b */ /* 0x000fda0003f04200 */
[----:B------:R-:W-:Y:S05]  /*0600*/  @P0 BRA P2, `(.L_x_152) ;  /* 0x0000000000100947 */ /* 0x000fea0001000000 */
[----:B------:R-:W-:-:S07]  /*0610*/  MOV R14, 0x630 ;  /* 0x00000630000e7802 */ /* 0x000fce0000000f00 */
[----:B---3--:R-:W-:Y:S05]  /*0620*/  CALL.REL.NOINC `($__internal_5_$__cuda_sm20_div_rn_f64_full) ;  /* 0x00000000001c7944 */ /* 0x008fea0003c00000 */
[----:B------:R-:W-:Y:S02]  /*0630*/  IMAD.MOV.U32 R2, RZ, RZ, R18 ;  /* 0x000000ffff027224 */ /* 0x000fe400078e0012 */
[----:B------:R-:W-:-:S07]  /*0640*/  IMAD.MOV.U32 R3, RZ, RZ, R19 ;  /* 0x000000ffff037224 */ /* 0x000fce00078e0013 */
.L_x_152:
[----:B------:R-:W-:Y:S05]  /*0650*/  BSYNC.RECONVERGENT B0 ;  /* 0x0000000000007941 */ /* 0x000fea0003800200 */
.L_x_151:
[----:B---3--:R-:W-:-:S05]  /*0660*/  IMAD.WIDE R8, R17, 0x8, R6 ;  /* 0x0000000811087825 */ /* 0x008fca00078e0206 */
[----:B------:R1:W-:Y:S01]  /*0670*/  STG.E.64 desc[UR6][R8.64], R2 ;  /* 0x0000000208007986 */ /* 0x0003e2000c101b06 */
[----:B------:R-:W-:Y:S05]  /*0680*/  @!P1 BRA `(.L_x_153) ;  /* 0xfffffff800949947 */ /* 0x000fea000383ffff */
[----:B------:R-:W-:Y:S05]  /*0690*/  EXIT ;  /* 0x000000000000794d */ /* 0x000fea0003800000 */
        .weak           $__internal_5_$__cuda_sm20_div_rn_f64_full
        .type           $__internal_5_$__cuda_sm20_div_rn_f64_full,@function
        .size           $__internal_5_$__cuda_sm20_div_rn_f64_full,(.L_x_229 - $__internal_5_$__cuda_sm20_div_rn_f64_full)
$__internal_5_$__cuda_sm20_div_rn_f64_full:
[C---:B------:R-:W-:Y:S01]  /*06a0*/  FSETP.GEU.AND P0, PT, |R9|.reuse, 1.469367938527859385e-39, PT ;  /* 0x001000000900780b */ /* 0x040fe20003f0e200 */
[----:B------:R-:W-:Y:S01]  /*06b0*/  IMAD.MOV.U32 R18, RZ, RZ, 0x1 ;  /* 0x00000001ff127424 */ /* 0x000fe200078e00ff */
[----:B------:R-:W-:Y:S01]  /*06c0*/  LOP3.LUT R2, R9, 0x800fffff, RZ, 0xc0, !PT ;  /* 0x800fffff09027812 */ /* 0x000fe200078ec0ff */
[----:B------:R-:W-:Y:S01]  /*06d0*/  IMAD.MOV.U32 R0, RZ, RZ, 0x1ca00000 ;  /* 0x1ca00000ff007424 */ /* 0x000fe200078e00ff */
[C---:B------:R-:W-:Y:S01]  /*06e0*/  FSETP.GEU.AND P3, PT, |R11|.reuse, 1.469367938527859385e-39, PT ;  /* 0x001000000b00780b */ /* 0x040fe20003f6e200 */
[----:B------:R-:W-:Y:S01]  /*06f0*/  BSSY.RECONVERGENT B1, `(.L_x_154) ;  /* 0x0000052000017945 */ /* 0x000fe20003800200 */
[----:B------:R-:W-:Y:S01]  /*0700*/  LOP3.LUT R3, R2, 0x3ff00000, RZ, 0xfc, !PT ;  /* 0x3ff0000002037812 */ /* 0x000fe200078efcff */
[----:B------:R-:W-:Y:S01]  /*0710*/  IMAD.MOV.U32 R2, RZ, RZ, R8 ;  /* 0x000000ffff027224 */ /* 0x000fe200078e0008 */
[----:B------:R-:W-:Y:S02]  /*0720*/  LOP3.LUT R16, R11, 0x7ff00000, RZ, 0xc0, !PT ;  /* 0x7ff000000b107812 */ /* 0x000fe400078ec0ff */
[----:B------:R-:W-:-:S03]  /*0730*/  LOP3.LUT R25, R9, 0x7ff00000, RZ, 0xc0, !PT ;  /* 0x7ff0000009197812 */ /* 0x000fc600078ec0ff */
[----:B------:R-:W-:Y:S01]  /*0740*/  @!P0 DMUL R2, R8, 8.98846567431157953865e+307 ;  /* 0x7fe0000008028828 */ /* 0x000fe20000000000 */
[C---:B------:R-:W-:Y:S01]  /*0750*/  ISETP.GE.U32.AND P2, PT, R16.reuse, R25, PT ;  /* 0x000000191000720c */ /* 0x040fe20003f46070 */
[----:B------:R-:W-:Y:S02]  /*0760*/  IMAD.MOV.U32 R24, RZ, RZ, R16 ;  /* 0x000000ffff187224 */ /* 0x000fe400078e0010 */
[----:B------:R-:W-:Y:S02]  /*0770*/  @!P3 LOP3.LUT R21, R9, 0x7ff00000, RZ, 0xc0, !PT ;  /* 0x7ff000000915b812 */ /* 0x000fe400078ec0ff */
[----:B------:R-:W0:Y:S02]  /*0780*/  MUFU.RCP64H R19, R3 ;  /* 0x0000000300137308 */ /* 0x000e240000001800 */
[----:B------:R-:W-:Y:S02]  /*0790*/  @!P3 ISETP.GE.U32.AND P4, PT, R16, R21, PT ;  /* 0x000000151000b20c */ /* 0x000fe40003f86070 */
[----:B------:R-:W-:-:S02]  /*07a0*/  @!P0 LOP3.LUT R25, R3, 0x7ff00000, RZ, 0xc0, !PT ;  /* 0x7ff0000003198812 */ /* 0x000fc400078ec0ff */
[----:B------:R-:W-:-:S04]  /*07b0*/  @!P3 SEL R21, R0, 0x63400000, !P4 ;  /* 0x634000000015b807 */ /* 0x000fc80006000000 */
[----:B------:R-:W-:-:S04]  /*07c0*/  @!P3 LOP3.LUT R22, R21, 0x80000000, R11, 0xf8, !PT ;  /* 0x800000001516b812 */ /* 0x000fc800078ef80b */
[----:B------:R-:W-:Y:S01]  /*07d0*/  @!P3 LOP3.LUT R23, R22, 0x100000, RZ, 0xfc, !PT ;  /* 0x001000001617b812 */ /* 0x000fe200078efcff */
[----:B------:R-:W-:Y:S01]  /*07e0*/  @!P3 IMAD.MOV.U32 R22, RZ, RZ, RZ ;  /* 0x000000ffff16b224 */ /* 0x000fe200078e00ff */
[----:B0-----:R-:W-:-:S08]  /*07f0*/  DFMA R12, R18, -R2, 1 ;  /* 0x3ff00000120c742b */ /* 0x001fd00000000802 */
[----:B------:R-:W-:-:S08]  /*0800*/  DFMA R12, R12, R12, R12 ;  /* 0x0000000c0c0c722b */ /* 0x000fd0000000000c */
[----:B------:R-:W-:Y:S01]  /*0810*/  DFMA R18, R18, R12, R18 ;  /* 0x0000000c1212722b */ /* 0x000fe20000000012 */
[----:B------:R-:W-:Y:S01]  /*0820*/  SEL R13, R0, 0x63400000, !P2 ;  /* 0x63400000000d7807 */ /* 0x000fe20005000000 */
[----:B------:R-:W-:-:S03]  /*0830*/  IMAD.MOV.U32 R12, RZ, RZ, R10 ;  /* 0x000000ffff0c7224 */ /* 0x000fc600078e000a */
[----:B------:R-:W-:-:S03]  /*0840*/  LOP3.LUT R13, R13, 0x800fffff, R11, 0xf8, !PT ;  /* 0x800fffff0d0d7812 */ /* 0x000fc600078ef80b */
[----:B------:R-:W-:-:S03]  /*0850*/  DFMA R20, R18, -R2, 1 ;  /* 0x3ff000001214742b */ /* 0x000fc60000000802 */
[----:B------:R-:W-:-:S05]  /*0860*/  @!P3 DFMA R12, R12, 2, -R22 ;  /* 0x400000000c0cb82b */ /* 0x000fca0000000816 */
[----:B------:R-:W-:-:S05]  /*0870*/  DFMA R20, R18, R20, R18 ;  /* 0x000000141214722b */ /* 0x000fca0000000012 */
[----:B------:R-:W-:-:S03]  /*0880*/  @!P3 LOP3.LUT R24, R13, 0x7ff00000, RZ, 0xc0, !PT ;  /* 0x7ff000000d18b812 */ /* 0x000fc600078ec0ff */
[----:B------:R-:W-:Y:S02]  /*0890*/  DMUL R18, R20, R12 ;  /* 0x0000000c14127228 */ /* 0x000fe40000000000 */
[----:B------:R-:W-:-:S05]  /*08a0*/  VIADD R26, R24, 0xffffffff ;  /* 0xffffffff181a7836 */ /* 0x000fca0000000000 */
[----:B------:R-:W-:Y:S01]  /*08b0*/  ISETP.GT.U32.AND P0, PT, R26, 0x7feffffe, PT ;  /* 0x7feffffe1a00780c */ /* 0x000fe20003f04070 */
[----:B------:R-:W-:Y:S01]  /*08c0*/  VIADD R26, R25, 0xffffffff ;  /* 0xffffffff191a7836 */ /* 0x000fe20000000000 */
[----:B------:R-:W-:-:S04]  /*08d0*/  DFMA R22, R18, -R2, R12 ;  /* 0x800000021216722b */ /* 0x000fc8000000000c */
[----:B------:R-:W-:-:S04]  /*08e0*/  ISETP.GT.U32.OR P0, PT, R26, 0x7feffffe, P0 ;  /* 0x7feffffe1a00780c */ /* 0x000fc80000704470 */
[----:B------:R-:W-:-:S09]  /*08f0*/  DFMA R22, R20, R22, R18 ;  /* 0x000000161416722b */ /* 0x000fd20000000012 */
        /* <DEDUP_REMOVED lines=12> */
[----:B------:R-:W-:Y:S01]  /*09c0*/  DFMA R2, R22, -R2, R12 ;  /* 0x800000021602722b */ /* 0x000fe2000000000c */
[----:B------:R-:W-:-:S09]  /*09d0*/  IMAD.MOV.U32 R10, RZ, RZ, RZ ;  /* 0x000000ffff0a7224 */ /* 0x000fd200078e00ff */
[C---:B------:R-:W-:Y:S02]  /*09e0*/  FSETP.NEU.AND P0, PT, R3.reuse, RZ, PT ;  /* 0x000000ff0300720b */ /* 0x040fe40003f0d000 */
[----:B------:R-:W-:-:S04]  /*09f0*/  LOP3.LUT R9, R3, 0x80000000, R9, 0x48, !PT ;  /* 0x8000000003097812 */ /* 0x000fc800078e4809 */
[----:B------:R-:W-:-:S07]  /*0a00*/  LOP3.LUT R11, R9, R11, RZ, 0xfc, !PT ;  /* 0x0000000b090b7212 */ /* 0x000fce00078efcff */
[----:B------:R-:W-:Y:S05]  /*0a10*/  @!P0 BRA `(.L_x_156) ;  /* 0x00000000007c8947 */ /* 0x000fea0003800000 */
[----:B------:R-:W-:Y:S01]  /*0a20*/  IMAD.MOV R3, RZ, RZ, -R0 ;  /* 0x000000ffff037224 */ /* 0x000fe200078e0a00 */
[----:B------:R-:W-:Y:S01]  /*0a30*/  DMUL.RP R10, R22, R10 ;  /* 0x0000000a160a7228 */ /* 0x000fe20000008000 */
[----:B------:R-:W-:-:S06]  /*0a40*/  IMAD.MOV.U32 R2, RZ, RZ, RZ ;  /* 0x000000ffff027224 */ /* 0x000fcc00078e00ff */
[----:B------:R-:W-:-:S03]  /*0a50*/  DFMA R2, R18, -R2, R22 ;  /* 0x800000021202722b */ /* 0x000fc60000000016 */
[----:B------:R-:W-:-:S03]  /*0a60*/  LOP3.LUT R9, R11, R9, RZ, 0x3c, !PT ;  /* 0x000000090b097212 */ /* 0x000fc600078e3cff */
[----:B------:R-:W-:-:S04]  /*0a70*/  IADD3 R2, PT, PT, -R0, -0x43300000, RZ ;  /* 0xbcd0000000027810 */ /* 0x000fc80007ffe1ff */
[----:B------:R-:W-:-:S04]  /*0a80*/  FSETP.NEU.AND P0, PT, |R3|, R2, PT ;  /* 0x000000020300720b */ /* 0x000fc80003f0d200 */
[----:B------:R-:W-:Y:S02]  /*0a90*/  FSEL R18, R10, R18, !P0 ;  /* 0x000000120a127208 */ /* 0x000fe40004000000 */
[----:B------:R-:W-:Y:S01]  /*0aa0*/  FSEL R19, R9, R19, !P0 ;  /* 0x0000001309137208 */ /* 0x000fe20004000000 */
[----:B------:R-:W-:Y:S06]  /*0ab0*/  BRA `(.L_x_156) ;  /* 0x0000000000547947 */ /* 0x000fec0003800000 */
.L_x_155:
        /* <DEDUP_REMOVED lines=12> */
[----:B------:R-:W-:Y:S02]  /*0b80*/  @!P0 IMAD.MOV.U32 R18, RZ, RZ, RZ ;  /* 0x000000ffff128224 */ /* 0x000fe400078e00ff */
[----:B------:R-:W-:Y:S02]  /*0b90*/  @P0 IMAD.MOV.U32 R18, RZ, RZ, RZ ;  /* 0x000000ffff120224 */ /* 0x000fe400078e00ff */
[----:B------:R-:W-:Y:S01]  /*0ba0*/  @P0 IMAD.MOV.U32 R19, RZ, RZ, R0 ;  /* 0x000000ffff130224 */ /* 0x000fe200078e0000 */
[----:B------:R-:W-:Y:S06]  /*0bb0*/  BRA `(.L_x_156) ;  /* 0x0000000000147947 */ /* 0x000fec0003800000 */
.L_x_158:
[----:B------:R-:W-:Y:S01]  /*0bc0*/  LOP3.LUT R19, R9, 0x80000, RZ, 0xfc, !PT ;  /* 0x0008000009137812 */ /* 0x000fe200078efcff */
[----:B------:R-:W-:Y:S01]  /*0bd0*/  IMAD.MOV.U32 R18, RZ, RZ, R8 ;  /* 0x000000ffff127224 */ /* 0x000fe200078e0008 */
[----:B------:R-:W-:Y:S06]  /*0be0*/  BRA `(.L_x_156) ;  /* 0x0000000000087947 */ /* 0x000fec0003800000 */
.L_x_157:
[----:B------:R-:W-:Y:S01]  /*0bf0*/  LOP3.LUT R19, R11, 0x80000, RZ, 0xfc, !PT ;  /* 0x000800000b137812 */ /* 0x000fe200078efcff */
[----:B------:R-:W-:-:S07]  /*0c00*/  IMAD.MOV.U32 R18, RZ, RZ, R10 ;  /* 0x000000ffff127224 */ /* 0x000fce00078e000a */
.L_x_156:
[----:B------:R-:W-:Y:S05]  /*0c10*/  BSYNC.RECONVERGENT B1 ;  /* 0x0000000000017941 */ /* 0x000fea0003800200 */
.L_x_154:
[----:B------:R-:W-:Y:S02]  /*0c20*/  IMAD.MOV.U32 R2, RZ, RZ, R14 ;  /* 0x000000ffff027224 */ /* 0x000fe400078e000e */
[----:B------:R-:W-:-:S04]  /*0c30*/  IMAD.MOV.U32 R3, RZ, RZ, 0x0 ;  /* 0x00000000ff037424 */ /* 0x000fc800078e00ff */
[----:B------:R-:W-:Y:S05]  /*0c40*/  RET.REL.NODEC R2 `(_Z26logistic_derivative_kernelPKdPdi) ;  /* 0xfffffff002ec7950 */ /* 0x000fea0003c3ffff */
.L_x_159:
        /* <DEDUP_REMOVED lines=11> */
.L_x_229:


//--------------------- .text._Z25exponential_linear_kernelPKdPdi --------------------------
	.section	.text._Z25exponential_linear_kernelPKdPdi,"ax",@progbits
	.align	128
        .global         _Z25exponential_linear_kernelPKdPdi
        .type           _Z25exponential_linear_kernelPKdPdi,@function
        .size           _Z25exponential_linear_kernelPKdPdi,(.L_x_252 - _Z25exponential_linear_kernelPKdPdi)
        .other          _Z25exponential_linear_kernelPKdPdi,@"STO_CUDA_ENTRY STV_DEFAULT"
_Z25exponential_linear_kernelPKdPdi:
.text._Z25exponential_linear_kernelPKdPdi:
        /* <DEDUP_REMOVED lines=14> */
.L_x_165:
        /* <DEDUP_REMOVED lines=64> */
.L_x_163:
[----:B------:R-:W-:Y:S05]  /*04e0*/  BSYNC.RECONVERGENT B1 ;  /* 0x0000000000017941 */ /* 0x000fea0003800200 */
.L_x_162:
[----:B------:R-:W-:Y:S01]  /*04f0*/  DADD R14, R14, -1 ;  /* 0xbff000000e0e7429 */ /* 0x000fe20000000000 */
[----:B0-----:R-:W-:-:S06]  /*0500*/  IMAD.WIDE R8, R13, 0x8, R2 ;  /* 0x000000080d087825 */ /* 0x001fcc00078e0202 */
[----:B------:R0:W-:Y:S01]  /*0510*/  STG.E.64 desc[UR6][R8.64], R14 ;  /* 0x0000000e08007986 */ /* 0x0001e2000c101b06 */
[----:B------:R-:W-:Y:S05]  /*0520*/  BRA `(.L_x_164) ;  /* 0x0000000000087947 */ /* 0x000fea0003800000 */
.L_x_161:
[----:B0-----:R-:W-:-:S05]  /*0530*/  IMAD.WIDE R10, R13, 0x8, R2 ;  /* 0x000000080d0a7825 */ /* 0x001fca00078e0202 */
[----:B------:R1:W-:Y:S02]  /*0540*/  STG.E.64 desc[UR6][R10.64], R8 ;  /* 0x000000080a007986 */ /* 0x0003e4000c101b06 */
.L_x_164:
[----:B------:R-:W-:Y:S05]  /*0550*/  BSYNC.RECONVERGENT B0 ;  /* 0x0000000000007941 */ /* 0x000fea0003800200 */
.L_x_160:
[----:B------:R-:W-:Y:S05]  /*0560*/  @!P0 BRA `(.L_x_165) ;  /* 0xfffffff800dc8947 */ /* 0x000fea000383ffff */
[----:B------:R-:W-:Y:S05]  /*0570*/  EXIT ;  /* 0x000000000000794d */ /* 0x000fea0003800000 */
.L_x_166:
        /* <DEDUP_REMOVED lines=16> */
.L_x_252:


//--------------------- .text._Z20hard_logistic_kernelPKdPdi --------------------------
	.section	.text._Z20hard_logistic_kernelPKdPdi,"ax",@progbits
	.align	128
        .global         _Z20hard_logistic_kernelPKdPdi
        .type           _Z20hard_logistic_kernelPKdPdi,@function
        .size           _Z20hard_logistic_kernelPKdPdi,(.L_x_253 - _Z20hard_logistic_kernelPKdPdi)
        .other          _Z20hard_logistic_kernelPKdPdi,@"STO_CUDA_ENTRY STV_DEFAULT"
_Z20hard_logistic_kernelPKdPdi:
.text._Z20hard_logistic_kernelPKdPdi:
        /* <DEDUP_REMOVED lines=14> */
.L_x_169:
[----:B01----:R-:W-:-:S05]  /*00e0*/  IMAD.WIDE R2, R0, 0x8, R6 ;  /* 0x0000000800027825 */ /* 0x003fca00078e0206 */
[----:B--2---:R-:W2:Y:S01]  /*00f0*/  LDG.E.64 R8, desc[UR6][R2.64] ;  /* 0x0000000602087981 */ /* 0x004ea2000c1e1b00 */
[----:B------:R-:W-:Y:S01]  /*0100*/  MOV R13, R0 ;  /* 0x00000000000d7202 */ /* 0x000fe20000000f00 */
[----:B------:R-:W-:Y:S01]  /*0110*/  BSSY.RECONVERGENT B0, `(.L_x_167) ;  /* 0x0000011000007945 */ /* 0x000fe20003800200 */
[----:B------:R-:W-:-:S04]  /*0120*/  IADD3 R0, PT, PT, R0, UR4, RZ ;  /* 0x0000000400007c10 */ /* 0x000fc8000fffe0ff */
[----:B----4-:R-:W-:Y:S01]  /*0130*/  ISETP.GE.AND P0, PT, R0, UR8, PT ;  /* 0x0000000800007c0c */ /* 0x010fe2000bf06270 */
[----:B--2---:R-:W-:-:S14]  /*0140*/  DSETP.GEU.AND P1, PT, R8, -2.5, PT ;  /* 0xc00400000800742a */ /* 0x004fdc0003f2e000 */
[----:B------:R-:W0:Y:S02]  /*0150*/  @!P1 LDC.64 R4, c[0x0][0x388] ;  /* 0x0000e200ff049b82 */ /* 0x000e240000000a00 */
[----:B0-----:R-:W-:-:S05]  /*0160*/  @!P1 IMAD.WIDE R4, R13, 0x8, R4 ;  /* 0x000000080d049825 */ /* 0x001fca00078e0204 */
[----:B------:R0:W-:Y:S01]  /*0170*/  @!P1 STG.E.64 desc[UR6][R4.64], RZ ;  /* 0x000000ff04009986 */ /* 0x0001e2000c101b06 */
[----:B------:R-:W-:Y:S05]  /*0180*/  @!P1 BRA `(.L_x_168) ;  /* 0x0000000000249947 */ /* 0x000fea0003800000 */
[----:B------:R-:W-:Y:S01]  /*0190*/  DSETP.GT.AND P1, PT, R8, 2.5, PT ;  /* 0x400400000800742a */ /* 0x000fe20003f24000 */
[----:B---3--:R-:W-:-:S13]  /*01a0*/  IMAD.WIDE R12, R13, 0x8, R10 ;  /* 0x000000080d0c7825 */ /* 0x008fda00078e020a */
[----:B------:R-:W-:Y:S01]  /*01b0*/  @!P1 MOV R2, 0x9999999a ;  /* 0x9999999a00029802 */ /* 0x000fe20000000f00 */
[----:B------:R-:W-:Y:S01]  /*01c0*/  @!P1 IMAD.MOV.U32 R3, RZ, RZ, 0x3fc99999 ;  /* 0x3fc99999ff039424 */ /* 0x000fe200078e00ff */
[----:B0-----:R-:W-:Y:S01]  /*01d0*/  @P1 MOV R4, 0x0 ;  /* 0x0000000000041802 */ /* 0x001fe20000000f00 */
[----:B------:R-:W-:-:S04]  /*01e0*/  @P1 IMAD.MOV.U32 R5, RZ, RZ, 0x3ff00000 ;  /* 0x3ff00000ff051424 */ /* 0x000fc800078e00ff */
[----:B------:R-:W-:Y:S01]  /*01f0*/  @!P1 DFMA R2, R8, R2, 0.5 ;  /* 0x3fe000000802942b */ /* 0x000fe20000000002 */
[----:B------:R1:W-:Y:S06]  /*0200*/  @P1 STG.E.64 desc[UR6][R12.64], R4 ;  /* 0x000000040c001986 */ /* 0x0003ec000c101b06 */
[----:B------:R1:W-:Y:S04]  /*0210*/  @!P1 STG.E.64 desc[UR6][R12.64], R2 ;  /* 0x000000020c009986 */ /* 0x0003e8000c101b06 */
.L_x_168:
[----:B------:R-:W-:Y:S05]  /*0220*/  BSYNC.RECONVERGENT B0 ;  /* 0x0000000000007941 */ /* 0x000fea0003800200 */
.L_x_167:
[----:B------:R-:W-:Y:S05]  /*0230*/  @!P0 BRA `(.L_x_169) ;  /* 0xfffffffc00a88947 */ /* 0x000fea000383ffff */
[----:B------:R-:W-:Y:S05]  /*0240*/  EXIT ;  /* 0x000000000000794d */ /* 0x000fea0003800000 */
.L_x_170:
        /* <DEDUP_REMOVED lines=11> */
.L_x_253:


//--------------------- .text._Z16soft_sign_kernelPKdPdi --------------------------
	.section	.text._Z16soft_sign_kernelPKdPdi,"ax",@progbits
	.align	128
        .global         _Z16soft_sign_kernelPKdPdi
        .type           _Z16soft_sign_kernelPKdPdi,@function
        .size           _Z16soft_sign_kernelPKdPdi,(.L_x_230 - _Z16soft_sign_kernelPKdPdi)
        .other          _Z16soft_sign_kernelPKdPdi,@"STO_CUDA_ENTRY STV_DEFAULT"
_Z16soft_sign_kernelPKdPdi:
.text._Z16soft_sign_kernelPKdPdi:
        /* <DEDUP_REMOVED lines=14> */
.L_x_173:
[----:B0-----:R-:W-:-:S06]  /*00e0*/  IMAD.WIDE R12, R17, 0x8, R4 ;  /* 0x00000008110c7825 */ /* 0x001fcc00078e0204 */
[----:B--2---:R-:W2:Y:S01]  /*00f0*/  LDG.E.64 R12, desc[UR6][R12.64] ;  /* 0x000000060c0c7981 */ /* 0x004ea2000c1e1b00 */
[----:B------:R-:W-:Y:S01]  /*0100*/  BSSY.RECONVERGENT B0, `(.L_x_171) ;  /* 0x000001b000007945 */ /* 0x000fe20003800200 */
[----:B-12---:R-:W-:Y:S01]  /*0110*/  DADD R2, -RZ, -R12 ;  /* 0x00000000ff027229 */ /* 0x006fe2000000090c */
[----:B------:R-:W-:Y:S01]  /*0120*/  FSETP.GEU.AND P2, PT, |R13|, 6.5827683646048100446e-37, PT ;  /* 0x036000000d00780b */ /* 0x000fe20003f4e200 */
[----:B------:R-:W-:-:S08]  /*0130*/  DSETP.GEU.AND P0, PT, R12, RZ, PT ;  /* 0x000000ff0c00722a */ /* 0x000fd00003f0e000 */
[----:B------:R-:W-:Y:S01]  /*0140*/  FSEL R10, R2, R12, !P0 ;  /* 0x0000000c020a7208 */ /* 0x000fe20004000000 */
[----:B------:R-:W-:Y:S01]  /*0150*/  IMAD.MOV.U32 R2, RZ, RZ, 0x1 ;  /* 0x00000001ff027424 */ /* 0x000fe200078e00ff */
[----:B------:R-:W-:-:S06]  /*0160*/  FSEL R11, R3, R13, !P0 ;  /* 0x0000000d030b7208 */ /* 0x000fcc0004000000 */
[----:B------:R-:W-:-:S06]  /*0170*/  DADD R10, R10, 1 ;  /* 0x3ff000000a0a7429 */ /* 0x000fcc0000000000 */
        /* <DEDUP_REMOVED lines=9> */
[----:B---3--:R-:W-:-:S04]  /*0210*/  IMAD.WIDE R8, R17, 0x8, R6 ;  /* 0x0000000811087825 */ /* 0x008fc800078e0206 */
[----:B------:R-:W-:-:S05]  /*0220*/  VIADD R17, R17, UR4 ;  /* 0x0000000411117c36 */ /* 0x000fca0008000000 */
[----:B------:R-:W-:Y:S01]  /*0230*/  FFMA R0, RZ, R11, R3 ;  /* 0x0000000bff007223 */ /* 0x000fe20000000003 */
[----:B----4-:R-:W-:-:S04]  /*0240*/  ISETP.GE.AND P1, PT, R17, UR8, PT ;  /* 0x0000000811007c0c */ /* 0x010fc8000bf26270 */
[----:B------:R-:W-:-:S13]  /*0250*/  FSETP.GT.AND P0, PT, |R0|, 1.469367938527859385e-39, PT ;  /* 0x001000000000780b */ /* 0x000fda0003f04200 */
[----:B------:R-:W-:Y:S05]  /*0260*/  @P0 BRA P2, `(.L_x_172) ;  /* 0x0000000000100947 */ /* 0x000fea0001000000 */
[----:B------:R-:W-:-:S07]  /*0270*/  MOV R0, 0x290 ;  /* 0x0000029000007802 */ /* 0x000fce0000000f00 */
[----:B------:R-:W-:Y:S05]  /*0280*/  CALL.REL.NOINC `($__internal_6_$__cuda_sm20_div_rn_f64_full) ;  /* 0x0000000000187944 */ /* 0x000fea0003c00000 */
[----:B------:R-:W-:Y:S02]  /*0290*/  IMAD.MOV.U32 R2, RZ, RZ, R20 ;  /* 0x000000ffff027224 */ /* 0x000fe400078e0014 */
[----:B------:R-:W-:-:S07]  /*02a0*/  IMAD.MOV.U32 R3, RZ, RZ, R21 ;  /* 0x000000ffff037224 */ /* 0x000fce00078e0015 */
.L_x_172:
[----:B------:R-:W-:Y:S05]  /*02b0*/  BSYNC.RECONVERGENT B0 ;  /* 0x0000000000007941 */ /* 0x000fea0003800200 */
.L_x_171:
[----:B------:R1:W-:Y:S01]  /*02c0*/  STG.E.64 desc[UR6][R8.64], R2 ;  /* 0x0000000208007986 */ /* 0x0003e2000c101b06 */
[----:B------:R-:W-:Y:S05]  /*02d0*/  @!P1 BRA `(.L_x_173) ;  /* 0xfffffffc00809947 */ /* 0x000fea000383ffff */
[----:B------:R-:W-:Y:S05]  /*02e0*/  EXIT ;  /* 0x000000000000794d */ /* 0x000fea0003800000 */
        .weak           $__internal_6_$__cuda_sm20_div_rn_f64_full
        .type           $__internal_6_$__cuda_sm20_div_rn_f64_full,@function
        .size           $__internal_6_$__cuda_sm20_div_rn_f64_full,(.L_x_230 - $__internal_6_$__cuda_sm20_div_rn_f64_full)
$__internal_6_$__cuda_sm20_div_rn_f64_full:
        /* <DEDUP_REMOVED lines=13> */
[----:B------:R-:W-:Y:S01]  /*03c0*/  @!P3 LOP3.LUT R23, R11, 0x7ff00000, RZ, 0xc0, !PT ;  /* 0x7ff000000b17b812 */ /* 0x000fe200078ec0ff */
[----:B------:R-:W-:Y:S01]  /*03d0*/  @!P3 IMAD.MOV.U32 R22, RZ, RZ, RZ ;  /* 0x000000ffff16b224 */ /* 0x000fe200078e00ff */
[----:B------:R-:W0:Y:S02]  /*03e0*/  MUFU.RCP64H R21, R3 ;  /* 0x0000000300157308 */ /* 0x000e240000001800 */
[----:B------:R-:W-:Y:S02]  /*03f0*/  @!P3 ISETP.GE.U32.AND P4, PT, R16, R23, PT ;  /* 0x000000171000b20c */ /* 0x000fe40003f86070 */
[----:B------:R-:W-:-:S02]  /*0400*/  @!P0 LOP3.LUT R19, R3, 0x7ff00000, RZ, 0xc0, !PT ;  /* 0x7ff0000003138812 */ /* 0x000fc400078ec0ff */
[----:B------:R-:W-:-:S03]  /*0410*/  @!P3 SEL R23, R18, 0x63400000, !P4 ;  /* 0x634000001217b807 */ /* 0x000fc60006000000 */
[----:B------:R-:W-:Y:S01]  /*0420*/  VIADD R27, R19, 0xffffffff ;  /* 0xffffffff131b7836 */ /* 0x000fe20000000000 */
[----:B------:R-:W-:-:S04]  /*0430*/  @!P3 LOP3.LUT R23, R23, 0x80000000, R13, 0xf8, !PT ;  /* 0x800000001717b812 */ /* 0x000fc800078ef80d */
[----:B------:R-:W-:Y:S01]  /*0440*/  @!P3 LOP3.LUT R23, R23, 0x100000, RZ, 0xfc, !PT ;  /* 0x001000001717b812 */ /* 0x000fe200078efcff */
        /* <DEDUP_REMOVED lines=13> */
[----:B------:R-:W-:-:S03]  /*0520*/  DFMA R22, R20, -R2, R14 ;  /* 0x800000021416722b */ /* 0x000fc6000000000e */
[----:B------:R-:W-:-:S05]  /*0530*/  ISETP.GT.U32.OR P0, PT, R27, 0x7feffffe, P0 ;  /* 0x7feffffe1b00780c */ /* 0x000fca0000704470 */
[----:B------:R-:W-:-:S08]  /*0540*/  DFMA R22, R24, R22, R20 ;  /* 0x000000161816722b */ /* 0x000fd00000000014 */
[----:B------:R-:W-:Y:S05]  /*0550*/  @P0 BRA `(.L_x_175) ;  /* 0x00000000006c0947 */ /* 0x000fea0003800000 */
[----:B------:R-:W-:-:S04]  /*0560*/  LOP3.LUT R13, R11, 0x7ff00000, RZ, 0xc0, !PT ;  /* 0x7ff000000b0d7812 */ /* 0x000fc800078ec0ff */
[CC--:B------:R-:W-:Y:S02]  /*0570*/  VIADDMNMX R12, R16.reuse, -R13.reuse, 0xb9600000, !PT ;  /* 0xb9600000100c7446 */ /* 0x0c0fe4000780090d */
[----:B------:R-:W-:Y:S02]  /*0580*/  ISETP.GE.U32.AND P0, PT, R16, R13, PT ;  /* 0x0000000d1000720c */ /* 0x000fe40003f06070 */
[----:B------:R-:W-:Y:S02]  /*0590*/  VIMNMX R12, PT, PT, R12, 0x46a00000, PT ;  /* 0x46a000000c0c7848 */ /* 0x000fe40003fe0100 */
[----:B------:R-:W-:Y:S01]  /*05a0*/  SEL R13, R18, 0x63400000, !P0 ;  /* 0x63400000120d7807 */ /* 0x000fe20004000000 */
[----:B------:R-:W-:-:S04]  /*05b0*/  IMAD.MOV.U32 R18, RZ, RZ, RZ ;  /* 0x000000ffff127224 */ /* 0x000fc800078e00ff */
[----:B------:R-:W-:-:S04]  /*05c0*/  IMAD.IADD R12, R12, 0x1, -R13 ;  /* 0x000000010c0c7824 */ /* 0x000fc800078e0a0d */
        /* <DEDUP_REMOVED lines=20> */
.L_x_175:
        /* <DEDUP_REMOVED lines=16> */
.L_x_178:
[----:B------:R-:W-:Y:S01]  /*0810*/  LOP3.LUT R21, R11, 0x80000, RZ, 0xfc, !PT ;  /* 0x000800000b157812 */ /* 0x000fe200078efcff */
[----:B------:R-:W-:Y:S01]  /*0820*/  IMAD.MOV.U32 R20, RZ, RZ, R10 ;  /* 0x000000ffff147224 */ /* 0x000fe200078e000a */
[----:B------:R-:W-:Y:S06]  /*0830*/  BRA `(.L_x_176) ;  /* 0x0000000000087947 */ /* 0x000fec0003800000 */
.L_x_177:
[----:B------:R-:W-:Y:S01]  /*0840*/  LOP3.LUT R21, R13, 0x80000, RZ, 0xfc, !PT ;  /* 0x000800000d157812 */ /* 0x000fe200078efcff */
[----:B------:R-:W-:-:S07]  /*0850*/  IMAD.MOV.U32 R20, RZ, RZ, R12 ;  /* 0x000000ffff147224 */ /* 0x000fce00078e000c */
.L_x_176:
[----:B------:R-:W-:Y:S05]  /*0860*/  BSYNC.RECONVERGENT B1 ;  /* 0x0000000000017941 */ /* 0x000fea0003800200 */
.L_x_174:
[----:B------:R-:W-:Y:S02]  /*0870*/  IMAD.MOV.U32 R2, RZ, RZ, R0 ;  /* 0x000000ffff027224 */ /* 0x000fe400078e0000 */
[----:B------:R-:W-:-:S04]  /*0880*/  IMAD.MOV.U32 R3, RZ, RZ, 0x0 ;  /* 0x00000000ff037424 */ /* 0x000fc800078e00ff */
[----:B------:R-:W-:Y:S05]  /*0890*/  RET.REL.NODEC R2 `(_Z16soft_sign_kernelPKdPdi) ;  /* 0xfffffff402d87950 */ /* 0x000fea0003c3ffff */
.L_x_179:
        /* <DEDUP_REMOVED lines=14> */
.L_x_230:


//--------------------- .text._Z16soft_plus_kernelPKdPdi --------------------------
	.section	.text._Z16soft_plus_kernelPKdPdi,"ax",@progbits
	.align	128
        .global         _Z16soft_plus_kernelPKdPdi
        .type           _Z16soft_plus_kernelPKdPdi,@function
        .size           _Z16soft_plus_kernelPKdPdi,(.L_x_255 - _Z16soft_plus_kernelPKdPdi)
        .other          _Z16soft_plus_kernelPKdPdi,@"STO_CUDA_ENTRY STV_DEFAULT"
_Z16soft_plus_kernelPKdPdi:
.text._Z16soft_plus_kernelPKdPdi:
        /* <DEDUP_REMOVED lines=14> */
.L_x_185:
[----:B01----:R-:W-:-:S06]  /*00e0*/  IMAD.WIDE R10, R9, 0x8, R2 ;  /* 0x00000008090a7825 */ /* 0x003fcc00078e0202 */
[----:B--2---:R-:W2:Y:S01]  /*00f0*/  LDG.E.64 R10, desc[UR6][R10.64] ;  /* 0x000000060a0a7981 */ /* 0x004ea2000c1e1b00 */
[----:B------:R-:W-:Y:S01]  /*0100*/  IMAD.MOV.U32 R12, RZ, RZ, 0x652b82fe ;  /* 0x652b82feff0c7424 */ /* 0x000fe200078e00ff */
[----:B------:R-:W-:Y:S01]  /*0110*/  MOV R7, 0x3fe62e42 ;  /* 0x3fe62e4200077802 */ /* 0x000fe20000000f00 */
[----:B------:R-:W-:Y:S01]  /*0120*/  IMAD.MOV.U32 R13, RZ, RZ, 0x3ff71547 ;  /* 0x3ff71547ff0d7424 */ /* 0x000fe200078e00ff */
[----:B------:R-:W-:Y:S01]  /*0130*/  UMOV UR8, 0x3b39803f ;  /* 0x3b39803f00087882 */ /* 0x000fe20000000000 */
[----:B------:R-:W-:Y:S01]  /*0140*/  IMAD.MOV.U32 R6, RZ, RZ, -0x105c611 ;  /* 0xfefa39efff067424 */ /* 0x000fe200078e00ff */
[----:B------:R-:W-:Y:S01]  /*0150*/  UMOV UR9, 0x3c7abc9e ;  /* 0x3c7abc9e00097882 */ /* 0x000fe20000000000 */
[----:B------:R-:W-:Y:S02]  /*0160*/  BSSY.RECONVERGENT B0, `(.L_x_180) ;  /* 0x0000035000007945 */ /* 0x000fe40003800200 */
[----:B--2---:R-:W-:Y:S01]  /*0170*/  DFMA R12, R10, R12, 6.75539944105574400000e+15 ;  /* 0x433800000a0c742b */ /* 0x004fe2000000000c */
[----:B------:R-:W-:-:S07]  /*0180*/  FSETP.GEU.AND P0, PT, |R11|, 4.1917929649353027344, PT ;  /* 0x4086232b0b00780b */ /* 0x000fce0003f0e200 */
[----:B------:R-:W-:-:S08]  /*0190*/  DADD R14, R12, -6.75539944105574400000e+15 ;  /* 0xc33800000c0e7429 */ /* 0x000fd00000000000 */
[----:B------:R-:W-:-:S08]  /*01a0*/  DFMA R16, R14, -R6, R10 ;  /* 0x800000060e10722b */ /* 0x000fd0000000000a */
        /* <DEDUP_REMOVED lines=39> */
[----:B------:R-:W-:Y:S01]  /*0420*/  @!P1 LEA.HI R0, R12, R12, RZ, 0x1 ;  /* 0x0000000c0c009211 */ /* 0x000fe200078f08ff */
[----:B------:R-:W-:Y:S01]  /*0430*/  @!P1 IMAD.MOV.U32 R10, RZ, RZ, R16 ;  /* 0x000000ffff0a9224 */ /* 0x000fe200078e0010 */
[----:B------:R-:W-:Y:S02]  /*0440*/  FSEL R15, R15, RZ, P0 ;  /* 0x000000ff0f0f7208 */ /* 0x000fe40000000000 */
[----:B------:R-:W-:-:S05]  /*0450*/  @!P1 SHF.R.S32.HI R11, RZ, 0x1, R0 ;  /* 0x00000001ff0b9819 */ /* 0x000fca0000011400 */
[----:B------:R-:W-:Y:S02]  /*0460*/  @!P1 IMAD.IADD R12, R12, 0x1, -R11 ;  /* 0x000000010c0c9824 */ /* 0x000fe400078e0a0b */
[----:B------:R-:W-:-:S03]  /*0470*/  @!P1 IMAD R11, R11, 0x100000, R17 ;  /* 0x001000000b0b9824 */ /* 0x000fc600078e0211 */
[----:B------:R-:W-:Y:S02]  /*0480*/  @!P1 LEA R13, R12, 0x3ff00000, 0x14 ;  /* 0x3ff000000c0d9811 */ /* 0x000fe400078ea0ff */
[----:B------:R-:W-:-:S06]  /*0490*/  @!P1 MOV R12, RZ ;  /* 0x000000ff000c9202 */ /* 0x000fcc0000000f00 */
[----:B------:R-:W-:-:S11]  /*04a0*/  @!P1 DMUL R14, R10, R12 ;  /* 0x0000000c0a0e9228 */ /* 0x000fd60000000000 */
.L_x_181:
[----:B----4-:R-:W-:Y:S05]  /*04b0*/  BSYNC.RECONVERGENT B0 ;  /* 0x0000000000007941 */ /* 0x010fea0003800200 */
.L_x_180:
[----:B------:R-:W-:Y:S01]  /*04c0*/  DADD R12, R14, 1 ;  /* 0x3ff000000e0c7429 */ /* 0x000fe20000000000 */
[----:B------:R-:W-:Y:S01]  /*04d0*/  IMAD.MOV.U32 R11, RZ, RZ, R9 ;  /* 0x000000ffff0b7224 */ /* 0x000fe200078e0009 */
[----:B------:R-:W-:Y:S01]  /*04e0*/  BSSY.RECONVERGENT B0, `(.L_x_182) ;  /* 0x0000053000007945 */ /* 0x000fe20003800200 */
[----:B------:R-:W-:-:S05]  /*04f0*/  VIADD R9, R9, UR4 ;  /* 0x0000000409097c36 */ /* 0x000fca0008000000 */
[----:B------:R-:W-:Y:S02]  /*0500*/  ISETP.GE.AND P0, PT, R9, UR12, PT ;  /* 0x0000000c09007c0c */ /* 0x000fe4000bf06270 */
[----:B------:R-:W-:Y:S01]  /*0510*/  ISETP.GT.AND P1, PT, R13, 0xfffff, PT ;  /* 0x000fffff0d00780c */ /* 0x000fe20003f24270 */
[----:B------:R-:W-:Y:S02]  /*0520*/  IMAD.MOV.U32 R14, RZ, RZ, R12 ;  /* 0x000000ffff0e7224 */ /* 0x000fe400078e000c */
[----:B------:R-:W-:-:S10]  /*0530*/  IMAD.MOV.U32 R15, RZ, RZ, R13 ;  /* 0x000000ffff0f7224 */ /* 0x000fd400078e000d */
[----:B------:R-:W-:-:S10]  /*0540*/  @!P1 DMUL R14, R14, 1.80143985094819840000e+16 ;  /* 0x435000000e0e9828 */ /* 0x000fd40000000000 */
[----:B------:R-:W-:Y:S02]  /*0550*/  @!P1 MOV R13, R15 ;  /* 0x0000000f000d9202 */ /* 0x000fe40000000f00 */
[----:B------:R-:W-:Y:S02]  /*0560*/  @!P1 MOV R12, R14 ;  /* 0x0000000e000c9202 */ /* 0x000fe40000000f00 */
[----:B------:R-:W-:-:S04]  /*0570*/  IADD3 R0, PT, PT, R13, -0x1, RZ ;  /* 0xffffffff0d007810 */ /* 0x000fc80007ffe0ff */
[----:B------:R-:W-:Y:S01]  /*0580*/  ISETP.GT.U32.AND P2, PT, R0, 0x7feffffe, PT ;  /* 0x7feffffe0000780c */ /* 0x000fe20003f44070 */
[----:B------:R-:W-:Y:S02]  /*0590*/  IMAD.MOV.U32 R0, RZ, RZ, -0x3ff ;  /* 0xfffffc01ff007424 */ /* 0x000fe400078e00ff */
[----:B------:R-:W-:-:S10]  /*05a0*/  @!P1 IMAD.MOV.U32 R0, RZ, RZ, -0x435 ;  /* 0xfffffbcbff009424 */ /* 0x000fd400078e00ff */
[----:B------:R-:W-:Y:S05]  /*05b0*/  @P2 BRA `(.L_x_183) ;  /* 0x0000000000fc2947 */ /* 0x000fea0003800000 */
[----:B------:R-:W-:Y:S01]  /*05c0*/  LOP3.LUT R8, R13, 0xfffff, RZ, 0xc0, !PT ;  /* 0x000fffff0d087812 */ /* 0x000fe200078ec0ff */
[----:B------:R-:W-:Y:S01]  /*05d0*/  IMAD.MOV.U32 R14, RZ, RZ, R12 ;  /* 0x000000ffff0e7224 */ /* 0x000fe200078e000c */
[----:B------:R-:W-:Y:S01]  /*05e0*/  MOV R25, 0x3ed0ee25 ;  /* 0x3ed0ee2500197802 */ /* 0x000fe20000000f00 */
[----:B------:R-:W-:Y:S01]  /*05f0*/  IMAD.MOV.U32 R16, RZ, RZ, RZ ;  /* 0x000000ffff107224 */ /* 0x000fe200078e00ff */
[----:B------:R-:W-:Y:S01]  /*0600*/  LOP3.LUT R15, R8, 0x3ff00000, RZ, 0xfc, !PT ;  /* 0x3ff00000080f7812 */ /* 0x000fe200078efcff */
[----:B------:R-:W-:Y:S01]  /*0610*/  IMAD.MOV.U32 R24, RZ, RZ, -0x748574fc ;  /* 0x8b7a8b04ff187424 */ /* 0x000fe200078e00ff */
[----:B------:R-:W-:Y:S01]  /*0620*/  UMOV UR8, 0x3ae80f1e ;  /* 0x3ae80f1e00087882 */ /* 0x000fe20000000000 */
[----:B------:R-:W-:Y:S01]  /*0630*/  UMOV UR9, 0x3eb1380b ;  /* 0x3eb1380b00097882 */ /* 0x000fe20000000000 */
[----:B------:R-:W-:Y:S01]  /*0640*/  ISETP.GE.U32.AND P1, PT, R15, 0x3ff6a09f, PT ;  /* 0x3ff6a09f0f00780c */ /* 0x000fe20003f26070 */
[----:B------:R-:W-:Y:S01]  /*0650*/  IMAD.MOV.U32 R27, RZ, RZ, 0x43300000 ;  /* 0x43300000ff1b7424 */ /* 0x000fe200078e00ff */
[----:B------:R-:W-:Y:S01]  /*0660*/  LEA.HI R0, R13, R0, RZ, 0xc ;  /* 0x000000000d007211 */ /* 0x000fe200078f60ff */
[----:B------:R-:W-:Y:S01]  /*0670*/  UMOV UR10, 0x80000000 ;  /* 0x80000000000a7882 */ /* 0x000fe20000000000 */
[----:B------:R-:W-:-:S09]  /*0680*/  UMOV UR11, 0x43300000 ;  /* 0x43300000000b7882 */ /* 0x000fd20000000000 */
[----:B------:R-:W-:Y:S02]  /*0690*/  @P1 VIADD R17, R15, 0xfff00000 ;  /* 0xfff000000f111836 */ /* 0x000fe40000000000 */
[----:B------:R-:W-:-:S03]  /*06a0*/  @P1 VIADD R0, R0, 0x1 ;  /* 0x0000000100001836 */ /* 0x000fc60000000000 */
[----:B------:R-:W-:Y:S02]  /*06b0*/  @P1 MOV R15, R17 ;  /* 0x00000011000f1202 */ /* 0x000fe40000000f00 */
[----:B------:R-:W-:-:S04]  /*06c0*/  LOP3.LUT R26, R0, 0x80000000, RZ, 0x3c, !PT ;  /* 0x80000000001a7812 */ /* 0x000fc800078e3cff */
        /* <DEDUP_REMOVED lines=8> */
[----:B------:R-:W-:Y:S02]  /*0750*/  DMUL R20, R18, R18 ;  /* 0x0000001212147228 */ /* 0x000fe40000000000 */
[----:B------:R-:W-:-:S06]  /*0760*/  DADD R12, R14, -R18 ;  /* 0x000000000e0c7229 */ /* 0x000fcc0000000812 */
[----:B------:R-:W-:Y:S01]  /*0770*/  DFMA R22, R20, UR8, R24 ;  /* 0x0000000814167c2b */ /* 0x000fe20008000018 */
[----:B------:R-:W-:Y:S01]  /*0780*/  UMOV UR8, 0x9f02676f ;  /* 0x9f02676f00087882 */ /* 0x000fe20000000000 */
[----:B------:R-:W-:Y:S01]  /*0790*/  UMOV UR9, 0x3ef3b266 ;  /* 0x3ef3b26600097882 */ /* 0x000fe20000000000 */
[----:B------:R-:W-:Y:S02]  /*07a0*/  DADD R24, R12, R12 ;  /* 0x000000000c187229 */ /* 0x000fe4000000000c */
[----:B------:R-:W-:Y:S01]  /*07b0*/  DADD R12, R26, -UR10 ;  /* 0x8000000a1a0c7e29 */ /* 0x000fe20008000000 */
[----:B------:R-:W-:Y:S01]  /*07c0*/  UMOV UR10, 0xfefa39ef ;  /* 0xfefa39ef000a7882 */ /* 0x000fe20000000000 */
[----:B------:R-:W-:Y:S01]  /*07d0*/  UMOV UR11, 0x3fe62e42 ;  /* 0x3fe62e42000b7882 */ /* 0x000fe20000000000 */
[----:B------:R-:W-:Y:S01]  /*07e0*/  DFMA R22, R20, R22, UR8 ;  /* 0x0000000814167e2b */ /* 0x000fe20008000016 */
[----:B------:R-:W-:Y:S01]  /*07f0*/  UMOV UR8, 0xa9ab0956 ;  /* 0xa9ab095600087882 */ /* 0x000fe20000000000 */
[----:B------:R-:W-:Y:S01]  /*0800*/  UMOV UR9, 0x3f1745cb ;  /* 0x3f1745cb00097882 */ /* 0x000fe20000000000 */
[----:B------:R-:W-:-:S02]  /*0810*/  DFMA R24, R14, -R18, R24 ;  /* 0x800000120e18722b */ /* 0x000fc40000000018 */
[----:B------:R-:W-:-:S03]  /*0820*/  DFMA R14, R12, UR10, R18 ;  /* 0x0000000a0c0e7c2b */ /* 0x000fc60008000012 */
[----:B------:R-:W-:Y:S01]  /*0830*/  DFMA R22, R20, R22, UR8 ;  /* 0x0000000814167e2b */ /* 0x000fe20008000016 */
[----:B------:R-:W-:Y:S01]  /*0840*/  UMOV UR8, 0x2d1b5154 ;  /* 0x2d1b515400087882 */ /* 0x000fe20000000000 */
[----:B------:R-:W-:Y:S01]  /*0850*/  UMOV UR9, 0x3f3c71c7 ;  /* 0x3f3c71c700097882 */ /* 0x000fe20000000000 */
[----:B------:R-:W-:Y:S02]  /*0860*/  DMUL R24, R16, R24 ;  /* 0x0000001810187228 */ /* 0x000fe40000000000 */
[----:B------:R-:W-:-:S03]  /*0870*/  DFMA R6, R12, -R6, R14 ;  /* 0x800000060c06722b */ /* 0x000fc6000000000e */
[----:B------:R-:W-:Y:S01]  /*0880*/  DFMA R22, R20, R22, UR8 ;  /* 0x0000000814167e2b */ /* 0x000fe20008000016 */
[----:B------:R-:W-:Y:S01]  /*0890*/  UMOV UR8, 0x923be72d ;  /* 0x923be72d00087882 */ /* 0x000fe20000000000 */
[----:B------:R-:W-:-:S03]  /*08a0*/  UMOV UR9, 0x3f624924 ;  /* 0x3f62492400097882 */ /* 0x000fc60000000000 */
[----:B------:R-:W-:-:S03]  /*08b0*/  DADD R6, -R18, R6 ;  /* 0x0000000012067229 */ /* 0x000fc60000000106 */
        /* <DEDUP_REMOVED lines=9> */
[----:B------:R-:W-:-:S08]  /*0950*/  DMUL R22, R20, R22 ;  /* 0x0000001614167228 */ /* 0x000fd00000000000 */
[----:B------:R-:W-:-:S08]  /*0960*/  DFMA R22, R18, R22, R24 ;  /* 0x000000161216722b */ /* 0x000fd00000000018 */
[----:B------:R-:W-:-:S08]  /*0970*/  DADD R6, R22, -R6 ;  /* 0x0000000016067229 */ /* 0x000fd00000000806 */
[----:B------:R-:W-:-:S08]  /*0980*/  DFMA R6, R12, UR8, R6 ;  /* 0x000000080c067c2b */ /* 0x000fd00008000006 */
[----:B------:R-:W-:Y:S01]  /*0990*/  DADD R6, R14, R6 ;  /* 0x000000000e067229 */ /* 0x000fe20000000006 */
[----:B------:R-:W-:Y:S10]  /*09a0*/  BRA `(.L_x_184) ;  /* 0x0000000000187947 */ /* 0x000ff40003800000 */
.L_x_183:
[----:B------:R-:W-:Y:S01]  /*09b0*/  MOV R6, 0x0 ;  /* 0x0000000000067802 */ /* 0x000fe20000000f00 */
[----:B------:R-:W-:Y:S01]  /*09c0*/  IMAD.MOV.U32 R7, RZ, RZ, 0x7ff00000 ;  /* 0x7ff00000ff077424 */ /* 0x000fe200078e00ff */
[----:B------:R-:W-:-:S05]  /*09d0*/  LOP3.LUT P1, RZ, R15, 0x7fffffff, RZ, 0xc0, !PT ;  /* 0x7fffffff0fff7812 */ /* 0x000fca000782c0ff */
[----:B------:R-:W-:-:S10]  /*09e0*/  DFMA R6, R14, R6, +INF ;  /* 0x7ff000000e06742b */ /* 0x000fd40000000006 */
[----:B------:R-:W-:Y:S02]  /*09f0*/  FSEL R6, R6, RZ, P1 ;  /* 0x000000ff06067208 */ /* 0x000fe40000800000 */
[----:B------:R-:W-:-:S07]  /*0a00*/  FSEL R7, R7, -QNAN , P1 ;  /* 0xfff0000007077808 */ /* 0x000fce0000800000 */
.L_x_184:
[----:B------:R-:W-:Y:S05]  /*0a10*/  BSYNC.RECONVERGENT B0 ;  /* 0x0000000000007941 */ /* 0x000fea0003800200 */
.L_x_182:
[----:B---3--:R-:W-:-:S05]  /*0a20*/  IMAD.WIDE R10, R11, 0x8, R4 ;  /* 0x000000080b0a7825 */ /* 0x008fca00078e0204 */
[----:B------:R1:W-:Y:S01]  /*0a30*/  STG.E.64 desc[UR6][R10.64], R6 ;  /* 0x000000060a007986 */ /* 0x0003e2000c101b06 */
[----:B------:R-:W-:Y:S05]  /*0a40*/  @!P0 BRA `(.L_x_185) ;  /* 0xfffffff400a48947 */ /* 0x000fea000383ffff */
[----:B------:R-:W-:Y:S05]  /*0a50*/  EXIT ;  /* 0x000000000000794d */ /* 0x000fea0003800000 */
.L_x_186:
        /* <DEDUP_REMOVED lines=10> */
.L_x_255:


//--------------------- .text._Z32scaled_exponential_linear_kernelPKdPdi --------------------------
	.section	.text._Z32scaled_exponential_linear_kernelPKdPdi,"ax",@progbits
	.align	128
        .global         _Z32scaled_exponential_linear_kernelPKdPdi
        .type           _Z32scaled_exponential_linear_kernelPKdPdi,@function
        .size           _Z32scaled_exponential_linear_kernelPKdPdi,(.L_x_256 - _Z32scaled_exponential_linear_kernelPKdPdi)
        .other          _Z32scaled_exponential_linear_kernelPKdPdi,@"STO_CUDA_ENTRY STV_DEFAULT"
_Z32scaled_exponential_linear_kernelPKdPdi:
.text._Z32scaled_exponential_linear_kernelPKdPdi:
        /* <DEDUP_REMOVED lines=14> */
.L_x_192:
        /* <DEDUP_REMOVED lines=64> */
.L_x_190:
[----:B------:R-:W-:Y:S05]  /*04e0*/  BSYNC.RECONVERGENT B1 ;  /* 0x0000000000017941 */ /* 0x000fea0003800200 */
.L_x_189:
[----:B------:R-:W-:Y:S01]  /*04f0*/  DADD R14, R14, -1 ;  /* 0xbff000000e0e7429 */ /* 0x000fe20000000000 */
[----:B------:R-:W-:Y:S01]  /*0500*/  UMOV UR8, 0x784797f7 ;  /* 0x784797f700087882 */ /* 0x000fe20000000000 */
[----:B------:R-:W-:Y:S01]  /*0510*/  UMOV UR9, 0x3ffc2127 ;  /* 0x3ffc212700097882 */ /* 0x000fe20000000000 */
[----:B0-----:R-:W-:-:S05]  /*0520*/  IMAD.WIDE R8, R13, 0x8, R2 ;  /* 0x000000080d087825 */ /* 0x001fca00078e0202 */
[----:B------:R-:W-:-:S07]  /*0530*/  DMUL R14, R14, UR8 ;  /* 0x000000080e0e7c28 */ /* 0x000fce0008000000 */
[----:B------:R0:W-:Y:S01]  /*0540*/  STG.E.64 desc[UR6][R8.64], R14 ;  /* 0x0000000e08007986 */ /* 0x0001e2000c101b06 */
[----:B------:R-:W-:Y:S05]  /*0550*/  BRA `(.L_x_191) ;  /* 0x0000000000147947 */ /* 0x000fea0003800000 */
.L_x_188:
[----:B------:R-:W-:Y:S01]  /*0560*/  UMOV UR8, 0xcd9e83e4 ;  /* 0xcd9e83e400087882 */ /* 0x000fe20000000000 */
[----:B------:R-:W-:Y:S01]  /*0570*/  UMOV UR9, 0x3ff0cfaa ;  /* 0x3ff0cfaa00097882 */ /* 0x000fe20000000000 */
[----:B0-----:R-:W-:Y:S01]  /*0580*/  IMAD.WIDE R10, R13, 0x8, R2 ;  /* 0x000000080d0a7825 */ /* 0x001fe200078e0202 */
[----:B------:R-:W-:-:S07]  /*0590*/  DMUL R8, R8, UR8 ;  /* 0x0000000808087c28 */ /* 0x000fce0008000000 */
[----:B------:R1:W-:Y:S04]  /*05a0*/  STG.E.64 desc[UR6][R10.64], R8 ;  /* 0x000000080a007986 */ /* 0x0003e8000c101b06 */
.L_x_191:
[----:B------:R-:W-:Y:S05]  /*05b0*/  BSYNC.RECONVERGENT B0 ;  /* 0x0000000000007941 */ /* 0x000fea0003800200 */
.L_x_187:
[----:B------:R-:W-:Y:S05]  /*05c0*/  @!P0 BRA `(.L_x_192) ;  /* 0xfffffff800c48947 */ /* 0x000fea000383ffff */
[----:B------:R-:W-:Y:S05]  /*05d0*/  EXIT ;  /* 0x000000000000794d */ /* 0x000fea0003800000 */
.L_x_193:
        /* <DEDUP_REMOVED lines=10> */
.L_x_256:


//--------------------- .text._Z23rectified_linear_kernelPKdPdi --------------------------
	.section	.text._Z23rectified_linear_kernelPKdPdi,"ax",@progbits
	.align	128
        .global         _Z23rectified_linear_kernelPKdPdi
        .type           _Z23rectified_linear_kernelPKdPdi,@function
        .size           _Z23rectified_linear_kernelPKdPdi,(.L_x_257 - _Z23rectified_linear_kernelPKdPdi)
        .other          _Z23rectified_linear_kernelPKdPdi,@"STO_CUDA_ENTRY STV_DEFAULT"
_Z23rectified_linear_kernelPKdPdi:
.text._Z23rectified_linear_kernelPKdPdi:
        /* <DEDUP_REMOVED lines=14> */
.L_x_194:
[----:B0-----:R-:W-:-:S06]  /*00e0*/  IMAD.WIDE R2, R0, 0x8, R6 ;  /* 0x0000000800027825 */ /* 0x001fcc00078e0206 */
[----:B--2---:R-:W2:Y:S01]  /*00f0*/  LDG.E.64 R2, desc[UR6][R2.64] ;  /* 0x0000000602027981 */ /* 0x004ea2000c1e1b00 */
[C---:B---3--:R-:W-:Y:S01]  /*0100*/  IMAD.WIDE R4, R0.reuse, 0x8, R8 ;  /* 0x0000000800047825 */ /* 0x048fe200078e0208 */
[----:B------:R-:W-:Y:S01]  /*0110*/  IADD3 R0, PT, PT, R0, UR4, RZ ;  /* 0x0000000400007c10 */ /* 0x000fe2000fffe0ff */
[----:B--2---:R-:W-:-:S14]  /*0120*/  DSETP.GEU.AND P0, PT, R2, RZ, PT ;  /* 0x000000ff0200722a */ /* 0x004fdc0003f0e000 */
[----:B------:R1:W-:Y:S04]  /*0130*/  @!P0 STG.E.64 desc[UR6][R4.64], RZ ;  /* 0x000000ff04008986 */ /* 0x0003e8000c101b06 */
[----:B------:R1:W-:Y:S01]  /*0140*/  @P0 STG.E.64 desc[UR6][R4.64], R2 ;  /* 0x0000000204000986 */ /* 0x0003e2000c101b06 */
[----:B----4-:R-:W-:-:S13]  /*0150*/  ISETP.GE.AND P0, PT, R0, UR8, PT ;  /* 0x0000000800007c0c */ /* 0x010fda000bf06270 */
[----:B-1----:R-:W-:Y:S05]  /*0160*/  @!P0 BRA `(.L_x_194) ;  /* 0xfffffffc00dc8947 */ /* 0x002fea000383ffff */
[----:B------:R-:W-:Y:S05]  /*0170*/  EXIT ;  /* 0x000000000000794d */ /* 0x000fea0003800000 */
.L_x_195:
        /* <DEDUP_REMOVED lines=16> */
.L_x_257:


//--------------------- .text._Z13linear_kernelPKdPdi --------------------------
	.section	.text._Z13linear_kernelPKdPdi,"ax",@progbits
	.align	128
        .global         _Z13linear_kernelPKdPdi
        .type           _Z13linear_kernelPKdPdi,@function
        .size           _Z13linear_kernelPKdPdi,(.L_x_258 - _Z13linear_kernelPKdPdi)
        .other          _Z13linear_kernelPKdPdi,@"STO_CUDA_ENTRY STV_DEFAULT"
_Z13linear_kernelPKdPdi:
.text._Z13linear_kernelPKdPdi:
        /* <DEDUP_REMOVED lines=21> */
[----:B0-----:R-:W-:-:S06]  /*0150*/  IADD3 R2, PT, PT, R8, 0xffffffe, RZ ;  /* 0x0ffffffe08027810 */ /* 0x001fcc0007ffe0ff */
[----:B------:R0:W2:Y:S02]  /*0160*/  F2I.FTZ.U32.TRUNC.NTZ R3, R2 ;  /* 0x0000000200037305 */ /* 0x0000a4000021f000 */
[----:B0-----:R-:W-:Y:S02]  /*0170*/  IMAD.MOV.U32 R2, RZ, RZ, RZ ;  /* 0x000000ffff027224 */ /* 0x001fe400078e00ff */
[----:B--2---:R-:W-:-:S04]  /*0180*/  IMAD R9, R9, R3, RZ ;  /* 0x0000000309097224 */ /* 0x004fc800078e02ff */
[----:B------:R-:W-:-:S06]  /*0190*/  IMAD.HI.U32 R8, R3, R9, R2 ;  /* 0x0000000903087227 */ /* 0x000fcc00078e0002 */
[----:B------:R-:W-:-:S05]  /*01a0*/  IMAD.HI.U32 R9, R8, R5, RZ ;  /* 0x0000000508097227 */ /* 0x000fca00078e00ff */
[----:B------:R-:W-:-:S05]  /*01b0*/  IADD3 R2, PT, PT, -R9, RZ, RZ ;  /* 0x000000ff09027210 */ /* 0x000fca0007ffe1ff */
[----:B------:R-:W-:Y:S02]  /*01c0*/  IMAD R5, R0, R2, R5 ;  /* 0x0000000200057224 */ /* 0x000fe400078e0205 */
[----:B------:R-:W0:Y:S03]  /*01d0*/  LDC.64 R2, c[0x0][0x388] ;  /* 0x0000e200ff027b82 */ /* 0x000e260000000a00 */
[----:B------:R-:W-:-:S13]  /*01e0*/  ISETP.GE.U32.AND P0, PT, R5, R0, PT ;  /* 0x000000000500720c */ /* 0x000fda0003f06070 */
[----:B------:R-:W-:Y:S01]  /*01f0*/  @P0 IMAD.IADD R5, R5, 0x1, -R0 ;  /* 0x0000000105050824 */ /* 0x000fe200078e0a00 */
[----:B------:R-:W-:-:S04]  /*0200*/  @P0 IADD3 R9, PT, PT, R9, 0x1, RZ ;  /* 0x0000000109090810 */ /* 0x000fc80007ffe0ff */
[-C--:B------:R-:W-:Y:S02]  /*0210*/  ISETP.GE.U32.AND P1, PT, R5, R0.reuse, PT ;  /* 0x000000000500720c */ /* 0x080fe40003f26070 */
[----:B------:R-:W2:Y:S11]  /*0220*/  LDC.64 R4, c[0x0][0x380] ;  /* 0x0000e000ff047b82 */ /* 0x000eb60000000a00 */
[----:B------:R-:W-:Y:S01]  /*0230*/  @P1 VIADD R9, R9, 0x1 ;  /* 0x0000000109091836 */ /* 0x000fe20000000000 */
[----:B------:R-:W-:-:S04]  /*0240*/  @!P2 LOP3.LUT R9, RZ, R0, RZ, 0x33, !PT ;  /* 0x00000000ff09a212 */ /* 0x000fc800078e33ff */
[----:B------:R-:W-:-:S04]  /*0250*/  IADD3 R6, PT, PT, R6, R9, RZ ;  /* 0x0000000906067210 */ /* 0x000fc80007ffe0ff */
[C---:B------:R-:W-:Y:S02]  /*0260*/  LOP3.LUT R8, R6.reuse, 0x3, RZ, 0xc0, !PT ;  /* 0x0000000306087812 */ /* 0x040fe400078ec0ff */
[----:B------:R-:W-:Y:S02]  /*0270*/  ISETP.GE.U32.AND P1, PT, R6, 0x3, PT ;  /* 0x000000030600780c */ /* 0x000fe40003f26070 */
[----:B------:R-:W-:-:S13]  /*0280*/  ISETP.NE.AND P0, PT, R8, 0x3, PT ;  /* 0x000000030800780c */ /* 0x000fda0003f05270 */
[----:B01----:R-:W-:Y:S05]  /*0290*/  @!P0 BRA `(.L_x_197) ;  /* 0x0000000000348947 */ /* 0x003fea0003800000 */
[----:B------:R-:W0:Y:S01]  /*02a0*/  LDC.64 R14, c[0x0][0x380] ;  /* 0x0000e000ff0e7b82 */ /* 0x000e220000000a00 */
[----:B------:R-:W-:-:S05]  /*02b0*/  VIADD R6, R6, 0x1 ;  /* 0x0000000106067836 */ /* 0x000fca0000000000 */
[----:B------:R-:W-:Y:S02]  /*02c0*/  LOP3.LUT R6, R6, 0x3, RZ, 0xc0, !PT ;  /* 0x0000000306067812 */ /* 0x000fe400078ec0ff */
[----:B------:R-:W1:Y:S02]  /*02d0*/  LDC.64 R12, c[0x0][0x388] ;  /* 0x0000e200ff0c7b82 */ /* 0x000e640000000a00 */
[----:B------:R-:W-:-:S07]  /*02e0*/  IADD3 R6, PT, PT, -R6, RZ, RZ ;  /* 0x000000ff06067210 */ /* 0x000fce0007ffe1ff */
.L_x_198:
[----:B0--3--:R-:W-:-:S06]  /*02f0*/  IMAD.WIDE R10, R7, 0x8, R14 ;  /* 0x00000008070a7825 */ /* 0x009fcc00078e020e */
[----:B------:R-:W3:Y:S01]  /*0300*/  LDG.E.64 R10, desc[UR4][R10.64] ;  /* 0x000000040a0a7981 */ /* 0x000ee2000c1e1b00 */
[----:B-1----:R-:W-:Y:S01]  /*0310*/  IMAD.WIDE R8, R7, 0x8, R12 ;  /* 0x0000000807087825 */ /* 0x002fe200078e020c */
[----:B------:R-:W-:-:S03]  /*0320*/  IADD3 R7, PT, PT, R0, R7, RZ ;  /* 0x0000000700077210 */ /* 0x000fc60007ffe0ff */
[----:B------:R-:W-:-:S05]  /*0330*/  VIADD R6, R6, 0x1 ;  /* 0x0000000106067836 */ /* 0x000fca0000000000 */
[----:B------:R-:W-:Y:S01]  /*0340*/  ISETP.NE.AND P0, PT, R6, RZ, PT ;  /* 0x000000ff0600720c */ /* 0x000fe20003f05270 */
[----:B---3--:R3:W-:-:S12]  /*0350*/  STG.E.64 desc[UR4][R8.64], R10 ;  /* 0x0000000a08007986 */ /* 0x0087d8000c101b04 */
[----:B------:R-:W-:Y:S05]  /*0360*/  @P0 BRA `(.L_x_198) ;  /* 0xfffffffc00e00947 */ /* 0x000fea000383ffff */
.L_x_197:
[----:B------:R-:W-:Y:S05]  /*0370*/  BSYNC.RECONVERGENT B0 ;  /* 0x0000000000007941 */ /* 0x000fea0003800200 */
.L_x_196:
[----:B------:R-:W-:Y:S05]  /*0380*/  @!P1 EXIT ;  /* 0x000000000000994d */ /* 0x000fea0003800000 */
.L_x_199:
[----:B0-2---:R-:W-:-:S05]  /*0390*/  IMAD.WIDE R24, R7, 0x8, R4 ;  /* 0x0000000807187825 */ /* 0x005fca00078e0204 */
[----:B---3--:R-:W2:Y:S01]  /*03a0*/  LDG.E.64 R8, desc[UR4][R24.64] ;  /* 0x0000000418087981 */ /* 0x008ea2000c1e1b00 */
[----:B------:R-:W-:-:S04]  /*03b0*/  IMAD.WIDE R26, R7, 0x8, R2 ;  /* 0x00000008071a7825 */ /* 0x000fc800078e0202 */
[C---:B------:R-:W-:Y:S01]  /*03c0*/  IMAD.WIDE R10, R0.reuse, 0x8, R24 ;  /* 0x00000008000a7825 */ /* 0x040fe200078e0218 */
[----:B--2---:R0:W-:Y:S04]  /*03d0*/  STG.E.64 desc[UR4][R26.64], R8 ;  /* 0x000000081a007986 */ /* 0x0041e8000c101b04 */
[----:B------:R-:W2:Y:S01]  /*03e0*/  LDG.E.64 R12, desc[UR4][R10.64] ;  /* 0x000000040a0c7981 */ /* 0x000ea2000c1e1b00 */
[----:B------:R-:W-:-:S04]  /*03f0*/  IMAD.WIDE R14, R0, 0x8, R26 ;  /* 0x00000008000e7825 */ /* 0x000fc800078e021a */
[C---:B------:R-:W-:Y:S01]  /*0400*/  IMAD.WIDE R16, R0.reuse, 0x8, R10 ;  /* 0x0000000800107825 */ /* 0x040fe200078e020a */
[----:B--2---:R0:W-:Y:S04]  /*0410*/  STG.E.64 desc[UR4][R14.64], R12 ;  /* 0x0000000c0e007986 */ /* 0x0041e8000c101b04 */
[----:B------:R-:W2:Y:S01]  /*0420*/  LDG.E.64 R18, desc[UR4][R16.64] ;  /* 0x0000000410127981 */ /* 0x000ea2000c1e1b00 */
[----:B------:R-:W-:-:S04]  /*0430*/  IMAD.WIDE R20, R0, 0x8, R14 ;  /* 0x0000000800147825 */ /* 0x000fc800078e020e */
[C---:B------:R-:W-:Y:S01]  /*0440*/  IMAD.WIDE R22, R0.reuse, 0x8, R16 ;  /* 0x0000000800167825 */ /* 0x040fe200078e0210 */
[----:B--2---:R0:W-:Y:S05]  /*0450*/  STG.E.64 desc[UR4][R20.64], R18 ;  /* 0x0000001214007986 */ /* 0x0041ea000c101b04 */
[----:B------:R-:W2:Y:S01]  /*0460*/  LDG.E.64 R22, desc[UR4][R22.64] ;  /* 0x0000000416167981 */ /* 0x000ea2000c1e1b00 */
[C---:B------:R-:W-:Y:S01]  /*0470*/  IMAD.WIDE R24, R0.reuse, 0x8, R20 ;  /* 0x0000000800187825 */ /* 0x040fe200078e0214 */
[----:B------:R-:W-:-:S04]  /*0480*/  LEA R7, R0, R7, 0x2 ;  /* 0x0000000700077211 */ /* 0x000fc800078e10ff */
[----:B------:R-:W-:Y:S01]  /*0490*/  ISETP.GE.AND P0, PT, R7, UR6, PT ;  /* 0x0000000607007c0c */ /* 0x000fe2000bf06270 */
[----:B--2---:R0:W-:-:S12]  /*04a0*/  STG.E.64 desc[UR4][R24.64], R22 ;  /* 0x0000001618007986 */ /* 0x0041d8000c101b04 */
[----:B------:R-:W-:Y:S05]  /*04b0*/  @!P0 BRA `(.L_x_199) ;  /* 0xfffffffc00b48947 */ /* 0x000fea000383ffff */
[----:B------:R-:W-:Y:S05]  /*04c0*/  EXIT ;  /* 0x000000000000794d */ /* 0x000fea0003800000 */
.L_x_200:
        /* <DEDUP_REMOVED lines=11> */
.L_x_258:


//--------------------- .text._Z26symmetric_threshold_kernelPKdPdi --------------------------
	.section	.text._Z26symmetric_threshold_kernelPKdPdi,"ax",@progbits
	.align	128
        .global         _Z26symmetric_threshold_kernelPKdPdi
        .type           _Z26symmetric_threshold_kernelPKdPdi,@function
        .size           _Z26symmetric_threshold_kernelPKdPdi,(.L_x_259 - _Z26symmetric_threshold_kernelPKdPdi)
        .other          _Z26symmetric_threshold_kernelPKdPdi,@"STO_CUDA_ENTRY STV_DEFAULT"
_Z26symmetric_threshold_kernelPKdPdi:
.text._Z26symmetric_threshold_kernelPKdPdi:
        /* <DEDUP_REMOVED lines=28> */
[----:B------:R-:W-:Y:S02]  /*01c0*/  IMAD R5, R0, R2, R5 ;  /* 0x0000000200057224 */ /* 0x000fe400078e0205 */
[----:B------:R-:W0:Y:S03]  /*01d0*/  LDC.64 R2, c[0x0][0x388] ;  /* 0x0000e200ff027b82 */ /* 0x000e260000000a00 */
[----:B------:R-:W-:-:S13]  /*01e0*/  ISETP.GE.U32.AND P0, PT, R5, R0, PT ;  /* 0x000000000500720c */ /* 0x000fda0003f06070 */
[----:B------:R-:W-:Y:S01]  /*01f0*/  @P0 IADD3 R5, PT, PT, -R0, R5, RZ ;  /* 0x0000000500050210 */ /* 0x000fe20007ffe1ff */
[----:B------:R-:W-:-:S03]  /*0200*/  @P0 VIADD R9, R9, 0x1 ;  /* 0x0000000109090836 */ /* 0x000fc60000000000 */
[----:B------:R-:W-:Y:S02]  /*0210*/  ISETP.GE.U32.AND P1, PT, R5, R0, PT ;  /* 0x000000000500720c */ /* 0x000fe40003f26070 */
[----:B------:R-:W2:Y:S11]  /*0220*/  LDC.64 R4, c[0x0][0x380] ;  /* 0x0000e000ff047b82 */ /* 0x000eb60000000a00 */
[----:B------:R-:W-:-:S02]  /*0230*/  @P1 IADD3 R9, PT, PT, R9, 0x1, RZ ;  /* 0x0000000109091810 */ /* 0x000fc40007ffe0ff */
[----:B------:R-:W-:-:S05]  /*0240*/  @!P2 LOP3.LUT R9, RZ, R0, RZ, 0x33, !PT ;  /* 0x00000000ff09a212 */ /* 0x000fca00078e33ff */
[----:B------:R-:W-:-:S05]  /*0250*/  IMAD.IADD R6, R6, 0x1, R9 ;  /* 0x0000000106067824 */ /* 0x000fca00078e0209 */
[C---:B------:R-:W-:Y:S02]  /*0260*/  LOP3.LUT R8, R6.reuse, 0x3, RZ, 0xc0, !PT ;  /* 0x0000000306087812 */ /* 0x040fe400078ec0ff */
[----:B------:R-:W-:Y:S02]  /*0270*/  ISETP.GE.U32.AND P0, PT, R6, 0x3, PT ;  /* 0x000000030600780c */ /* 0x000fe40003f06070 */
[----:B------:R-:W-:-:S13]  /*0280*/  ISETP.NE.AND P1, PT, R8, 0x3, PT ;  /* 0x000000030800780c */ /* 0x000fda0003f25270 */
[----:B01----:R-:W-:Y:S05]  /*0290*/  @!P1 BRA `(.L_x_202) ;  /* 0x0000000000449947 */ /* 0x003fea0003800000 */
[----:B------:R-:W0:Y:S01]  /*02a0*/  LDC.64 R8, c[0x0][0x380] ;  /* 0x0000e000ff087b82 */ /* 0x000e220000000a00 */
[----:B------:R-:W-:-:S04]  /*02b0*/  IADD3 R6, PT, PT, R6, 0x1, RZ ;  /* 0x0000000106067810 */ /* 0x000fc80007ffe0ff */
[----:B------:R-:W-:-:S03]  /*02c0*/  LOP3.LUT R6, R6, 0x3, RZ, 0xc0, !PT ;  /* 0x0000000306067812 */ /* 0x000fc600078ec0ff */
[----:B------:R-:W1:Y:S02]  /*02d0*/  LDC.64 R10, c[0x0][0x388] ;  /* 0x0000e200ff0a7b82 */ /* 0x000e640000000a00 */
[----:B------:R-:W-:-:S07]  /*02e0*/  IMAD.MOV R6, RZ, RZ, -R6 ;  /* 0x000000ffff067224 */ /* 0x000fce00078e0a06 */
.L_x_203:
[----:B0-----:R-:W-:-:S06]  /*02f0*/  IMAD.WIDE R14, R7, 0x8, R8 ;  /* 0x00000008070e7825 */ /* 0x001fcc00078e0208 */
[----:B---3--:R-:W3:Y:S01]  /*0300*/  LDG.E.64 R14, desc[UR4][R14.64] ;  /* 0x000000040e0e7981 */ /* 0x008ee2000c1e1b00 */
[----:B------:R-:W-:Y:S01]  /*0310*/  MOV R16, 0x3ff00000 ;  /* 0x3ff0000000107802 */ /* 0x000fe20000000f00 */
[----:B-1----:R-:W-:Y:S01]  /*0320*/  IMAD.WIDE R12, R7, 0x8, R10 ;  /* 0x00000008070c7825 */ /* 0x002fe200078e020a */
[----:B------:R-:W-:-:S03]  /*0330*/  IADD3 R6, PT, PT, R6, 0x1, RZ ;  /* 0x0000000106067810 */ /* 0x000fc60007ffe0ff */
[----:B------:R-:W-:Y:S01]  /*0340*/  IMAD.IADD R7, R0, 0x1, R7 ;  /* 0x0000000100077824 */ /* 0x000fe200078e0207 */
[----:B---3--:R-:W-:-:S06]  /*0350*/  DSETP.GEU.AND P1, PT, R14, RZ, PT ;  /* 0x000000ff0e00722a */ /* 0x008fcc0003f2e000 */
[----:B------:R-:W-:Y:S01]  /*0360*/  FSEL R17, -R16, 1.875, !P1 ;  /* 0x3ff0000010117808 */ /* 0x000fe20004800100 */
[----:B------:R-:W-:Y:S01]  /*0370*/  IMAD.MOV.U32 R16, RZ, RZ, RZ ;  /* 0x000000ffff107224 */ /* 0x000fe200078e00ff */
[----:B------:R-:W-:-:S04]  /*0380*/  ISETP.NE.AND P1, PT, R6, RZ, PT ;  /* 0x000000ff0600720c */ /* 0x000fc80003f25270 */
[----:B------:R3:W-:Y:S09]  /*0390*/  STG.E.64 desc[UR4][R12.64], R16 ;  /* 0x000000100c007986 */ /* 0x0007f2000c101b04 */
[----:B------:R-:W-:Y:S05]  /*03a0*/  @P1 BRA `(.L_x_203) ;  /* 0xfffffffc00d01947 */ /* 0x000fea000383ffff */
.L_x_202:
[----:B------:R-:W-:Y:S05]  /*03b0*/  BSYNC.RECONVERGENT B0 ;  /* 0x0000000000007941 */ /* 0x000fea0003800200 */
.L_x_201:
[----:B------:R-:W-:Y:S05]  /*03c0*/  @!P0 EXIT ;  /* 0x000000000000894d */ /* 0x000fea0003800000 */
.L_x_204:
[----:B--23--:R-:W-:-:S05]  /*03d0*/  IMAD.WIDE R12, R7, 0x8, R4 ;  /* 0x00000008070c7825 */ /* 0x00cfca00078e0204 */
[----:B------:R-:W2:Y:S01]  /*03e0*/  LDG.E.64 R8, desc[UR4][R12.64] ;  /* 0x000000040c087981 */ /* 0x000ea2000c1e1b00 */
[----:B------:R-:W-:Y:S01]  /*03f0*/  MOV R6, 0x3ff00000 ;  /* 0x3ff0000000067802 */ /* 0x000fe20000000f00 */
[----:B------:R-:W-:-:S04]  /*0400*/  IMAD.WIDE R22, R7, 0x8, R2 ;  /* 0x0000000807167825 */ /* 0x000fc800078e0202 */
[----:B-1----:R-:W-:Y:S01]  /*0410*/  IMAD.MOV.U32 R16, RZ, RZ, RZ ;  /* 0x000000ffff107224 */ /* 0x002fe200078e00ff */
[----:B--2---:R-:W-:Y:S01]  /*0420*/  DSETP.GEU.AND P0, PT, R8, RZ, PT ;  /* 0x000000ff0800722a */ /* 0x004fe20003f0e000 */
[----:B------:R-:W-:-:S05]  /*0430*/  IMAD.WIDE R8, R0, 0x8, R12 ;  /* 0x0000000800087825 */ /* 0x000fca00078e020c */
[----:B------:R-:W-:-:S05]  /*0440*/  FSEL R17, -R6, 1.875, !P0 ;  /* 0x3ff0000006117808 */ /* 0x000fca0004000100 */
[----:B------:R-:W-:Y:S04]  /*0450*/  STG.E.64 desc[UR4][R22.64], R16 ;  /* 0x0000001016007986 */ /* 0x000fe8000c101b04 */
[----:B------:R-:W2:Y:S01]  /*0460*/  LDG.E.64 R10, desc[UR4][R8.64] ;  /* 0x00000004080a7981 */ /* 0x000ea2000c1e1b00 */
[----:B------:R-:W-:Y:S01]  /*0470*/  MOV R18, RZ ;  /* 0x000000ff00127202 */ /* 0x000fe20000000f00 */
[----:B------:R-:W-:Y:S01]  /*0480*/  IMAD.WIDE R12, R0, 0x8, R8 ;  /* 0x00000008000c7825 */ /* 0x000fe200078e0208 */
[----:B--2---:R-:W-:-:S03]  /*0490*/  DSETP.GEU.AND P0, PT, R10, RZ, PT ;  /* 0x000000ff0a00722a */ /* 0x004fc60003f0e000 */
[----:B------:R-:W-:-:S03]  /*04a0*/  IMAD.WIDE R10, R0, 0x8, R22 ;  /* 0x00000008000a7825 */ /* 0x000fc600078e0216 */
[----:B------:R-:W-:-:S05]  /*04b0*/  FSEL R19, -R6, 1.875, !P0 ;  /* 0x3ff0000006137808 */ /* 0x000fca0004000100 */
[----:B------:R0:W-:Y:S04]  /*04c0*/  STG.E.64 desc[UR4][R10.64], R18 ;  /* 0x000000120a007986 */ /* 0x0001e8000c101b04 */
[----:B------:R-:W2:Y:S01]  /*04d0*/  LDG.E.64 R14, desc[UR4][R12.64] ;  /* 0x000000040c0e7981 */ /* 0x000ea2000c1e1b00 */
[----:B------:R-:W-:-:S04]  /*04e0*/  IMAD.WIDE R8, R0, 0x8, R12 ;  /* 0x0000000800087825 */ /* 0x000fc800078e020c */
[----:B------:R-:W-:Y:S01]  /*04f0*/  IMAD.MOV.U32 R20, RZ, RZ, RZ ;  /* 0x000000ffff147224 */ /* 0x000fe200078e00ff */
[----:B--2---:R-:W-:Y:S01]  /*0500*/  DSETP.GEU.AND P0, PT, R14, RZ, PT ;  /* 0x000000ff0e00722a */ /* 0x004fe20003f0e000 */
[----:B------:R-:W-:-:S05]  /*0510*/  IMAD.WIDE R14, R0, 0x8, R10 ;  /* 0x00000008000e7825 */ /* 0x000fca00078e020a */
[----:B------:R-:W-:-:S05]  /*0520*/  FSEL R21, -R6, 1.875, !P0 ;  /* 0x3ff0000006157808 */ /* 0x000fca0004000100 */
[----:B------:R1:W-:Y:S04]  /*0530*/  STG.E.64 desc[UR4][R14.64], R20 ;  /* 0x000000140e007986 */ /* 0x0003e8000c101b04 */
[----:B------:R-:W2:Y:S01]  /*0540*/  LDG.E.64 R8, desc[UR4][R8.64] ;  /* 0x0000000408087981 */ /* 0x000ea2000c1e1b00 */
[C---:B0-----:R-:W-:Y:S01]  /*0550*/  IMAD.WIDE R10, R0.reuse, 0x8, R14 ;  /* 0x00000008000a7825 */ /* 0x041fe200078e020e */
[----:B------:R-:W-:Y:S01]  /*0560*/  LEA R7, R0, R7, 0x2 ;  /* 0x0000000700077211 */ /* 0x000fe200078e10ff */
[----:B--2---:R-:W-:-:S06]  /*0570*/  DSETP.GEU.AND P0, PT, R8, RZ, PT ;  /* 0x000000ff0800722a */ /* 0x004fcc0003f0e000 */
[----:B------:R-:W-:Y:S02]  /*0580*/  FSEL R17, -R6, 1.875, !P0 ;  /* 0x3ff0000006117808 */ /* 0x000fe40004000100 */
[----:B------:R-:W-:-:S03]  /*0590*/  ISETP.GE.AND P0, PT, R7, UR6, PT ;  /* 0x0000000607007c0c */ /* 0x000fc6000bf06270 */
[----:B------:R1:W-:Y:S10]  /*05a0*/  STG.E.64 desc[UR4][R10.64], R16 ;  /* 0x000000100a007986 */ /* 0x0003f4000c101b04 */
[----:B------:R-:W-:Y:S05]  /*05b0*/  @!P0 BRA `(.L_x_204) ;  /* 0xfffffffc00848947 */ /* 0x000fea000383ffff */
[----:B------:R-:W-:Y:S05]  /*05c0*/  EXIT ;  /* 0x000000000000794d */ /* 0x000fea0003800000 */
.L_x_205:
        /* <DEDUP_REMOVED lines=11> */
.L_x_259:


//--------------------- .text._Z16threshold_kernelPKdPdi --------------------------
	.section	.text._Z16threshold_kernelPKdPdi,"ax",@progbits
	.align	128
        .global         _Z16threshold_kernelPKdPdi
        .type           _Z16threshold_kernelPKdPdi,@function
        .size           _Z16threshold_kernelPKdPdi,(.L_x_260 - _Z16threshold_kernelPKdPdi)
        .other          _Z16threshold_kernelPKdPdi,@"STO_CUDA_ENTRY STV_DEFAULT"
_Z16threshold_kernelPKdPdi:
.text._Z16threshold_kernelPKdPdi:
        /* <DEDUP_REMOVED lines=14> */
.L_x_206:
        /* <DEDUP_REMOVED lines=12> */
.L_x_207:
        /* <DEDUP_REMOVED lines=14> */
.L_x_260:


//--------------------- .text._Z25hyperbolic_tangent_kernelPKdPdi --------------------------
	.section	.text._Z25hyperbolic_tangent_kernelPKdPdi,"ax",@progbits
	.align	128
        .global         _Z25hyperbolic_tangent_kernelPKdPdi
        .type           _Z25hyperbolic_tangent_kernelPKdPdi,@function
        .size           _Z25hyperbolic_tangent_kernelPKdPdi,(.L_x_261 - _Z25hyperbolic_tangent_kernelPKdPdi)
        .other          _Z25hyperbolic_tangent_kernelPKdPdi,@"STO_CUDA_ENTRY STV_DEFAULT"
_Z25hyperbolic_tangent_kernelPKdPdi:
.text._Z25hyperbolic_tangent_kernelPKdPdi:
        /* <DEDUP_REMOVED lines=14> */
.L_x_211:
        /* <DEDUP_REMOVED lines=69> */
.L_x_209:
        /* <DEDUP_REMOVED lines=35> */
.L_x_210:
[----:B------:R-:W-:Y:S05]  /*0760*/  BSYNC.RECONVERGENT B0 ;  /* 0x0000000000007941 */ /* 0x000fea0003800200 */
.L_x_208:
[----:B---3--:R-:W-:-:S05]  /*0770*/  IMAD.WIDE R10, R13, 0x8, R4 ;  /* 0x000000080d0a7825 */ /* 0x008fca00078e0204 */
[----:B------:R1:W-:Y:S01]  /*0780*/  STG.E.64 desc[UR6][R10.64], R6 ;  /* 0x000000060a007986 */ /* 0x0003e2000c101b06 */
[----:B------:R-:W-:Y:S05]  /*0790*/  @!P0 BRA `(.L_x_211) ;  /* 0xfffffff800508947 */ /* 0x000fea000383ffff */
[----:B------:R-:W-:Y:S05]  /*07a0*/  EXIT ;  /* 0x000000000000794d */ /* 0x000fea0003800000 */
.L_x_212:
        /* <DEDUP_REMOVED lines=13> */
.L_x_261:


//--------------------- .text._Z15logistic_kernelPKdPdi --------------------------
	.section	.text._Z15logistic_kernelPKdPdi,"ax",@progbits
	.align	128
        .global         _Z15logistic_kernelPKdPdi
        .type           _Z15logistic_kernelPKdPdi,@function
        .size           _Z15logistic_kernelPKdPdi,(.L_x_231 - _Z15logistic_kernelPKdPdi)
        .other          _Z15logistic_kernelPKdPdi,@"STO_CUDA_ENTRY STV_DEFAULT"
_Z15logistic_kernelPKdPdi:
.text._Z15logistic_kernelPKdPdi:
        /* <DEDUP_REMOVED lines=14> */
.L_x_217:
        /* <DEDUP_REMOVED lines=62> */
.L_x_214:
[----:B----4-:R-:W-:Y:S05]  /*04c0*/  BSYNC.RECONVERGENT B0 ;  /* 0x0000000000007941 */ /* 0x010fea0003800200 */
.L_x_213:
        /* <DEDUP_REMOVED lines=17> */
[----:B---3--:R-:W-:Y:S05]  /*05e0*/  CALL.REL.NOINC `($__internal_7_$__cuda_sm20_dblrcp_rn_slowpath_v3) ;  /* 0x00000000001c7944 */ /* 0x008fea0003c00000 */
[----:B------:R-:W-:Y:S02]  /*05f0*/  IMAD.MOV.U32 R10, RZ, RZ, R12 ;  /* 0x000000ffff0a7224 */ /* 0x000fe400078e000c */
[----:B------:R-:W-:-:S07]  /*0600*/  IMAD.MOV.U32 R11, RZ, RZ, R13 ;  /* 0x000000ffff0b7224 */ /* 0x000fce00078e000d */
.L_x_216:
[----:B------:R-:W-:Y:S05]  /*0610*/  BSYNC.RECONVERGENT B0 ;  /* 0x0000000000007941 */ /* 0x000fea0003800200 */
.L_x_215:
[----:B---3--:R-:W-:-:S05]  /*0620*/  IMAD.WIDE R8, R9, 0x8, R4 ;  /* 0x0000000809087825 */ /* 0x008fca00078e0204 */
[----:B------:R1:W-:Y:S01]  /*0630*/  STG.E.64 desc[UR6][R8.64], R10 ;  /* 0x0000000a08007986 */ /* 0x0003e2000c101b06 */
[----:B------:R-:W-:Y:S05]  /*0640*/  @!P0 BRA `(.L_x_217) ;  /* 0xfffffff800a48947 */ /* 0x000fea000383ffff */
[----:B------:R-:W-:Y:S05]  /*0650*/  EXIT ;  /* 0x000000000000794d */ /* 0x000fea0003800000 */
        .weak           $__internal_7_$__cuda_sm20_dblrcp_rn_slowpath_v3
        .type           $__internal_7_$__cuda_sm20_dblrcp_rn_slowpath_v3,@function
        .size           $__internal_7_$__cuda_sm20_dblrcp_rn_slowpath_v3,(.L_x_231 - $__internal_7_$__cuda_sm20_dblrcp_rn_slowpath_v3)
$__internal_7_$__cuda_sm20_dblrcp_rn_slowpath_v3:
        /* <DEDUP_REMOVED lines=27> */
.L_x_221:
        /* <DEDUP_REMOVED lines=10> */
.L_x_219:
[----:B------:R-:W-:Y:S01]  /*08b0*/  LOP3.LUT R13, R11, 0x80000, RZ, 0xfc, !PT ;  /* 0x000800000b0d7812 */ /* 0x000fe200078efcff */
[----:B------:R-:W-:-:S07]  /*08c0*/  IMAD.MOV.U32 R12, RZ, RZ, R10 ;  /* 0x000000ffff0c7224 */ /* 0x000fce00078e000a */
.L_x_220:
[----:B------:R-:W-:Y:S05]  /*08d0*/  BSYNC.RECONVERGENT B1 ;  /* 0x0000000000017941 */ /* 0x000fea0003800200 */
.L_x_218:
[----:B------:R-:W-:Y:S01]  /*08e0*/  MOV R10, R0 ;  /* 0x00000000000a7202 */ /* 0x000fe20000000f00 */
[----:B------:R-:W-:-:S04]  /*08f0*/  IMAD.MOV.U32 R11, RZ, RZ, 0x0 ;  /* 0x00000000ff0b7424 */ /* 0x000fc800078e00ff */
[----:B------:R-:W-:Y:S05]  /*0900*/  RET.REL.NODEC R10 `(_Z15logistic_kernelPKdPdi) ;  /* 0xfffffff40abc7950 */ /* 0x000fea0003c3ffff */
.L_x_222:
        /* <DEDUP_REMOVED lines=15> */
.L_x_231:


//--------------------- .nv.shared.reserved.0     --------------------------
	.section	.nv.shared.reserved.0,"aw",@nobits
	.weak		__nv_reservedSMEM_offset_0_alias
	.size		__nv_reservedSMEM_offset_0_alias, 0, 64
	.other		__nv_reservedSMEM_offset_0_alias,@"STO_CUDA_RESERVED_SHARED STV_DEFAULT"
__nv_reservedSMEM_offset_0_alias:
	.zero		0
	.zero		64


//--------------------- .nv.global                --------------------------
	.section	.nv.global,"aw",@nobits
.nv.global:
	.type		_ZN34_INTERNAL_54e5cede_4_k_cu_0f4ad1416thrust24THRUST_300001_SM_1000_NS3seqE,@object
	.size		_ZN34_INTERNAL_54e5cede_4_k_cu_0f4ad1416thrust24THRUST_300001_SM_1000_NS3seqE,(_ZN34_INTERNAL_54e5cede_4_k_cu_0f4ad1414cuda3std3__48in_placeE - _ZN34_INTERNAL_54e5cede_4_k_cu_0f4ad1416thrust24THRUST_300001_SM_1000_NS3seqE)
_ZN34_INTERNAL_54e5cede_4_k_cu_0f4ad1416thrust24THRUST_300001_SM_1000_NS3seqE:
	.zero		1
	.type		_ZN34_INTERNAL_54e5cede_4_k_cu_0f4ad1414cuda3std3__48in_placeE,@object
	.size		_ZN34_INTERNAL_54e5cede_4_k_cu_0f4ad1414cuda3std3__48in_placeE,(_ZN34_INTERNAL_54e5cede_4_k_cu_0f4ad1414cuda3std6ranges3__45__cpo4sizeE - _ZN34_INTERNAL_54e5cede_4_k_cu_0f4ad1414cuda3std3__48in_placeE)
_ZN34_INTERNAL_54e5cede_4_k_cu_0f4ad1414cuda3std3__48in_placeE:
	.zero		1
	.type		_ZN34_INTERNAL_54e5cede_4_k_cu_0f4ad1414cuda3std6ranges3__45__cpo4sizeE,@object
	.size		_ZN34_INTERNAL_54e5cede_4_k_cu_0f4ad1414cuda3std6ranges3__45__cpo4sizeE,(_ZN34_INTERNAL_54e5cede_4_k_cu_0f4ad1416thrust24THRUST_300001_SM_1000_NS12placeholders2_3E - _ZN34_INTERNAL_54e5cede_4_k_cu_0f4ad1414cuda3std6ranges3__45__cpo4sizeE)
_ZN34_INTERNAL_54e5cede_4_k_cu_0f4ad1414cuda3std6ranges3__45__cpo4sizeE:
	.zero		1
	.type		_ZN34_INTERNAL_54e5cede_4_k_cu_0f4ad1416thrust24THRUST_300001_SM_1000_NS12placeholders2_3E,@object
	.size		_ZN34_INTERNAL_54e5cede_4_k_cu_0f4ad1416thrust24THRUST_300001_SM_1000_NS12placeholders2_3E,(_ZN34_INTERNAL_54e5cede_4_k_cu_0f4ad1414cuda3std3__45__cpo6cbeginE - _ZN34_INTERNAL_54e5cede_4_k_cu_0f4ad1416thrust24THRUST_300001_SM_1000_NS12placeholders2_3E)
_ZN34_INTERNAL_54e5cede_4_k_cu_0f4ad1416thrust24THRUST_300001_SM_1000_NS12placeholders2_3E:
	.zero		1
	.type		_ZN34_INTERNAL_54e5cede_4_k_cu_0f4ad1414cuda3std3__45__cpo6cbeginE,@object
	.size		_ZN34_INTERNAL_54e5cede_4_k_cu_0f4ad1414cuda3std3__45__cpo6cbeginE,(_ZN34_INTERNAL_54e5cede_4_k_cu_0f4ad1414cuda3std6ranges3__45__cpo6cbeginE - _ZN34_INTERNAL_54e5cede_4_k_cu_0f4ad1414cuda3std3__45__cpo6cbeginE)
_ZN34_INTERNAL_54e5cede_4_k_cu_0f4ad1414cuda3std3__45__cpo6cbeginE:
	.zero		1
	.type		_ZN34_INTERNAL_54e5cede_4_k_cu_0f4ad1414cuda3std6ranges3__45__cpo6cbeginE,@object
	.size		_ZN34_INTERNAL_54e5cede_4_k_cu_0f4ad1414cuda3std6ranges3__45__cpo6cbeginE,(_ZN34_INTERNAL_54e5cede_4_k_cu_0f4ad1416thrust24THRUST_300001_SM_1000_NS12placeholders2_7E - _ZN34_INTERNAL_54e5cede_4_k_cu_0f4ad1414cuda3std6ranges3__45__cpo6cbeginE)
_ZN34_INTERNAL_54e5cede_4_k_cu_0f4ad1414cuda3std6ranges3__45__cpo6cbeginE:
	.zero		1
	.type		_ZN34_INTERNAL_54e5cede_4_k_cu_0f4ad1416thrust24THRUST_300001_SM_1000_NS12placeholders2_7E,@object
	.size		_ZN34_INTERNAL_54e5cede_4_k_cu_0f4ad1416thrust24THRUST_300001_SM_1000_NS12placeholders2_7E,(_ZN34_INTERNAL_54e5cede_4_k_cu_0f4ad1414cuda3std3__45__cpo7crbeginE - _ZN34_INTERNAL_54e5cede_4_k_cu_0f4ad1416thrust24THRUST_300001_SM_1000_NS12placeholders2_7E)
_ZN34_INTERNAL_54e5cede_4_k_cu_0f4ad1416thrust24THRUST_300001_SM_1000_NS12placeholders2_7E:
	.zero		1
	.type		_ZN34_INTERNAL_54e5cede_4_k_cu_0f4ad1414cuda3std3__45__cpo7crbeginE,@object
	.size		_ZN34_INTERNAL_54e5cede_4_k_cu_0f4ad1414cuda3std3__45__cpo7crbeginE,(_ZN34_INTERNAL_54e5cede_4_k_cu_0f4ad1414cuda3std6ranges3__45__cpo4nextE - _ZN34_INTERNAL_54e5cede_4_k_cu_0f4ad1414cuda3std3__45__cpo7crbeginE)
_ZN34_INTERNAL_54e5cede_4_k_cu_0f4ad1414cuda3std3__45__cpo7crbeginE:
	.zero		1
	.type		_ZN34_INTERNAL_54e5cede_4_k_cu_0f4ad1414cuda3std6ranges3__45__cpo4nextE,@object
	.size		_ZN34_INTERNAL_54e5cede_4_k_cu_0f4ad1414cuda3std6ranges3__45__cpo4nextE,(_ZN34_INTERNAL_54e5cede_4_k_cu_0f4ad1414cuda3std6ranges3__45__cpo4swapE - _ZN34_INTERNAL_54e5cede_4_k_cu_0f4ad1414cuda3std6ranges3__45__cpo4nextE)
_ZN34_INTERNAL_54e5cede_4_k_cu_0f4ad1414cuda3std6ranges3__45__cpo4nextE:
	.zero		1
	.type		_ZN34_INTERNAL_54e5cede_4_k_cu_0f4ad1414cuda3std6ranges3__45__cpo4swapE,@object
	.size		_ZN34_INTERNAL_54e5cede_4_k_cu_0f4ad1414cuda3std6ranges3__45__cpo4swapE,(_ZN34_INTERNAL_54e5cede_4_k_cu_0f4ad1416thrust24THRUST_300001_SM_1000_NS8cuda_cub10par_nosyncE - _ZN34_INTERNAL_54e5cede_4_k_cu_0f4ad1414cuda3std6ranges3__45__cpo4swapE)
_ZN34_INTERNAL_54e5cede_4_k_cu_0f4ad1414cuda3std6ranges3__45__cpo4swapE:
	.zero		1
	.type		_ZN34_INTERNAL_54e5cede_4_k_cu_0f4ad1416thrust24THRUST_300001_SM_1000_NS8cuda_cub10par_nosyncE,@object
	.size		_ZN34_INTERNAL_54e5cede_4_k_cu_0f4ad1416thrust24THRUST_300001_SM_1000_NS8cuda_cub10par_nosyncE,(_ZN34_INTERNAL_54e5cede_4_k_cu_0f4ad1416thrust24THRUST_300001_SM_1000_NS12placeholders2_9E - _ZN34_INTERNAL_54e5cede_4_k_cu_0f4ad1416thrust24THRUST_300001_SM_1000_NS8cuda_cub10par_nosyncE)
_ZN34_INTERNAL_54e5cede_4_k_cu_0f4ad1416thrust24THRUST_300001_SM_1000_NS8cuda_cub10par_nosyncE:
	.zero		1
	.type		_ZN34_INTERNAL_54e5cede_4_k_cu_0f4ad1416thrust24THRUST_300001_SM_1000_NS12placeholders2_9E,@object
	.size		_ZN34_INTERNAL_54e5cede_4_k_cu_0f4ad1416thrust24THRUST_300001_SM_1000_NS12placeholders2_9E,(_ZN34_INTERNAL_54e5cede_4_k_cu_0f4ad1414cuda3std3__436_GLOBAL__N__54e5cede_4_k_cu_0f4ad1416ignoreE - _ZN34_INTERNAL_54e5cede_4_k_cu_0f4ad1416thrust24THRUST_300001_SM_1000_NS12placeholders2_9E)
_ZN34_INTERNAL_54e5cede_4_k_cu_0f4ad1416thrust24THRUST_300001_SM_1000_NS12placeholders2_9E:
	.zero		1
	.type		_ZN34_INTERNAL_54e5cede_4_k_cu_0f4ad1414cuda3std3__436_GLOBAL__N__54e5cede_4_k_cu_0f4ad1416ignoreE,@object
	.size		_ZN34_INTERNAL_54e5cede_4_k_cu_0f4ad1414cuda3std3__436_GLOBAL__N__54e5cede_4_k_cu_0f4ad1416ignoreE,(_ZN34_INTERNAL_54e5cede_4_k_cu_0f4ad1414cuda3std6ranges3__45__cpo4dataE - _ZN34_INTERNAL_54e5cede_4_k_cu_0f4ad1414cuda3std3__436_GLOBAL__N__54e5cede_4_k_cu_0f4ad1416ignoreE)
_ZN34_INTERNAL_54e5cede_4_k_cu_0f4ad1414cuda3std3__436_GLOBAL__N__54e5cede_4_k_cu_0f4ad1416ignoreE:
	.zero		1
	.type		_ZN34_INTERNAL_54e5cede_4_k_cu_0f4ad1414cuda3std6ranges3__45__cpo4dataE,@object
	.size		_ZN34_INTERNAL_54e5cede_4_k_cu_0f4ad1414cuda3std6ranges3__45__cpo4dataE,(_ZN34_INTERNAL_54e5cede_4_k_cu_0f4ad1416thrust24THRUST_300001_SM_1000_NS12placeholders2_1E - _ZN34_INTERNAL_54e5cede_4_k_cu_0f4ad1414cuda3std6ranges3__45__cpo4dataE)
_ZN34_INTERNAL_54e5cede_4_k_cu_0f4ad1414cuda3std6ranges3__45__cpo4dataE:
	.zero		1
	.type		_ZN34_INTERNAL_54e5cede_4_k_cu_0f4ad1416thrust24THRUST_300001_SM_1000_NS12placeholders2_1E,@object
	.size		_ZN34_INTERNAL_54e5cede_4_k_cu_0f4ad1416thrust24THRUST_300001_SM_1000_NS12placeholders2_1E,(_ZN34_INTERNAL_54e5cede_4_k_cu_0f4ad1414cuda3std3__45__cpo5beginE - _ZN34_INTERNAL_54e5cede_4_k_cu_0f4ad1416thrust24THRUST_300001_SM_1000_NS12placeholders2_1E)
_ZN34_INTERNAL_54e5cede_4_k_cu_0f4ad1416thrust24THRUST_300001_SM_1000_NS12placeholders2_1E:
	.zero		1
	.type		_ZN34_INTERNAL_54e5cede_4_k_cu_0f4ad1414cuda3std3__45__cpo5beginE,@object
	.size		_ZN34_INTERNAL_54e5cede_4_k_cu_0f4ad1414cuda3std3__45__cpo5beginE,(_ZN34_INTERNAL_54e5cede_4_k_cu_0f4ad1414cuda3std6ranges3__45__cpo5beginE - _ZN34_INTERNAL_54e5cede_4_k_cu_0f4ad1414cuda3std3__45__cpo5beginE)
_ZN34_INTERNAL_54e5cede_4_k_cu_0f4ad1414cuda3std3__45__cpo5beginE:
	.zero		1
	.type		_ZN34_INTERNAL_54e5cede_4_k_cu_0f4ad1414cuda3std6ranges3__45__cpo5beginE,@object
	.size		_ZN34_INTERNAL_54e5cede_4_k_cu_0f4ad1414cuda3std6ranges3__45__cpo5beginE,(_ZN34_INTERNAL_54e5cede_4_k_cu_0f4ad1416thrust24THRUST_300001_SM_1000_NS12placeholders2_5E - _ZN34_INTERNAL_54e5cede_4_k_cu_0f4ad1414cuda3std6ranges3__45__cpo5beginE)
_ZN34_INTERNAL_54e5cede_4_k_cu_0f4ad1414cuda3std6ranges3__45__cpo5beginE:
	.zero		1
	.type		_ZN34_INTERNAL_54e5cede_4_k_cu_0f4ad1416thrust24THRUST_300001_SM_1000_NS12placeholders2_5E,@object
	.size		_ZN34_INTERNAL_54e5cede_4_k_cu_0f4ad1416thrust24THRUST_300001_SM_1000_NS12placeholders2_5E,(_ZN34_INTERNAL_54e5cede_4_k_cu_0f4ad1414cuda3std3__45__cpo6rbeginE - _ZN34_INTERNAL_54e5cede_4_k_cu_0f4ad1416thrust24THRUST_300001_SM_1000_NS12placeholders2_5E)
_ZN34_INTERNAL_54e5cede_4_k_cu_0f4ad1416thrust24THRUST_300001_SM_1000_NS12placeholders2_5E:
	.zero		1
	.type		_ZN34_INTERNAL_54e5cede_4_k_cu_0f4ad1414cuda3std3__45__cpo6rbeginE,@object
	.size		_ZN34_INTERNAL_54e5cede_4_k_cu_0f4ad1414cuda3std3__45__cpo6rbeginE,(_ZN34_INTERNAL_54e5cede_4_k_cu_0f4ad1414cuda3std6ranges3__45__cpo7advanceE - _ZN34_INTERNAL_54e5cede_4_k_cu_0f4ad1414cuda3std3__45__cpo6rbeginE)
_ZN34_INTERNAL_54e5cede_4_k_cu_0f4ad1414cuda3std3__45__cpo6rbeginE:
	.zero		1
	.type		_ZN34_INTERNAL_54e5cede_4_k_cu_0f4ad1414cuda3std6ranges3__45__cpo7advanceE,@object
	.size		_ZN34_INTERNAL_54e5cede_4_k_cu_0f4ad1414cuda3std6ranges3__45__cpo7advanceE,(_ZN34_INTERNAL_54e5cede_4_k_cu_0f4ad1414cuda3std3__47nulloptE - _ZN34_INTERNAL_54e5cede_4_k_cu_0f4ad1414cuda3std6ranges3__45__cpo7advanceE)
_ZN34_INTERNAL_54e5cede_4_k_cu_0f4ad1414cuda3std6ranges3__45__cpo7advanceE:
	.zero		1
	.type		_ZN34_INTERNAL_54e5cede_4_k_cu_0f4ad1414cuda3std3__47nulloptE,@object
	.size		_ZN34_INTERNAL_54e5cede_4_k_cu_0f4ad1414cuda3std3__47nulloptE,(_ZN34_INTERNAL_54e5cede_4_k_cu_0f4ad1414cuda3std6ranges3__45__cpo8distanceE - _ZN34_INTERNAL_54e5cede_4_k_cu_0f4ad1414cuda3std3__47nulloptE)
_ZN34_INTERNAL_54e5cede_4_k_cu_0f4ad1414cuda3std3__47nulloptE:
	.zero		1
	.type		_ZN34_INTERNAL_54e5cede_4_k_cu_0f4ad1414cuda3std6ranges3__45__cpo8distanceE,@object
	.size		_ZN34_INTERNAL_54e5cede_4_k_cu_0f4ad1414cuda3std6ranges3__45__cpo8distanceE,(_ZN34_INTERNAL_54e5cede_4_k_cu_0f4ad1416thrust24THRUST_300001_SM_1000_NS12placeholders3_10E - _ZN34_INTERNAL_54e5cede_4_k_cu_0f4ad1414cuda3std6ranges3__45__cpo8distanceE)
_ZN34_INTERNAL_54e5cede_4_k_cu_0f4ad1414cuda3std6ranges3__45__cpo8distanceE:
	.zero		1
	.type		_ZN34_INTERNAL_54e5cede_4_k_cu_0f4ad1416thrust24THRUST_300001_SM_1000_NS12placeholders3_10E,@object
	.size		_ZN34_INTERNAL_54e5cede_4_k_cu_0f4ad1416thrust24THRUST_300001_SM_1000_NS12placeholders3_10E,(_ZN34_INTERNAL_54e5cede_4_k_cu_0f4ad1414cuda3std3__419piecewise_constructE - _ZN34_INTERNAL_54e5cede_4_k_cu_0f4ad1416thrust24THRUST_300001_SM_1000_NS12placeholders3_10E)
_ZN34_INTERNAL_54e5cede_4_k_cu_0f4ad1416thrust24THRUST_300001_SM_1000_NS12placeholders3_10E:
	.zero		1
	.type		_ZN34_INTERNAL_54e5cede_4_k_cu_0f4ad1414cuda3std3__419piecewise_constructE,@object
	.size		_ZN34_INTERNAL_54e5cede_4_k_cu_0f4ad1414cuda3std3__419piecewise_constructE,(_ZN34_INTERNAL_54e5cede_4_k_cu_0f4ad1414cuda3std6ranges3__45__cpo5cdataE - _ZN34_INTERNAL_54e5cede_4_k_cu_0f4ad1414cuda3std3__419piecewise_constructE)
_ZN34_INTERNAL_54e5cede_4_k_cu_0f4ad1414cuda3std3__419piecewise_constructE:
	.zero		1
	.type		_ZN34_INTERNAL_54e5cede_4_k_cu_0f4ad1414cuda3std6ranges3__45__cpo5cdataE,@object
	.size		_ZN34_INTERNAL_54e5cede_4_k_cu_0f4ad1414cuda3std6ranges3__45__cpo5cdataE,(_ZN34_INTERNAL_54e5cede_4_k_cu_0f4ad1416thrust24THRUST_300001_SM_1000_NS12placeholders2_2E - _ZN34_INTERNAL_54e5cede_4_k_cu_0f4ad1414cuda3std6ranges3__45__cpo5cdataE)
_ZN34_INTERNAL_54e5cede_4_k_cu_0f4ad1414cuda3std6ranges3__45__cpo5cdataE:
	.zero		1
	.type		_ZN34_INTERNAL_54e5cede_4_k_cu_0f4ad1416thrust24THRUST_300001_SM_1000_NS12placeholders2_2E,@object
	.size		_ZN34_INTERNAL_54e5cede_4_k_cu_0f4ad1416thrust24THRUST_300001_SM_1000_NS12placeholders2_2E,(_ZN34_INTERNAL_54e5cede_4_k_cu_0f4ad1414cuda3std3__45__cpo3endE - _ZN34_INTERNAL_54e5cede_4_k_cu_0f4ad1416thrust24THRUST_300001_SM_1000_NS12placeholders2_2E)
_ZN34_INTERNAL_54e5cede_4_k_cu_0f4ad1416thrust24THRUST_300001_SM_1000_NS12placeholders2_2E:
	.zero		1
	.type		_ZN34_INTERNAL_54e5cede_4_k_cu_0f4ad1414cuda3std3__45__cpo3endE,@object
	.size		_ZN34_INTERNAL_54e5cede_4_k_cu_0f4ad1414cuda3std3__45__cpo3endE,(_ZN34_INTERNAL_54e5cede_4_k_cu_0f4ad1414cuda3std6ranges3__45__cpo3endE - _ZN34_INTERNAL_54e5cede_4_k_cu_0f4ad1414cuda3std3__45__cpo3endE)
_ZN34_INTERNAL_54e5cede_4_k_cu_0f4ad1414cuda3std3__45__cpo3endE:
	.zero		1
	.type		_ZN34_INTERNAL_54e5cede_4_k_cu_0f4ad1414cuda3std6ranges3__45__cpo3endE,@object
	.size		_ZN34_INTERNAL_54e5cede_4_k_cu_0f4ad1414cuda3std6ranges3__45__cpo3endE,(_ZN34_INTERNAL_54e5cede_4_k_cu_0f4ad1416thrust24THRUST_300001_SM_1000_NS12placeholders2_6E - _ZN34_INTERNAL_54e5cede_4_k_cu_0f4ad1414cuda3std6ranges3__45__cpo3endE)
_ZN34_INTERNAL_54e5cede_4_k_cu_0f4ad1414cuda3std6ranges3__45__cpo3endE:
	.zero		1
	.type		_ZN34_INTERNAL_54e5cede_4_k_cu_0f4ad1416thrust24THRUST_300001_SM_1000_NS12placeholders2_6E,@object
	.size		_ZN34_INTERNAL_54e5cede_4_k_cu_0f4ad1416thrust24THRUST_300001_SM_1000_NS12placeholders2_6E,(_ZN34_INTERNAL_54e5cede_4_k_cu_0f4ad1414cuda3std3__45__cpo4rendE - _ZN34_INTERNAL_54e5cede_4_k_cu_0f4ad1416thrust24THRUST_300001_SM_1000_NS12placeholders2_6E)
_ZN34_INTERNAL_54e5cede_4_k_cu_0f4ad1416thrust24THRUST_300001_SM_1000_NS12placeholders2_6E:
	.zero		1
	.type		_ZN34_INTERNAL_54e5cede_4_k_cu_0f4ad1414cuda3std3__45__cpo4rendE,@object
	.size		_ZN34_INTERNAL_54e5cede_4_k_cu_0f4ad1414cuda3std3__45__cpo4rendE,(_ZN34_INTERNAL_54e5cede_4_k_cu_0f4ad1414cuda3std6ranges3__45__cpo9iter_swapE - _ZN34_INTERNAL_54e5cede_4_k_cu_0f4ad1414cuda3std3__45__cpo4rendE)
_ZN34_INTERNAL_54e5cede_4_k_cu_0f4ad1414cuda3std3__45__cpo4rendE:
	.zero		1
	.type		_ZN34_INTERNAL_54e5cede_4_k_cu_0f4ad1414cuda3std6ranges3__45__cpo9iter_swapE,@object
	.size		_ZN34_INTERNAL_54e5cede_4_k_cu_0f4ad1414cuda3std6ranges3__45__cpo9iter_swapE,(_ZN34_INTERNAL_54e5cede_4_k_cu_0f4ad1414cuda3std3__48unexpectE - _ZN34_INTERNAL_54e5cede_4_k_cu_0f4ad1414cuda3std6ranges3__45__cpo9iter_swapE)
_ZN34_INTERNAL_54e5cede_4_k_cu_0f4ad1414cuda3std6ranges3__45__cpo9iter_swapE:
	.zero		1
	.type		_ZN34_INTERNAL_54e5cede_4_k_cu_0f4ad1414cuda3std3__48unexpectE,@object
	.size		_ZN34_INTERNAL_54e5cede_4_k_cu_0f4ad1414cuda3std3__48unexpectE,(_ZN34_INTERNAL_54e5cede_4_k_cu_0f4ad1416thrust24THRUST_300001_SM_1000_NS8cuda_cub3parE - _ZN34_INTERNAL_54e5cede_4_k_cu_0f4ad1414cuda3std3__48unexpectE)
_ZN34_INTERNAL_54e5cede_4_k_cu_0f4ad1414cuda3std3__48unexpectE:
	.zero		1
	.type		_ZN34_INTERNAL_54e5cede_4_k_cu_0f4ad1416thrust24THRUST_300001_SM_1000_NS8cuda_cub3parE,@object
	.size		_ZN34_INTERNAL_54e5cede_4_k_cu_0f4ad1416thrust24THRUST_300001_SM_1000_NS8cuda_cub3parE,(_ZN34_INTERNAL_54e5cede_4_k_cu_0f4ad1416thrust24THRUST_300001_SM_1000_NS12placeholders2_4E - _ZN34_INTERNAL_54e5cede_4_k_cu_0f4ad1416thrust24THRUST_300001_SM_1000_NS8cuda_cub3parE)
_ZN34_INTERNAL_54e5cede_4_k_cu_0f4ad1416thrust24THRUST_300001_SM_1000_NS8cuda_cub3parE:
	.zero		1
	.type		_ZN34_INTERNAL_54e5cede_4_k_cu_0f4ad1416thrust24THRUST_300001_SM_1000_NS12placeholders2_4E,@object
	.size		_ZN34_INTERNAL_54e5cede_4_k_cu_0f4ad1416thrust24THRUST_300001_SM_1000_NS12placeholders2_4E,(_ZN34_INTERNAL_54e5cede_4_k_cu_0f4ad1414cuda3std3__45__cpo4cendE - _ZN34_INTERNAL_54e5cede_4_k_cu_0f4ad1416thrust24THRUST_300001_SM_1000_NS12placeholders2_4E)
_ZN34_INTERNAL_54e5cede_4_k_cu_0f4ad1416thrust24THRUST_300001_SM_1000_NS12placeholders2_4E:
	.zero		1
	.type		_ZN34_INTERNAL_54e5cede_4_k_cu_0f4ad1414cuda3std3__45__cpo4cendE,@object
	.size		_ZN34_INTERNAL_54e5cede_4_k_cu_0f4ad1414cuda3std3__45__cpo4cendE,(_ZN34_INTERNAL_54e5cede_4_k_cu_0f4ad1414cuda3std6ranges3__45__cpo4cendE - _ZN34_INTERNAL_54e5cede_4_k_cu_0f4ad1414cuda3std3__45__cpo4cendE)
_ZN34_INTERNAL_54e5cede_4_k_cu_0f4ad1414cuda3std3__45__cpo4cendE:
	.zero		1
	.type		_ZN34_INTERNAL_54e5cede_4_k_cu_0f4ad1414cuda3std6ranges3__45__cpo4cendE,@object
	.size		_ZN34_INTERNAL_54e5cede_4_k_cu_0f4ad1414cuda3std6ranges3__45__cpo4cendE,(_ZN34_INTERNAL_54e5cede_4_k_cu_0f4ad1414cuda3std3__420unreachable_sentinelE - _ZN34_INTERNAL_54e5cede_4_k_cu_0f4ad1414cuda3std6ranges3__45__cpo4cendE)
_ZN34_INTERNAL_54e5cede_4_k_cu_0f4ad1414cuda3std6ranges3__45__cpo4cendE:
	.zero		1
	.type		_ZN34_INTERNAL_54e5cede_4_k_cu_0f4ad1414cuda3std3__420unreachable_sentinelE,@object
	.size		_ZN34_INTERNAL_54e5cede_4_k_cu_0f4ad1414cuda3std3__420unreachable_sentinelE,(_ZN34_INTERNAL_54e5cede_4_k_cu_0f4ad1414cuda3std6ranges3__45__cpo5ssizeE - _ZN34_INTERNAL_54e5cede_4_k_cu_0f4ad1414cuda3std3__420unreachable_sentinelE)
_ZN34_INTERNAL_54e5cede_4_k_cu_0f4ad1414cuda3std3__420unreachable_sentinelE:
	.zero		1
	.type		_ZN34_INTERNAL_54e5cede_4_k_cu_0f4ad1414cuda3std6ranges3__45__cpo5ssizeE,@object
	.size		_ZN34_INTERNAL_54e5cede_4_k_cu_0f4ad1414cuda3std6ranges3__45__cpo5ssizeE,(_ZN34_INTERNAL_54e5cede_4_k_cu_0f4ad1416thrust24THRUST_300001_SM_1000_NS12placeholders2_8E - _ZN34_INTERNAL_54e5cede_4_k_cu_0f4ad1414cuda3std6ranges3__45__cpo5ssizeE)
_ZN34_INTERNAL_54e5cede_4_k_cu_0f4ad1414cuda3std6ranges3__45__cpo5ssizeE:
	.zero		1
	.type		_ZN34_INTERNAL_54e5cede_4_k_cu_0f4ad1416thrust24THRUST_300001_SM_1000_NS12placeholders2_8E,@object
	.size		_ZN34_INTERNAL_54e5cede_4_k_cu_0f4ad1416thrust24THRUST_300001_SM_1000_NS12placeholders2_8E,(_ZN34_INTERNAL_54e5cede_4_k_cu_0f4ad1414cuda3std3__45__cpo5crendE - _ZN34_INTERNAL_54e5cede_4_k_cu_0f4ad1416thrust24THRUST_300001_SM_1000_NS12placeholders2_8E)
_ZN34_INTERNAL_54e5cede_4_k_cu_0f4ad1416thrust24THRUST_300001_SM_1000_NS12placeholders2_8E:
	.zero		1
	.type		_ZN34_INTERNAL_54e5cede_4_k_cu_0f4ad1414cuda3std3__45__cpo5crendE,@object
	.size		_ZN34_INTERNAL_54e5cede_4_k_cu_0f4ad1414cuda3std3__45__cpo5crendE,(_ZN34_INTERNAL_54e5cede_4_k_cu_0f4ad1414cuda3std6ranges3__45__cpo4prevE - _ZN34_INTERNAL_54e5cede_4_k_cu_0f4ad1414cuda3std3__45__cpo5crendE)
_ZN34_INTERNAL_54e5cede_4_k_cu_0f4ad1414cuda3std3__45__cpo5crendE:
	.zero		1
	.type		_ZN34_INTERNAL_54e5cede_4_k_cu_0f4ad1414cuda3std6ranges3__45__cpo4prevE,@object
	.size		_ZN34_INTERNAL_54e5cede_4_k_cu_0f4ad1414cuda3std6ranges3__45__cpo4prevE,(_ZN34_INTERNAL_54e5cede_4_k_cu_0f4ad1414cuda3std6ranges3__45__cpo9iter_moveE - _ZN34_INTERNAL_54e5cede_4_k_cu_0f4ad1414cuda3std6ranges3__45__cpo4prevE)
_ZN34_INTERNAL_54e5cede_4_k_cu_0f4ad1414cuda3std6ranges3__45__cpo4prevE:
	.zero		1
	.type		_ZN34_INTERNAL_54e5cede_4_k_cu_0f4ad1414cuda3std6ranges3__45__cpo9iter_moveE,@object
	.size		_ZN34_INTERNAL_54e5cede_4_k_cu_0f4ad1414cuda3std6ranges3__45__cpo9iter_moveE,(_ZN34_INTERNAL_54e5cede_4_k_cu_0f4ad1416thrust24THRUST_300001_SM_1000_NS6system6detail10sequential3seqE - _ZN34_INTERNAL_54e5cede_4_k_cu_0f4ad1414cuda3std6ranges3__45__cpo9iter_moveE)
_ZN34_INTERNAL_54e5cede_4_k_cu_0f4ad1414cuda3std6ranges3__45__cpo9iter_moveE:
	.zero		1
	.type		_ZN34_INTERNAL_54e5cede_4_k_cu_0f4ad1416thrust24THRUST_300001_SM_1000_NS6system6detail10sequential3seqE,@object
	.size		_ZN34_INTERNAL_54e5cede_4_k_cu_0f4ad1416thrust24THRUST_300001_SM_1000_NS6system6detail10sequential3seqE,(.L_31 - _ZN34_INTERNAL_54e5cede_4_k_cu_0f4ad1416thrust24THRUST_300001_SM_1000_NS6system6detail10sequential3seqE)
_ZN34_INTERNAL_54e5cede_4_k_cu_0f4ad1416thrust24THRUST_300001_SM_1000_NS6system6detail10sequential3seqE:
	.zero		1
.L_31:


//--------------------- .nv.constant0._ZN3cub18CUB_300001_SM_10006detail11EmptyKernelIvEEvv --------------------------
	.section	.nv.constant0._ZN3cub18CUB_300001_SM_10006detail11EmptyKernelIvEEvv,"a",@progbits
	.sectionflags	@""
	.align	4
.nv.constant0._ZN3cub18CUB_300001_SM_10006detail11EmptyKernelIvEEvv:
	.zero		896


//--------------------- .nv.constant0._Z33elementwise_multiplication_kernelPKdS0_Pdi --------------------------
	.section	.nv.constant0._Z33elementwise_multiplication_kernelPKdS0_Pdi,"a",@progbits
	.sectionflags	@""
	.align	4
.nv.constant0._Z33elementwise_multiplication_kernelPKdS0_Pdi:
	.zero		924


//--------------------- .nv.constant0._Z40weighted_squared_error_derivative_kernelPKdS0_Pdiddd --------------------------
	.section	.nv.constant0._Z40weighted_squared_error_derivative_kernelPKdS0_Pdiddd,"a",@progbits
	.sectionflags	@""
	.align	4
.nv.constant0._Z40weighted_squared_error_derivative_kernelPKdS0_Pdiddd:
	.zero		952


//--------------------- .nv.constant0._Z41root_mean_squared_error_derivative_kernelPKdS0_Pdid --------------------------
	.section	.nv.constant0._Z41root_mean_squared_error_derivative_kernelPKdS0_Pdid,"a",@progbits
	.sectionflags	@""
	.align	4
.nv.constant0._Z41root_mean_squared_error_derivative_kernelPKdS0_Pdid:
	.zero		936


//--------------------- .nv.constant0._Z42normalized_squared_error_derivative_kernelPKdS0_Pdid --------------------------
	.section	.nv.constant0._Z42normalized_squared_error_derivative_kernelPKdS0_Pdid,"a",@progbits
	.sectionflags	@""
	.align	4
.nv.constant0._Z42normalized_squared_error_derivative_kernelPKdS0_Pdid:
	.zero		936


//--------------------- .nv.constant0._Z33minkowski_error_derivative_kernelPKdS0_Pdid --------------------------
	.section	.nv.constant0._Z33minkowski_error_derivative_kernelPKdS0_Pdid,"a",@progbits
	.sectionflags	@""
	.align	4
.nv.constant0._Z33minkowski_error_derivative_kernelPKdS0_Pdid:
	.zero		936


//--------------------- .nv.constant0._Z37cross_entropy_error_derivative_kernelPKdS0_Pdi --------------------------
	.section	.nv.constant0._Z37cross_entropy_error_derivative_kernelPKdS0_Pdi,"a",@progbits
	.sectionflags	@""
	.align	4
.nv.constant0._Z37cross_entropy_error_derivative_kernelPKdS0_Pdi:
	.zero		924


//--------------------- .nv.constant0._Z35sum_squared_error_derivative_kernelPKdS0_Pdi --------------------------
	.section	.nv.constant0._Z35sum_squared_error_derivative_kernelPKdS0_Pdi,"a",@progbits
	.sectionflags	@""
	.align	4
.nv.constant0._Z35sum_squared_error_derivative_kernelPKdS0_Pdi:
	.zero		924


//--------------------- .nv.constant0._Z36mean_squared_error_derivative_kernelPKdS0_Pdi --------------------------
	.section	.nv.constant0._Z36mean_squared_error_derivative_kernelPKdS0_Pdi,"a",@progbits
	.sectionflags	@""
	.align	4
.nv.constant0._Z36mean_squared_error_derivative_kernelPKdS0_Pdi:
	.zero		924


//--------------------- .nv.constant0._Z36exponential_linear_derivative_kernelPKdPdi --------------------------
	.section	.nv.constant0._Z36exponential_linear_derivative_kernelPKdPdi,"a",@progbits
	.sectionflags	@""
	.align	4
.nv.constant0._Z36exponential_linear_derivative_kernelPKdPdi:
	.zero		916


//--------------------- .nv.constant0._Z31hard_logistic_derivative_kernelPKdPdi --------------------------
	.section	.nv.constant0._Z31hard_logistic_derivative_kernelPKdPdi,"a",@progbits
	.sectionflags	@""
	.align	4
.nv.constant0._Z31hard_logistic_derivative_kernelPKdPdi:
	.zero		916


//--------------------- .nv.constant0._Z27soft_sign_derivative_kernelPKdPdi --------------------------
	.section	.nv.constant0._Z27soft_sign_derivative_kernelPKdPdi,"a",@progbits
	.sectionflags	@""
	.align	4
.nv.constant0._Z27soft_sign_derivative_kernelPKdPdi:
	.zero		916


//--------------------- .nv.constant0._Z27soft_plus_derivative_kernelPKdPdi --------------------------
	.section	.nv.constant0._Z27soft_plus_derivative_kernelPKdPdi,"a",@progbits
	.sectionflags	@""
	.align	4
.nv.constant0._Z27soft_plus_derivative_kernelPKdPdi:
	.zero		916


//--------------------- .nv.constant0._Z43scaled_exponential_linear_derivative_kernelPKdPdi --------------------------
	.section	.nv.constant0._Z43scaled_exponential_linear_derivative_kernelPKdPdi,"a",@progbits
	.sectionflags	@""
	.align	4
.nv.constant0._Z43scaled_exponential_linear_derivative_kernelPKdPdi:
	.zero		916


//--------------------- .nv.constant0._Z34rectified_linear_derivative_kernelPKdPdi --------------------------
	.section	.nv.constant0._Z34rectified_linear_derivative_kernelPKdPdi,"a",@progbits
	.sectionflags	@""
	.align	4
.nv.constant0._Z34rectified_linear_derivative_kernelPKdPdi:
	.zero		916


//--------------------- .nv.constant0._Z24linear_derivative_kernelPKdPdi --------------------------
	.section	.nv.constant0._Z24linear_derivative_kernelPKdPdi,"a",@progbits
	.sectionflags	@""
	.align	4
.nv.constant0._Z24linear_derivative_kernelPKdPdi:
	.zero		916


//--------------------- .nv.constant0._Z37symmetric_threshold_derivative_kernelPKdPdi --------------------------
	.section	.nv.constant0._Z37symmetric_threshold_derivative_kernelPKdPdi,"a",@progbits
	.sectionflags	@""
	.align	4
.nv.constant0._Z37symmetric_threshold_derivative_kernelPKdPdi:
	.zero		916


//--------------------- .nv.constant0._Z27threshold_derivative_kernelPKdPdi --------------------------
	.section	.nv.constant0._Z27threshold_derivative_kernelPKdPdi,"a",@progbits
	.sectionflags	@""
	.align	4
.nv.constant0._Z27threshold_derivative_kernelPKdPdi:
	.zero		916


//--------------------- .nv.constant0._Z36hyperbolic_tangent_derivative_kernelPKdPdi --------------------------
	.section	.nv.constant0._Z36hyperbolic_tangent_derivative_kernelPKdPdi,"a",@progbits
	.sectionflags	@""
	.align	4
.nv.constant0._Z36hyperbolic_tangent_derivative_kernelPKdPdi:
	.zero		916


//--------------------- .nv.constant0._Z26logistic_derivative_kernelPKdPdi --------------------------
	.section	.nv.constant0._Z26logistic_derivative_kernelPKdPdi,"a",@progbits
	.sectionflags	@""
	.align	4
.nv.constant0._Z26logistic_derivative_kernelPKdPdi:
	.zero		916


//--------------------- .nv.constant0._Z25exponential_linear_kernelPKdPdi --------------------------
	.section	.nv.constant0._Z25exponential_linear_kernelPKdPdi,"a",@progbits
	.sectionflags	@""
	.align	4
.nv.constant0._Z25exponential_linear_kernelPKdPdi:
	.zero		916


//--------------------- .nv.constant0._Z20hard_logistic_kernelPKdPdi --------------------------
	.section	.nv.constant0._Z20hard_logistic_kernelPKdPdi,"a",@progbits
	.sectionflags	@""
	.align	4
.nv.constant0._Z20hard_logistic_kernelPKdPdi:
	.zero		916


//--------------------- .nv.constant0._Z16soft_sign_kernelPKdPdi --------------------------
	.section	.nv.constant0._Z16soft_sign_kernelPKdPdi,"a",@progbits
	.sectionflags	@""
	.align	4
.nv.constant0._Z16soft_sign_kernelPKdPdi:
	.zero		916


//--------------------- .nv.constant0._Z16soft_plus_kernelPKdPdi --------------------------
	.section	.nv.constant0._Z16soft_plus_kernelPKdPdi,"a",@progbits
	.sectionflags	@""
	.align	4
.nv.constant0._Z16soft_plus_kernelPKdPdi:
	.zero		916


//--------------------- .nv.constant0._Z32scaled_exponential_linear_kernelPKdPdi --------------------------
	.section	.nv.constant0._Z32scaled_exponential_linear_kernelPKdPdi,"a",@progbits
	.sectionflags	@""
	.align	4
.nv.constant0._Z32scaled_exponential_linear_kernelPKdPdi:
	.zero		916


//--------------------- .nv.constant0._Z23rectified_linear_kernelPKdPdi --------------------------
	.section	.nv.constant0._Z23rectified_linear_kernelPKdPdi,"a",@progbits
	.sectionflags	@""
	.align	4
.nv.constant0._Z23rectified_linear_kernelPKdPdi:
	.zero		916


//--------------------- .nv.constant0._Z13linear_kernelPKdPdi --------------------------
	.section	.nv.constant0._Z13linear_kernelPKdPdi,"a",@progbits
	.sectionflags	@""
	.align	4
.nv.constant0._Z13linear_kernelPKdPdi:
	.zero		916


//--------------------- .nv.constant0._Z26symmetric_threshold_kernelPKdPdi --------------------------
	.section	.nv.constant0._Z26symmetric_threshold_kernelPKdPdi,"a",@progbits
	.sectionflags	@""
	.align	4
.nv.constant0._Z26symmetric_threshold_kernelPKdPdi:
	.zero		916


//--------------------- .nv.constant0._Z16threshold_kernelPKdPdi --------------------------
	.section	.nv.constant0._Z16threshold_kernelPKdPdi,"a",@progbits
	.sectionflags	@""
	.align	4
.nv.constant0._Z16threshold_kernelPKdPdi:
	.zero		916


//--------------------- .nv.constant0._Z25hyperbolic_tangent_kernelPKdPdi --------------------------
	.section	.nv.constant0._Z25hyperbolic_tangent_kernelPKdPdi,"a",@progbits
	.sectionflags	@""
	.align	4
.nv.constant0._Z25hyperbolic_tangent_kernelPKdPdi:
	.zero		916


//--------------------- .nv.constant0._Z15logistic_kernelPKdPdi --------------------------
	.section	.nv.constant0._Z15logistic_kernelPKdPdi,"a",@progbits
	.sectionflags	@""
	.align	4
.nv.constant0._Z15logistic_kernelPKdPdi:
	.zero		916


//--------------------- SYMBOLS --------------------------

	.type		.nv.reservedSmem.offset0,@object
	.size		.nv.reservedSmem.offset0,0x4
